	.target	sm_90a

	.elftype	@"ET_EXEC"


//--------------------- .note.nv.tkinfo           --------------------------
	.section	.note.nv.tkinfo,"",@"SHT_NOTE"
	.sectionflags	@"SHF_NOTE_NV_TKINFO"
	.tkinfo
        /*0018*/ 	.word	0x00000002
        /*0030*/ 	.string	""
        /*0030*/ 	.string	"ptxas"
        /*0030*/ 	.string	"Cuda compilation tools, release 13.0, V13.0.88"
        /*0030*/ 	.string	"Build cuda_13.0.r13.0/compiler.36424714_0"
        /*0030*/ 	.string	"-arch sm_90a -m 64 "



//--------------------- .note.nv.cuinfo           --------------------------
	.section	.note.nv.cuinfo,"",@"SHT_NOTE"
	.sectionflags	@"SHF_NOTE_NV_CUINFO"
        /*0018*/ 	.short	0x0002
        /*001a*/ 	.short	0x005a
        /*001c*/ 	.short	0x0082
	.zero		2


//--------------------- .nv.info                  --------------------------
	.section	.nv.info,"",@"SHT_CUDA_INFO"
	.align	4


	//----- nvinfo : EIATTR_REGCOUNT
	.align		4
        /*0000*/ 	.byte	0x04, 0x2f
        /*0002*/ 	.short	(.L_37 - .L_36)
	.align		4
.L_36:
        /*0004*/ 	.word	index@(_ZN2at6native28amp_update_scale_cuda_kernelEPfPiPKfddi)
        /*0008*/ 	.word	0x0000000c


	//----- nvinfo : EIATTR_FRAME_SIZE
	.align		4
.L_37:
        /*000c*/ 	.byte	0x04, 0x11
        /*000e*/ 	.short	(.L_39 - .L_38)
	.align		4
.L_38:
        /*0010*/ 	.word	index@(_ZN2at6native28amp_update_scale_cuda_kernelEPfPiPKfddi)
        /*0014*/ 	.word	0x00000000


	//----- nvinfo : EIATTR_REGCOUNT
	.align		4
.L_39:
        /*0018*/ 	.byte	0x04, 0x2f
        /*001a*/ 	.short	(.L_41 - .L_40)
	.align		4
.L_40:
        /*001c*/ 	.word	index@(_ZN2at6native29vectorized_elementwise_kernelILi8EZZZNS0_46_GLOBAL__N__5fd40885_13_AmpKernels_cu_3810c27339_amp_non_finite_check_and_unscale_cuda_ERNS_6TensorES4_RKS3_ENKUlvE_clEvENKUlvE_clEvEUldE_St5arrayIPcLm2EEEEviT0_T1_)
        /*0020*/ 	.word	0x00000020


	//----- nvinfo : EIATTR_FRAME_SIZE
	.align		4
.L_41:
        /*0024*/ 	.byte	0x04, 0x11
        /*0026*/ 	.short	(.L_43 - .L_42)
	.align		4
.L_42:
        /*0028*/ 	.word	index@(_ZN2at6native29vectorized_elementwise_kernelILi8EZZZNS0_46_GLOBAL__N__5fd40885_13_AmpKernels_cu_3810c27339_amp_non_finite_check_and_unscale_cuda_ERNS_6TensorES4_RKS3_ENKUlvE_clEvENKUlvE_clEvEUldE_St5arrayIPcLm2EEEEviT0_T1_)
        /*002c*/ 	.word	0x00000000


	//----- nvinfo : EIATTR_REGCOUNT
	.align		4
.L_43:
        /*0030*/ 	.byte	0x04, 0x2f
        /*0032*/ 	.short	(.L_45 - .L_44)
	.align		4
.L_44:
        /*0034*/ 	.word	index@(_ZN2at6native29vectorized_elementwise_kernelILi4EZZZNS0_46_GLOBAL__N__5fd40885_13_AmpKernels_cu_3810c27339_amp_non_finite_check_and_unscale_cuda_ERNS_6TensorES4_RKS3_ENKUlvE_clEvENKUlvE_clEvEUldE_St5arrayIPcLm2EEEEviT0_T1_)
        /*0038*/ 	.word	0x00000020


	//----- nvinfo : EIATTR_FRAME_SIZE
	.align		4
.L_45:
        /*003c*/ 	.byte	0x04, 0x11
        /*003e*/ 	.short	(.L_47 - .L_46)
	.align		4
.L_46:
        /*0040*/ 	.word	index@(_ZN2at6native29vectorized_elementwise_kernelILi4EZZZNS0_46_GLOBAL__N__5fd40885_13_AmpKernels_cu_3810c27339_amp_non_finite_check_and_unscale_cuda_ERNS_6TensorES4_RKS3_ENKUlvE_clEvENKUlvE_clEvEUldE_St5arrayIPcLm2EEEEviT0_T1_)
        /*0044*/ 	.word	0x00000000


	//----- nvinfo : EIATTR_REGCOUNT
	.align		4
.L_47:
        /*0048*/ 	.byte	0x04, 0x2f
        /*004a*/ 	.short	(.L_49 - .L_48)
	.align		4
.L_48:
        /*004c*/ 	.word	index@(_ZN2at6native29vectorized_elementwise_kernelILi2EZZZNS0_46_GLOBAL__N__5fd40885_13_AmpKernels_cu_3810c27339_amp_non_finite_check_and_unscale_cuda_ERNS_6TensorES4_RKS3_ENKUlvE_clEvENKUlvE_clEvEUldE_St5arrayIPcLm2EEEEviT0_T1_)
        /*0050*/ 	.word	0x00000020


	//----- nvinfo : EIATTR_FRAME_SIZE
	.align		4
.L_49:
        /*0054*/ 	.byte	0x04, 0x11
        /*0056*/ 	.short	(.L_51 - .L_50)
	.align		4
.L_50:
        /*0058*/ 	.word	index@(_ZN2at6native29vectorized_elementwise_kernelILi2EZZZNS0_46_GLOBAL__N__5fd40885_13_AmpKernels_cu_3810c27339_amp_non_finite_check_and_unscale_cuda_ERNS_6TensorES4_RKS3_ENKUlvE_clEvENKUlvE_clEvEUldE_St5arrayIPcLm2EEEEviT0_T1_)
        /*005c*/ 	.word	0x00000000


	//----- nvinfo : EIATTR_REGCOUNT
	.align		4
.L_51:
        /*0060*/ 	.byte	0x04, 0x2f
        /*0062*/ 	.short	(.L_53 - .L_52)
	.align		4
.L_52:
        /*0064*/ 	.word	index@(_ZN2at6native27unrolled_elementwise_kernelIZZZNS0_46_GLOBAL__N__5fd40885_13_AmpKernels_cu_3810c27339_amp_non_finite_check_and_unscale_cuda_ERNS_6TensorES4_RKS3_ENKUlvE_clEvENKUlvE_clEvEUldE_St5arrayIPcLm2EELi4E23TrivialOffsetCalculatorILi1EjESE_NS0_6memory15LoadWithoutCastENSF_16StoreWithoutCastEEEviT_T0_T2_T3_T4_T5_)
        /*0068*/ 	.word	0x0000001e


	//----- nvinfo : EIATTR_FRAME_SIZE
	.align		4
.L_53:
        /*006c*/ 	.byte	0x04, 0x11
        /*006e*/ 	.short	(.L_55 - .L_54)
	.align		4
.L_54:
        /*0070*/ 	.word	index@(_ZN2at6native27unrolled_elementwise_kernelIZZZNS0_46_GLOBAL__N__5fd40885_13_AmpKernels_cu_3810c27339_amp_non_finite_check_and_unscale_cuda_ERNS_6TensorES4_RKS3_ENKUlvE_clEvENKUlvE_clEvEUldE_St5arrayIPcLm2EELi4E23TrivialOffsetCalculatorILi1EjESE_NS0_6memory15LoadWithoutCastENSF_16StoreWithoutCastEEEviT_T0_T2_T3_T4_T5_)
        /*0074*/ 	.word	0x00000000


	//----- nvinfo : EIATTR_REGCOUNT
	.align		4
.L_55:
        /*0078*/ 	.byte	0x04, 0x2f
        /*007a*/ 	.short	(.L_57 - .L_56)
	.align		4
.L_56:
        /*007c*/ 	.word	index@(_ZN2at6native18elementwise_kernelILi128ELi2EZNS0_22gpu_kernel_impl_nocastIZZZNS0_46_GLOBAL__N__5fd40885_13_AmpKernels_cu_3810c27339_amp_non_finite_check_and_unscale_cuda_ERNS_6TensorES5_RKS4_ENKUlvE_clEvENKUlvE_clEvEUldE_EEvRNS_18TensorIteratorBaseERKT_EUliE_EEviT1_)
        /*0080*/ 	.word	0x00000012


	//----- nvinfo : EIATTR_FRAME_SIZE
	.align		4
.L_57:
        /*0084*/ 	.byte	0x04, 0x11
        /*0086*/ 	.short	(.L_59 - .L_58)
	.align		4
.L_58:
        /*0088*/ 	.word	index@(_ZN2at6native18elementwise_kernelILi128ELi2EZNS0_22gpu_kernel_impl_nocastIZZZNS0_46_GLOBAL__N__5fd40885_13_AmpKernels_cu_3810c27339_amp_non_finite_check_and_unscale_cuda_ERNS_6TensorES5_RKS4_ENKUlvE_clEvENKUlvE_clEvEUldE_EEvRNS_18TensorIteratorBaseERKT_EUliE_EEviT1_)
        /*008c*/ 	.word	0x00000000


	//----- nvinfo : EIATTR_REGCOUNT
	.align		4
.L_59:
        /*0090*/ 	.byte	0x04, 0x2f
        /*0092*/ 	.short	(.L_61 - .L_60)
	.align		4
.L_60:
        /*0094*/ 	.word	index@(_ZN2at6native27unrolled_elementwise_kernelIZZZNS0_46_GLOBAL__N__5fd40885_13_AmpKernels_cu_3810c27339_amp_non_finite_check_and_unscale_cuda_ERNS_6TensorES4_RKS3_ENKUlvE_clEvENKUlvE_clEvEUldE_St5arrayIPcLm2EELi4E23TrivialOffsetCalculatorILi1EjESE_NS0_6memory12LoadWithCastILi1EEENSF_13StoreWithCastILi1EEEEEviT_T0_T2_T3_T4_T5_)
        /*0098*/ 	.word	0x00000022


	//----- nvinfo : EIATTR_FRAME_SIZE
	.align		4
.L_61:
        /*009c*/ 	.byte	0x04, 0x11
        /*009e*/ 	.short	(.L_63 - .L_62)
	.align		4
.L_62:
        /*00a0*/ 	.word	index@(_ZN2at6native27unrolled_elementwise_kernelIZZZNS0_46_GLOBAL__N__5fd40885_13_AmpKernels_cu_3810c27339_amp_non_finite_check_and_unscale_cuda_ERNS_6TensorES4_RKS3_ENKUlvE_clEvENKUlvE_clEvEUldE_St5arrayIPcLm2EELi4E23TrivialOffsetCalculatorILi1EjESE_NS0_6memory12LoadWithCastILi1EEENSF_13StoreWithCastILi1EEEEEviT_T0_T2_T3_T4_T5_)
        /*00a4*/ 	.word	0x00000000


	//----- nvinfo : EIATTR_REGCOUNT
	.align		4
.L_63:
        /*00a8*/ 	.byte	0x04, 0x2f
        /*00aa*/ 	.short	(.L_65 - .L_64)
	.align		4
.L_64:
        /*00ac*/ 	.word	index@(_ZN2at6native18elementwise_kernelILi128ELi4EZNS0_15gpu_kernel_implIZZZNS0_46_GLOBAL__N__5fd40885_13_AmpKernels_cu_3810c27339_amp_non_finite_check_and_unscale_cuda_ERNS_6TensorES5_RKS4_ENKUlvE_clEvENKUlvE_clEvEUldE_EEvRNS_18TensorIteratorBaseERKT_EUliE_EEviT1_)
        /*00b0*/ 	.word	0x0000001a


	//----- nvinfo : EIATTR_FRAME_SIZE
	.align		4
.L_65:
        /*00b4*/ 	.byte	0x04, 0x11
        /*00b6*/ 	.short	(.L_67 - .L_66)
	.align		4
.L_66:
        /*00b8*/ 	.word	index@(_ZN2at6native18elementwise_kernelILi128ELi4EZNS0_15gpu_kernel_implIZZZNS0_46_GLOBAL__N__5fd40885_13_AmpKernels_cu_3810c27339_amp_non_finite_check_and_unscale_cuda_ERNS_6TensorES5_RKS4_ENKUlvE_clEvENKUlvE_clEvEUldE_EEvRNS_18TensorIteratorBaseERKT_EUliE_EEviT1_)
        /*00bc*/ 	.word	0x00000000


	//----- nvinfo : EIATTR_REGCOUNT
	.align		4
.L_67:
        /*00c0*/ 	.byte	0x04, 0x2f
        /*00c2*/ 	.short	(.L_69 - .L_68)
	.align		4
.L_68:
        /*00c4*/ 	.word	index@(_ZN2at6native29vectorized_elementwise_kernelILi8EZZZNS0_46_GLOBAL__N__5fd40885_13_AmpKernels_cu_3810c27339_amp_non_finite_check_and_unscale_cuda_ERNS_6TensorES4_RKS3_ENKUlvE_clEvENKUlvE0_clEvEUlfE_St5arrayIPcLm2EEEEviT0_T1_)
        /*00c8*/ 	.word	0x0000001c


	//----- nvinfo : EIATTR_FRAME_SIZE
	.align		4
.L_69:
        /*00cc*/ 	.byte	0x04, 0x11
        /*00ce*/ 	.short	(.L_71 - .L_70)
	.align		4
.L_70:
        /*00d0*/ 	.word	index@(_ZN2at6native29vectorized_elementwise_kernelILi8EZZZNS0_46_GLOBAL__N__5fd40885_13_AmpKernels_cu_3810c27339_amp_non_finite_check_and_unscale_cuda_ERNS_6TensorES4_RKS3_ENKUlvE_clEvENKUlvE0_clEvEUlfE_St5arrayIPcLm2EEEEviT0_T1_)
        /*00d4*/ 	.word	0x00000000


	//----- nvinfo : EIATTR_REGCOUNT
	.align		4
.L_71:
        /*00d8*/ 	.byte	0x04, 0x2f
        /*00da*/ 	.short	(.L_73 - .L_72)
	.align		4
.L_72:
        /*00dc*/ 	.word	index@(_ZN2at6native29vectorized_elementwise_kernelILi4EZZZNS0_46_GLOBAL__N__5fd40885_13_AmpKernels_cu_3810c27339_amp_non_finite_check_and_unscale_cuda_ERNS_6TensorES4_RKS3_ENKUlvE_clEvENKUlvE0_clEvEUlfE_St5arrayIPcLm2EEEEviT0_T1_)
        /*00e0*/ 	.word	0x0000001c


	//----- nvinfo : EIATTR_FRAME_SIZE
	.align		4
.L_73:
        /*00e4*/ 	.byte	0x04, 0x11
        /*00e6*/ 	.short	(.L_75 - .L_74)
	.align		4
.L_74:
        /*00e8*/ 	.word	index@(_ZN2at6native29vectorized_elementwise_kernelILi4EZZZNS0_46_GLOBAL__N__5fd40885_13_AmpKernels_cu_3810c27339_amp_non_finite_check_and_unscale_cuda_ERNS_6TensorES4_RKS3_ENKUlvE_clEvENKUlvE0_clEvEUlfE_St5arrayIPcLm2EEEEviT0_T1_)
        /*00ec*/ 	.word	0x00000000


	//----- nvinfo : EIATTR_REGCOUNT
	.align		4
.L_75:
        /*00f0*/ 	.byte	0x04, 0x2f
        /*00f2*/ 	.short	(.L_77 - .L_76)
	.align		4
.L_76:
        /*00f4*/ 	.word	index@(_ZN2at6native29vectorized_elementwise_kernelILi2EZZZNS0_46_GLOBAL__N__5fd40885_13_AmpKernels_cu_3810c27339_amp_non_finite_check_and_unscale_cuda_ERNS_6TensorES4_RKS3_ENKUlvE_clEvENKUlvE0_clEvEUlfE_St5arrayIPcLm2EEEEviT0_T1_)
        /*00f8*/ 	.word	0x0000001c


	//----- nvinfo : EIATTR_FRAME_SIZE
	.align		4
.L_77:
        /*00fc*/ 	.byte	0x04, 0x11
        /*00fe*/ 	.short	(.L_79 - .L_78)
	.align		4
.L_78:
        /*0100*/ 	.word	index@(_ZN2at6native29vectorized_elementwise_kernelILi2EZZZNS0_46_GLOBAL__N__5fd40885_13_AmpKernels_cu_3810c27339_amp_non_finite_check_and_unscale_cuda_ERNS_6TensorES4_RKS3_ENKUlvE_clEvENKUlvE0_clEvEUlfE_St5arrayIPcLm2EEEEviT0_T1_)
        /*0104*/ 	.word	0x00000000


	//----- nvinfo : EIATTR_REGCOUNT
	.align		4
.L_79:
        /*0108*/ 	.byte	0x04, 0x2f
        /*010a*/ 	.short	(.L_81 - .L_80)
	.align		4
.L_80:
        /*010c*/ 	.word	index@(_ZN2at6native27unrolled_elementwise_kernelIZZZNS0_46_GLOBAL__N__5fd40885_13_AmpKernels_cu_3810c27339_amp_non_finite_check_and_unscale_cuda_ERNS_6TensorES4_RKS3_ENKUlvE_clEvENKUlvE0_clEvEUlfE_St5arrayIPcLm2EELi4E23TrivialOffsetCalculatorILi1EjESE_NS0_6memory15LoadWithoutCastENSF_16StoreWithoutCastEEEviT_T0_T2_T3_T4_T5_)
        /*0110*/ 	.word	0x0000001a


	//----- nvinfo : EIATTR_FRAME_SIZE
	.align		4
.L_81:
        /*0114*/ 	.byte	0x04, 0x11
        /*0116*/ 	.short	(.L_83 - .L_82)
	.align		4
.L_82:
        /*0118*/ 	.word	index@(_ZN2at6native27unrolled_elementwise_kernelIZZZNS0_46_GLOBAL__N__5fd40885_13_AmpKernels_cu_3810c27339_amp_non_finite_check_and_unscale_cuda_ERNS_6TensorES4_RKS3_ENKUlvE_clEvENKUlvE0_clEvEUlfE_St5arrayIPcLm2EELi4E23TrivialOffsetCalculatorILi1EjESE_NS0_6memory15LoadWithoutCastENSF_16StoreWithoutCastEEEviT_T0_T2_T3_T4_T5_)
        /*011c*/ 	.word	0x00000000


	//----- nvinfo : EIATTR_REGCOUNT
	.align		4
.L_83:
        /*0120*/ 	.byte	0x04, 0x2f
        /*0122*/ 	.short	(.L_85 - .L_84)
	.align		4
.L_84:
        /*0124*/ 	.word	index@(_ZN2at6native18elementwise_kernelILi128ELi2EZNS0_22gpu_kernel_impl_nocastIZZZNS0_46_GLOBAL__N__5fd40885_13_AmpKernels_cu_3810c27339_amp_non_finite_check_and_unscale_cuda_ERNS_6TensorES5_RKS4_ENKUlvE_clEvENKUlvE0_clEvEUlfE_EEvRNS_18TensorIteratorBaseERKT_EUliE_EEviT1_)
        /*0128*/ 	.word	0x00000012


	//----- nvinfo : EIATTR_FRAME_SIZE
	.align		4
.L_85:
        /*012c*/ 	.byte	0x04, 0x11
        /*012e*/ 	.short	(.L_87 - .L_86)
	.align		4
.L_86:
        /*0130*/ 	.word	index@(_ZN2at6native18elementwise_kernelILi128ELi2EZNS0_22gpu_kernel_impl_nocastIZZZNS0_46_GLOBAL__N__5fd40885_13_AmpKernels_cu_3810c27339_amp_non_finite_check_and_unscale_cuda_ERNS_6TensorES5_RKS4_ENKUlvE_clEvENKUlvE0_clEvEUlfE_EEvRNS_18TensorIteratorBaseERKT_EUliE_EEviT1_)
        /*0134*/ 	.word	0x00000000


	//----- nvinfo : EIATTR_REGCOUNT
	.align		4
.L_87:
        /*0138*/ 	.byte	0x04, 0x2f
        /*013a*/ 	.short	(.L_89 - .L_88)
	.align		4
.L_88:
        /*013c*/ 	.word	index@(_ZN2at6native27unrolled_elementwise_kernelIZZZNS0_46_GLOBAL__N__5fd40885_13_AmpKernels_cu_3810c27339_amp_non_finite_check_and_unscale_cuda_ERNS_6TensorES4_RKS3_ENKUlvE_clEvENKUlvE0_clEvEUlfE_St5arrayIPcLm2EELi4E23TrivialOffsetCalculatorILi1EjESE_NS0_6memory12LoadWithCastILi1EEENSF_13StoreWithCastILi1EEEEEviT_T0_T2_T3_T4_T5_)
        /*0140*/ 	.word	0x0000001d


	//----- nvinfo : EIATTR_FRAME_SIZE
	.align		4
.L_89:
        /*0144*/ 	.byte	0x04, 0x11
        /*0146*/ 	.short	(.L_91 - .L_90)
	.align		4
.L_90:
        /*0148*/ 	.word	index@(_ZN2at6native27unrolled_elementwise_kernelIZZZNS0_46_GLOBAL__N__5fd40885_13_AmpKernels_cu_3810c27339_amp_non_finite_check_and_unscale_cuda_ERNS_6TensorES4_RKS3_ENKUlvE_clEvENKUlvE0_clEvEUlfE_St5arrayIPcLm2EELi4E23TrivialOffsetCalculatorILi1EjESE_NS0_6memory12LoadWithCastILi1EEENSF_13StoreWithCastILi1EEEEEviT_T0_T2_T3_T4_T5_)
        /*014c*/ 	.word	0x00000000


	//----- nvinfo : EIATTR_REGCOUNT
	.align		4
.L_91:
        /*0150*/ 	.byte	0x04, 0x2f
        /*0152*/ 	.short	(.L_93 - .L_92)
	.align		4
.L_92:
        /*0154*/ 	.word	index@(_ZN2at6native18elementwise_kernelILi128ELi4EZNS0_15gpu_kernel_implIZZZNS0_46_GLOBAL__N__5fd40885_13_AmpKernels_cu_3810c27339_amp_non_finite_check_and_unscale_cuda_ERNS_6TensorES5_RKS4_ENKUlvE_clEvENKUlvE0_clEvEUlfE_EEvRNS_18TensorIteratorBaseERKT_EUliE_EEviT1_)
        /*0158*/ 	.word	0x0000001a


	//----- nvinfo : EIATTR_FRAME_SIZE
	.align		4
.L_93:
        /*015c*/ 	.byte	0x04, 0x11
        /*015e*/ 	.short	(.L_95 - .L_94)
	.align		4
.L_94:
        /*0160*/ 	.word	index@(_ZN2at6native18elementwise_kernelILi128ELi4EZNS0_15gpu_kernel_implIZZZNS0_46_GLOBAL__N__5fd40885_13_AmpKernels_cu_3810c27339_amp_non_finite_check_and_unscale_cuda_ERNS_6TensorES5_RKS4_ENKUlvE_clEvENKUlvE0_clEvEUlfE_EEvRNS_18TensorIteratorBaseERKT_EUliE_EEviT1_)
        /*0164*/ 	.word	0x00000000


	//----- nvinfo : EIATTR_REGCOUNT
	.align		4
.L_95:
        /*0168*/ 	.byte	0x04, 0x2f
        /*016a*/ 	.short	(.L_97 - .L_96)
	.align		4
.L_96:
        /*016c*/ 	.word	index@(_ZN2at6native29vectorized_elementwise_kernelILi8EZZZNS0_46_GLOBAL__N__5fd40885_13_AmpKernels_cu_3810c27339_amp_non_finite_check_and_unscale_cuda_ERNS_6TensorES4_RKS3_ENKUlvE_clEvENKUlvE1_clEvEUlN3c104HalfEE_St5arrayIPcLm2EEEEviT0_T1_)
        /*0170*/ 	.word	0x00000020


	//----- nvinfo : EIATTR_FRAME_SIZE
	.align		4
.L_97:
        /*0174*/ 	.byte	0x04, 0x11
        /*0176*/ 	.short	(.L_99 - .L_98)
	.align		4
.L_98:
        /*0178*/ 	.word	index@(_ZN2at6native29vectorized_elementwise_kernelILi8EZZZNS0_46_GLOBAL__N__5fd40885_13_AmpKernels_cu_3810c27339_amp_non_finite_check_and_unscale_cuda_ERNS_6TensorES4_RKS3_ENKUlvE_clEvENKUlvE1_clEvEUlN3c104HalfEE_St5arrayIPcLm2EEEEviT0_T1_)
        /*017c*/ 	.word	0x00000000


	//----- nvinfo : EIATTR_REGCOUNT
	.align		4
.L_99:
        /*0180*/ 	.byte	0x04, 0x2f
        /*0182*/ 	.short	(.L_101 - .L_100)
	.align		4
.L_100:
        /*0184*/ 	.word	index@(_ZN2at6native29vectorized_elementwise_kernelILi4EZZZNS0_46_GLOBAL__N__5fd40885_13_AmpKernels_cu_3810c27339_amp_non_finite_check_and_unscale_cuda_ERNS_6TensorES4_RKS3_ENKUlvE_clEvENKUlvE1_clEvEUlN3c104HalfEE_St5arrayIPcLm2EEEEviT0_T1_)
        /*0188*/ 	.word	0x00000020


	//----- nvinfo : EIATTR_FRAME_SIZE
	.align		4
.L_101:
        /*018c*/ 	.byte	0x04, 0x11
        /*018e*/ 	.short	(.L_103 - .L_102)
	.align		4
.L_102:
        /*0190*/ 	.word	index@(_ZN2at6native29vectorized_elementwise_kernelILi4EZZZNS0_46_GLOBAL__N__5fd40885_13_AmpKernels_cu_3810c27339_amp_non_finite_check_and_unscale_cuda_ERNS_6TensorES4_RKS3_ENKUlvE_clEvENKUlvE1_clEvEUlN3c104HalfEE_St5arrayIPcLm2EEEEviT0_T1_)
        /*0194*/ 	.word	0x00000000


	//----- nvinfo : EIATTR_REGCOUNT
	.align		4
.L_103:
        /*0198*/ 	.byte	0x04, 0x2f
        /*019a*/ 	.short	(.L_105 - .L_104)
	.align		4
.L_104:
        /*019c*/ 	.word	index@(_ZN2at6native29vectorized_elementwise_kernelILi2EZZZNS0_46_GLOBAL__N__5fd40885_13_AmpKernels_cu_3810c27339_amp_non_finite_check_and_unscale_cuda_ERNS_6TensorES4_RKS3_ENKUlvE_clEvENKUlvE1_clEvEUlN3c104HalfEE_St5arrayIPcLm2EEEEviT0_T1_)
        /*01a0*/ 	.word	0x00000020


	//----- nvinfo : EIATTR_FRAME_SIZE
	.align		4
.L_105:
        /*01a4*/ 	.byte	0x04, 0x11
        /*01a6*/ 	.short	(.L_107 - .L_106)
	.align		4
.L_106:
        /*01a8*/ 	.word	index@(_ZN2at6native29vectorized_elementwise_kernelILi2EZZZNS0_46_GLOBAL__N__5fd40885_13_AmpKernels_cu_3810c27339_amp_non_finite_check_and_unscale_cuda_ERNS_6TensorES4_RKS3_ENKUlvE_clEvENKUlvE1_clEvEUlN3c104HalfEE_St5arrayIPcLm2EEEEviT0_T1_)
        /*01ac*/ 	.word	0x00000000


	//----- nvinfo : EIATTR_REGCOUNT
	.align		4
.L_107:
        /*01b0*/ 	.byte	0x04, 0x2f
        /*01b2*/ 	.short	(.L_109 - .L_108)
	.align		4
.L_108:
        /*01b4*/ 	.word	index@(_ZN2at6native27unrolled_elementwise_kernelIZZZNS0_46_GLOBAL__N__5fd40885_13_AmpKernels_cu_3810c27339_amp_non_finite_check_and_unscale_cuda_ERNS_6TensorES4_RKS3_ENKUlvE_clEvENKUlvE1_clEvEUlN3c104HalfEE_St5arrayIPcLm2EELi4E23TrivialOffsetCalculatorILi1EjESG_NS0_6memory15LoadWithoutCastENSH_16StoreWithoutCastEEEviT_T0_T2_T3_T4_T5_)
        /*01b8*/ 	.word	0x0000001a


	//----- nvinfo : EIATTR_FRAME_SIZE
	.align		4
.L_109:
        /*01bc*/ 	.byte	0x04, 0x11
        /*01be*/ 	.short	(.L_111 - .L_110)
	.align		4
.L_110:
        /*01c0*/ 	.word	index@(_ZN2at6native27unrolled_elementwise_kernelIZZZNS0_46_GLOBAL__N__5fd40885_13_AmpKernels_cu_3810c27339_amp_non_finite_check_and_unscale_cuda_ERNS_6TensorES4_RKS3_ENKUlvE_clEvENKUlvE1_clEvEUlN3c104HalfEE_St5arrayIPcLm2EELi4E23TrivialOffsetCalculatorILi1EjESG_NS0_6memory15LoadWithoutCastENSH_16StoreWithoutCastEEEviT_T0_T2_T3_T4_T5_)
        /*01c4*/ 	.word	0x00000000


	//----- nvinfo : EIATTR_REGCOUNT
	.align		4
.L_111:
        /*01c8*/ 	.byte	0x04, 0x2f
        /*01ca*/ 	.short	(.L_113 - .L_112)
	.align		4
.L_112:
        /*01cc*/ 	.word	index@(_ZN2at6native18elementwise_kernelILi128ELi4EZNS0_22gpu_kernel_impl_nocastIZZZNS0_46_GLOBAL__N__5fd40885_13_AmpKernels_cu_3810c27339_amp_non_finite_check_and_unscale_cuda_ERNS_6TensorES5_RKS4_ENKUlvE_clEvENKUlvE1_clEvEUlN3c104HalfEE_EEvRNS_18TensorIteratorBaseERKT_EUliE_EEviT1_)
        /*01d0*/ 	.word	0x00000012


	//----- nvinfo : EIATTR_FRAME_SIZE
	.align		4
.L_113:
        /*01d4*/ 	.byte	0x04, 0x11
        /*01d6*/ 	.short	(.L_115 - .L_114)
	.align		4
.L_114:
        /*01d8*/ 	.word	index@(_ZN2at6native18elementwise_kernelILi128ELi4EZNS0_22gpu_kernel_impl_nocastIZZZNS0_46_GLOBAL__N__5fd40885_13_AmpKernels_cu_3810c27339_amp_non_finite_check_and_unscale_cuda_ERNS_6TensorES5_RKS4_ENKUlvE_clEvENKUlvE1_clEvEUlN3c104HalfEE_EEvRNS_18TensorIteratorBaseERKT_EUliE_EEviT1_)
        /*01dc*/ 	.word	0x00000000


	//----- nvinfo : EIATTR_REGCOUNT
	.align		4
.L_115:
        /*01e0*/ 	.byte	0x04, 0x2f
        /*01e2*/ 	.short	(.L_117 - .L_116)
	.align		4
.L_116:
        /*01e4*/ 	.word	index@(_ZN2at6native27unrolled_elementwise_kernelIZZZNS0_46_GLOBAL__N__5fd40885_13_AmpKernels_cu_3810c27339_amp_non_finite_check_and_unscale_cuda_ERNS_6TensorES4_RKS3_ENKUlvE_clEvENKUlvE1_clEvEUlN3c104HalfEE_St5arrayIPcLm2EELi4E23TrivialOffsetCalculatorILi1EjESG_NS0_6memory12LoadWithCastILi1EEENSH_13StoreWithCastILi1EEEEEviT_T0_T2_T3_T4_T5_)
        /*01e8*/ 	.word	0x0000001c


	//----- nvinfo : EIATTR_FRAME_SIZE
	.align		4
.L_117:
        /*01ec*/ 	.byte	0x04, 0x11
        /*01ee*/ 	.short	(.L_119 - .L_118)
	.align		4
.L_118:
        /*01f0*/ 	.word	index@(_ZN2at6native27unrolled_elementwise_kernelIZZZNS0_46_GLOBAL__N__5fd40885_13_AmpKernels_cu_3810c27339_amp_non_finite_check_and_unscale_cuda_ERNS_6TensorES4_RKS3_ENKUlvE_clEvENKUlvE1_clEvEUlN3c104HalfEE_St5arrayIPcLm2EELi4E23TrivialOffsetCalculatorILi1EjESG_NS0_6memory12LoadWithCastILi1EEENSH_13StoreWithCastILi1EEEEEviT_T0_T2_T3_T4_T5_)
        /*01f4*/ 	.word	0x00000000


	//----- nvinfo : EIATTR_REGCOUNT
	.align		4
.L_119:
        /*01f8*/ 	.byte	0x04, 0x2f
        /*01fa*/ 	.short	(.L_121 - .L_120)
	.align		4
.L_120:
        /*01fc*/ 	.word	index@(_ZN2at6native18elementwise_kernelILi128ELi4EZNS0_15gpu_kernel_implIZZZNS0_46_GLOBAL__N__5fd40885_13_AmpKernels_cu_3810c27339_amp_non_finite_check_and_unscale_cuda_ERNS_6TensorES5_RKS4_ENKUlvE_clEvENKUlvE1_clEvEUlN3c104HalfEE_EEvRNS_18TensorIteratorBaseERKT_EUliE_EEviT1_)
        /*0200*/ 	.word	0x0000001a


	//----- nvinfo : EIATTR_FRAME_SIZE
	.align		4
.L_121:
        /*0204*/ 	.byte	0x04, 0x11
        /*0206*/ 	.short	(.L_123 - .L_122)
	.align		4
.L_122:
        /*0208*/ 	.word	index@(_ZN2at6native18elementwise_kernelILi128ELi4EZNS0_15gpu_kernel_implIZZZNS0_46_GLOBAL__N__5fd40885_13_AmpKernels_cu_3810c27339_amp_non_finite_check_and_unscale_cuda_ERNS_6TensorES5_RKS4_ENKUlvE_clEvENKUlvE1_clEvEUlN3c104HalfEE_EEvRNS_18TensorIteratorBaseERKT_EUliE_EEviT1_)
        /*020c*/ 	.word	0x00000000


	//----- nvinfo : EIATTR_REGCOUNT
	.align		4
.L_123:
        /*0210*/ 	.byte	0x04, 0x2f
        /*0212*/ 	.short	(.L_125 - .L_124)
	.align		4
.L_124:
        /*0214*/ 	.word	index@(_ZN2at6native46_GLOBAL__N__5fd40885_13_AmpKernels_cu_3810c27325multi_tensor_apply_kernelINS1_18TensorListMetadataILi1EEENS1_14UnaryOpFunctorIdLi1ELi1ELi0EEEJZZZNS0_47_amp_foreach_non_finite_check_and_unscale_cuda_EN3c108ArrayRefINS_6TensorEEERS9_RKS9_ENKUlvE_clEvENKUlvE_clEvEUldE_EEEvT_T0_DpT1_)
        /*0218*/ 	.word	0x00000020


	//----- nvinfo : EIATTR_FRAME_SIZE
	.align		4
.L_125:
        /*021c*/ 	.byte	0x04, 0x11
        /*021e*/ 	.short	(.L_127 - .L_126)
	.align		4
.L_126:
        /*0220*/ 	.word	index@(_ZN2at6native46_GLOBAL__N__5fd40885_13_AmpKernels_cu_3810c27325multi_tensor_apply_kernelINS1_18TensorListMetadataILi1EEENS1_14UnaryOpFunctorIdLi1ELi1ELi0EEEJZZZNS0_47_amp_foreach_non_finite_check_and_unscale_cuda_EN3c108ArrayRefINS_6TensorEEERS9_RKS9_ENKUlvE_clEvENKUlvE_clEvEUldE_EEEvT_T0_DpT1_)
        /*0224*/ 	.word	0x00000000


	//----- nvinfo : EIATTR_REGCOUNT
	.align		4
.L_127:
        /*0228*/ 	.byte	0x04, 0x2f
        /*022a*/ 	.short	(.L_129 - .L_128)
	.align		4
.L_128:
        /*022c*/ 	.word	index@(_ZN2at6native46_GLOBAL__N__5fd40885_13_AmpKernels_cu_3810c27325multi_tensor_apply_kernelINS1_18TensorListMetadataILi1EEENS1_14UnaryOpFunctorIfLi1ELi1ELi0EEEJZZZNS0_47_amp_foreach_non_finite_check_and_unscale_cuda_EN3c108ArrayRefINS_6TensorEEERS9_RKS9_ENKUlvE_clEvENKUlvE0_clEvEUlfE_EEEvT_T0_DpT1_)
        /*0230*/ 	.word	0x00000020


	//----- nvinfo : EIATTR_FRAME_SIZE
	.align		4
.L_129:
        /*0234*/ 	.byte	0x04, 0x11
        /*0236*/ 	.short	(.L_131 - .L_130)
	.align		4
.L_130:
        /*0238*/ 	.word	index@(_ZN2at6native46_GLOBAL__N__5fd40885_13_AmpKernels_cu_3810c27325multi_tensor_apply_kernelINS1_18TensorListMetadataILi1EEENS1_14UnaryOpFunctorIfLi1ELi1ELi0EEEJZZZNS0_47_amp_foreach_non_finite_check_and_unscale_cuda_EN3c108ArrayRefINS_6TensorEEERS9_RKS9_ENKUlvE_clEvENKUlvE0_clEvEUlfE_EEEvT_T0_DpT1_)
        /*023c*/ 	.word	0x00000000


	//----- nvinfo : EIATTR_REGCOUNT
	.align		4
.L_131:
        /*0240*/ 	.byte	0x04, 0x2f
        /*0242*/ 	.short	(.L_133 - .L_132)
	.align		4
.L_132:
        /*0244*/ 	.word	index@(_ZN2at6native46_GLOBAL__N__5fd40885_13_AmpKernels_cu_3810c27325multi_tensor_apply_kernelINS1_18TensorListMetadataILi1EEENS1_14UnaryOpFunctorIN3c104HalfELi1ELi1ELi0EEEJZZZNS0_47_amp_foreach_non_finite_check_and_unscale_cuda_ENS6_8ArrayRefINS_6TensorEEERSA_RKSA_ENKUlvE_clEvENKUlvE1_clEvEUlfE_EEEvT_T0_DpT1_)
        /*0248*/ 	.word	0x00000020


	//----- nvinfo : EIATTR_FRAME_SIZE
	.align		4
.L_133:
        /*024c*/ 	.byte	0x04, 0x11
        /*024e*/ 	.short	(.L_135 - .L_134)
	.align		4
.L_134:
        /*0250*/ 	.word	index@(_ZN2at6native46_GLOBAL__N__5fd40885_13_AmpKernels_cu_3810c27325multi_tensor_apply_kernelINS1_18TensorListMetadataILi1EEENS1_14UnaryOpFunctorIN3c104HalfELi1ELi1ELi0EEEJZZZNS0_47_amp_foreach_non_finite_check_and_unscale_cuda_ENS6_8ArrayRefINS_6TensorEEERSA_RKSA_ENKUlvE_clEvENKUlvE1_clEvEUlfE_EEEvT_T0_DpT1_)
        /*0254*/ 	.word	0x00000000


	//----- nvinfo : EIATTR_MIN_STACK_SIZE
	.align		4
.L_135:
        /*0258*/ 	.byte	0x04, 0x12
        /*025a*/ 	.short	(.L_137 - .L_136)
	.align		4
.L_136:
        /*025c*/ 	.word	index@(_ZN2at6native46_GLOBAL__N__5fd40885_13_AmpKernels_cu_3810c27325multi_tensor_apply_kernelINS1_18TensorListMetadataILi1EEENS1_14UnaryOpFunctorIN3c104HalfELi1ELi1ELi0EEEJZZZNS0_47_amp_foreach_non_finite_check_and_unscale_cuda_ENS6_8ArrayRefINS_6TensorEEERSA_RKSA_ENKUlvE_clEvENKUlvE1_clEvEUlfE_EEEvT_T0_DpT1_)
        /*0260*/ 	.word	0x00000000


	//----- nvinfo : EIATTR_MIN_STACK_SIZE
	.align		4
.L_137:
        /*0264*/ 	.byte	0x04, 0x12
        /*0266*/ 	.short	(.L_139 - .L_138)
	.align		4
.L_138:
        /*0268*/ 	.word	index@(_ZN2at6native46_GLOBAL__N__5fd40885_13_AmpKernels_cu_3810c27325multi_tensor_apply_kernelINS1_18TensorListMetadataILi1EEENS1_14UnaryOpFunctorIfLi1ELi1ELi0EEEJZZZNS0_47_amp_foreach_non_finite_check_and_unscale_cuda_EN3c108ArrayRefINS_6TensorEEERS9_RKS9_ENKUlvE_clEvENKUlvE0_clEvEUlfE_EEEvT_T0_DpT1_)
        /*026c*/ 	.word	0x00000000


	//----- nvinfo : EIATTR_MIN_STACK_SIZE
	.align		4
.L_139:
        /*0270*/ 	.byte	0x04, 0x12
        /*0272*/ 	.short	(.L_141 - .L_140)
	.align		4
.L_140:
        /*0274*/ 	.word	index@(_ZN2at6native46_GLOBAL__N__5fd40885_13_AmpKernels_cu_3810c27325multi_tensor_apply_kernelINS1_18TensorListMetadataILi1EEENS1_14UnaryOpFunctorIdLi1ELi1ELi0EEEJZZZNS0_47_amp_foreach_non_finite_check_and_unscale_cuda_EN3c108ArrayRefINS_6TensorEEERS9_RKS9_ENKUlvE_clEvENKUlvE_clEvEUldE_EEEvT_T0_DpT1_)
        /*0278*/ 	.word	0x00000000


	//----- nvinfo : EIATTR_MIN_STACK_SIZE
	.align		4
.L_141:
        /*027c*/ 	.byte	0x04, 0x12
        /*027e*/ 	.short	(.L_143 - .L_142)
	.align		4
.L_142:
        /*0280*/ 	.word	index@(_ZN2at6native18elementwise_kernelILi128ELi4EZNS0_15gpu_kernel_implIZZZNS0_46_GLOBAL__N__5fd40885_13_AmpKernels_cu_3810c27339_amp_non_finite_check_and_unscale_cuda_ERNS_6TensorES5_RKS4_ENKUlvE_clEvENKUlvE1_clEvEUlN3c104HalfEE_EEvRNS_18TensorIteratorBaseERKT_EUliE_EEviT1_)
        /*0284*/ 	.word	0x00000000


	//----- nvinfo : EIATTR_MIN_STACK_SIZE
	.align		4
.L_143:
        /*0288*/ 	.byte	0x04, 0x12
        /*028a*/ 	.short	(.L_145 - .L_144)
	.align		4
.L_144:
        /*028c*/ 	.word	index@(_ZN2at6native27unrolled_elementwise_kernelIZZZNS0_46_GLOBAL__N__5fd40885_13_AmpKernels_cu_3810c27339_amp_non_finite_check_and_unscale_cuda_ERNS_6TensorES4_RKS3_ENKUlvE_clEvENKUlvE1_clEvEUlN3c104HalfEE_St5arrayIPcLm2EELi4E23TrivialOffsetCalculatorILi1EjESG_NS0_6memory12LoadWithCastILi1EEENSH_13StoreWithCastILi1EEEEEviT_T0_T2_T3_T4_T5_)
        /*0290*/ 	.word	0x00000000


	//----- nvinfo : EIATTR_MIN_STACK_SIZE
	.align		4
.L_145:
        /*0294*/ 	.byte	0x04, 0x12
        /*0296*/ 	.short	(.L_147 - .L_146)
	.align		4
.L_146:
        /*0298*/ 	.word	index@(_ZN2at6native18elementwise_kernelILi128ELi4EZNS0_22gpu_kernel_impl_nocastIZZZNS0_46_GLOBAL__N__5fd40885_13_AmpKernels_cu_3810c27339_amp_non_finite_check_and_unscale_cuda_ERNS_6TensorES5_RKS4_ENKUlvE_clEvENKUlvE1_clEvEUlN3c104HalfEE_EEvRNS_18TensorIteratorBaseERKT_EUliE_EEviT1_)
        /*029c*/ 	.word	0x00000000


	//----- nvinfo : EIATTR_MIN_STACK_SIZE
	.align		4
.L_147:
        /*02a0*/ 	.byte	0x04, 0x12
        /*02a2*/ 	.short	(.L_149 - .L_148)
	.align		4
.L_148:
        /*02a4*/ 	.word	index@(_ZN2at6native27unrolled_elementwise_kernelIZZZNS0_46_GLOBAL__N__5fd40885_13_AmpKernels_cu_3810c27339_amp_non_finite_check_and_unscale_cuda_ERNS_6TensorES4_RKS3_ENKUlvE_clEvENKUlvE1_clEvEUlN3c104HalfEE_St5arrayIPcLm2EELi4E23TrivialOffsetCalculatorILi1EjESG_NS0_6memory15LoadWithoutCastENSH_16StoreWithoutCastEEEviT_T0_T2_T3_T4_T5_)
        /*02a8*/ 	.word	0x00000000


	//----- nvinfo : EIATTR_MIN_STACK_SIZE
	.align		4
.L_149:
        /*02ac*/ 	.byte	0x04, 0x12
        /*02ae*/ 	.short	(.L_151 - .L_150)
	.align		4
.L_150:
        /*02b0*/ 	.word	index@(_ZN2at6native29vectorized_elementwise_kernelILi2EZZZNS0_46_GLOBAL__N__5fd40885_13_AmpKernels_cu_3810c27339_amp_non_finite_check_and_unscale_cuda_ERNS_6TensorES4_RKS3_ENKUlvE_clEvENKUlvE1_clEvEUlN3c104HalfEE_St5arrayIPcLm2EEEEviT0_T1_)
        /*02b4*/ 	.word	0x00000000


	//----- nvinfo : EIATTR_MIN_STACK_SIZE
	.align		4
.L_151:
        /*02b8*/ 	.byte	0x04, 0x12
        /*02ba*/ 	.short	(.L_153 - .L_152)
	.align		4
.L_152:
        /*02bc*/ 	.word	index@(_ZN2at6native29vectorized_elementwise_kernelILi4EZZZNS0_46_GLOBAL__N__5fd40885_13_AmpKernels_cu_3810c27339_amp_non_finite_check_and_unscale_cuda_ERNS_6TensorES4_RKS3_ENKUlvE_clEvENKUlvE1_clEvEUlN3c104HalfEE_St5arrayIPcLm2EEEEviT0_T1_)
        /*02c0*/ 	.word	0x00000000


	//----- nvinfo : EIATTR_MIN_STACK_SIZE
	.align		4
.L_153:
        /*02c4*/ 	.byte	0x04, 0x12
        /*02c6*/ 	.short	(.L_155 - .L_154)
	.align		4
.L_154:
        /*02c8*/ 	.word	index@(_ZN2at6native29vectorized_elementwise_kernelILi8EZZZNS0_46_GLOBAL__N__5fd40885_13_AmpKernels_cu_3810c27339_amp_non_finite_check_and_unscale_cuda_ERNS_6TensorES4_RKS3_ENKUlvE_clEvENKUlvE1_clEvEUlN3c104HalfEE_St5arrayIPcLm2EEEEviT0_T1_)
        /*02cc*/ 	.word	0x00000000


	//----- nvinfo : EIATTR_MIN_STACK_SIZE
	.align		4
.L_155:
        /*02d0*/ 	.byte	0x04, 0x12
        /*02d2*/ 	.short	(.L_157 - .L_156)
	.align		4
.L_156:
        /*02d4*/ 	.word	index@(_ZN2at6native18elementwise_kernelILi128ELi4EZNS0_15gpu_kernel_implIZZZNS0_46_GLOBAL__N__5fd40885_13_AmpKernels_cu_3810c27339_amp_non_finite_check_and_unscale_cuda_ERNS_6TensorES5_RKS4_ENKUlvE_clEvENKUlvE0_clEvEUlfE_EEvRNS_18TensorIteratorBaseERKT_EUliE_EEviT1_)
        /*02d8*/ 	.word	0x00000000


	//----- nvinfo : EIATTR_MIN_STACK_SIZE
	.align		4
.L_157:
        /*02dc*/ 	.byte	0x04, 0x12
        /*02de*/ 	.short	(.L_159 - .L_158)
	.align		4
.L_158:
        /*02e0*/ 	.word	index@(_ZN2at6native27unrolled_elementwise_kernelIZZZNS0_46_GLOBAL__N__5fd40885_13_AmpKernels_cu_3810c27339_amp_non_finite_check_and_unscale_cuda_ERNS_6TensorES4_RKS3_ENKUlvE_clEvENKUlvE0_clEvEUlfE_St5arrayIPcLm2EELi4E23TrivialOffsetCalculatorILi1EjESE_NS0_6memory12LoadWithCastILi1EEENSF_13StoreWithCastILi1EEEEEviT_T0_T2_T3_T4_T5_)
        /*02e4*/ 	.word	0x00000000


	//----- nvinfo : EIATTR_MIN_STACK_SIZE
	.align		4
.L_159:
        /*02e8*/ 	.byte	0x04, 0x12
        /*02ea*/ 	.short	(.L_161 - .L_160)
	.align		4
.L_160:
        /*02ec*/ 	.word	index@(_ZN2at6native18elementwise_kernelILi128ELi2EZNS0_22gpu_kernel_impl_nocastIZZZNS0_46_GLOBAL__N__5fd40885_13_AmpKernels_cu_3810c27339_amp_non_finite_check_and_unscale_cuda_ERNS_6TensorES5_RKS4_ENKUlvE_clEvENKUlvE0_clEvEUlfE_EEvRNS_18TensorIteratorBaseERKT_EUliE_EEviT1_)
        /*02f0*/ 	.word	0x00000000


	//----- nvinfo : EIATTR_MIN_STACK_SIZE
	.align		4
.L_161:
        /*02f4*/ 	.byte	0x04, 0x12
        /*02f6*/ 	.short	(.L_163 - .L_162)
	.align		4
.L_162:
        /*02f8*/ 	.word	index@(_ZN2at6native27unrolled_elementwise_kernelIZZZNS0_46_GLOBAL__N__5fd40885_13_AmpKernels_cu_3810c27339_amp_non_finite_check_and_unscale_cuda_ERNS_6TensorES4_RKS3_ENKUlvE_clEvENKUlvE0_clEvEUlfE_St5arrayIPcLm2EELi4E23TrivialOffsetCalculatorILi1EjESE_NS0_6memory15LoadWithoutCastENSF_16StoreWithoutCastEEEviT_T0_T2_T3_T4_T5_)
        /*02fc*/ 	.word	0x00000000


	//----- nvinfo : EIATTR_MIN_STACK_SIZE
	.align		4
.L_163:
        /*0300*/ 	.byte	0x04, 0x12
        /*0302*/ 	.short	(.L_165 - .L_164)
	.align		4
.L_164:
        /*0304*/ 	.word	index@(_ZN2at6native29vectorized_elementwise_kernelILi2EZZZNS0_46_GLOBAL__N__5fd40885_13_AmpKernels_cu_3810c27339_amp_non_finite_check_and_unscale_cuda_ERNS_6TensorES4_RKS3_ENKUlvE_clEvENKUlvE0_clEvEUlfE_St5arrayIPcLm2EEEEviT0_T1_)
        /*0308*/ 	.word	0x00000000


	//----- nvinfo : EIATTR_MIN_STACK_SIZE
	.align		4
.L_165:
        /*030c*/ 	.byte	0x04, 0x12
        /*030e*/ 	.short	(.L_167 - .L_166)
	.align		4
.L_166:
        /*0310*/ 	.word	index@(_ZN2at6native29vectorized_elementwise_kernelILi4EZZZNS0_46_GLOBAL__N__5fd40885_13_AmpKernels_cu_3810c27339_amp_non_finite_check_and_unscale_cuda_ERNS_6TensorES4_RKS3_ENKUlvE_clEvENKUlvE0_clEvEUlfE_St5arrayIPcLm2EEEEviT0_T1_)
        /*0314*/ 	.word	0x00000000


	//----- nvinfo : EIATTR_MIN_STACK_SIZE
	.align		4
.L_167:
        /*0318*/ 	.byte	0x04, 0x12
        /*031a*/ 	.short	(.L_169 - .L_168)
	.align		4
.L_168:
        /*031c*/ 	.word	index@(_ZN2at6native29vectorized_elementwise_kernelILi8EZZZNS0_46_GLOBAL__N__5fd40885_13_AmpKernels_cu_3810c27339_amp_non_finite_check_and_unscale_cuda_ERNS_6TensorES4_RKS3_ENKUlvE_clEvENKUlvE0_clEvEUlfE_St5arrayIPcLm2EEEEviT0_T1_)
        /*0320*/ 	.word	0x00000000


	//----- nvinfo : EIATTR_MIN_STACK_SIZE
	.align		4
.L_169:
        /*0324*/ 	.byte	0x04, 0x12
        /*0326*/ 	.short	(.L_171 - .L_170)
	.align		4
.L_170:
        /*0328*/ 	.word	index@(_ZN2at6native18elementwise_kernelILi128ELi4EZNS0_15gpu_kernel_implIZZZNS0_46_GLOBAL__N__5fd40885_13_AmpKernels_cu_3810c27339_amp_non_finite_check_and_unscale_cuda_ERNS_6TensorES5_RKS4_ENKUlvE_clEvENKUlvE_clEvEUldE_EEvRNS_18TensorIteratorBaseERKT_EUliE_EEviT1_)
        /*032c*/ 	.word	0x00000000


	//----- nvinfo : EIATTR_MIN_STACK_SIZE
	.align		4
.L_171:
        /*0330*/ 	.byte	0x04, 0x12
        /*0332*/ 	.short	(.L_173 - .L_172)
	.align		4
.L_172:
        /*0334*/ 	.word	index@(_ZN2at6native27unrolled_elementwise_kernelIZZZNS0_46_GLOBAL__N__5fd40885_13_AmpKernels_cu_3810c27339_amp_non_finite_check_and_unscale_cuda_ERNS_6TensorES4_RKS3_ENKUlvE_clEvENKUlvE_clEvEUldE_St5arrayIPcLm2EELi4E23TrivialOffsetCalculatorILi1EjESE_NS0_6memory12LoadWithCastILi1EEENSF_13StoreWithCastILi1EEEEEviT_T0_T2_T3_T4_T5_)
        /*0338*/ 	.word	0x00000000


	//----- nvinfo : EIATTR_MIN_STACK_SIZE
	.align		4
.L_173:
        /*033c*/ 	.byte	0x04, 0x12
        /*033e*/ 	.short	(.L_175 - .L_174)
	.align		4
.L_174:
        /*0340*/ 	.word	index@(_ZN2at6native18elementwise_kernelILi128ELi2EZNS0_22gpu_kernel_impl_nocastIZZZNS0_46_GLOBAL__N__5fd40885_13_AmpKernels_cu_3810c27339_amp_non_finite_check_and_unscale_cuda_ERNS_6TensorES5_RKS4_ENKUlvE_clEvENKUlvE_clEvEUldE_EEvRNS_18TensorIteratorBaseERKT_EUliE_EEviT1_)
        /*0344*/ 	.word	0x00000000


	//----- nvinfo : EIATTR_MIN_STACK_SIZE
	.align		4
.L_175:
        /*0348*/ 	.byte	0x04, 0x12
        /*034a*/ 	.short	(.L_177 - .L_176)
	.align		4
.L_176:
        /*034c*/ 	.word	index@(_ZN2at6native27unrolled_elementwise_kernelIZZZNS0_46_GLOBAL__N__5fd40885_13_AmpKernels_cu_3810c27339_amp_non_finite_check_and_unscale_cuda_ERNS_6TensorES4_RKS3_ENKUlvE_clEvENKUlvE_clEvEUldE_St5arrayIPcLm2EELi4E23TrivialOffsetCalculatorILi1EjESE_NS0_6memory15LoadWithoutCastENSF_16StoreWithoutCastEEEviT_T0_T2_T3_T4_T5_)
        /*0350*/ 	.word	0x00000000


	//----- nvinfo : EIATTR_MIN_STACK_SIZE
	.align		4
.L_177:
        /*0354*/ 	.byte	0x04, 0x12
        /*0356*/ 	.short	(.L_179 - .L_178)
	.align		4
.L_178:
        /*0358*/ 	.word	index@(_ZN2at6native29vectorized_elementwise_kernelILi2EZZZNS0_46_GLOBAL__N__5fd40885_13_AmpKernels_cu_3810c27339_amp_non_finite_check_and_unscale_cuda_ERNS_6TensorES4_RKS3_ENKUlvE_clEvENKUlvE_clEvEUldE_St5arrayIPcLm2EEEEviT0_T1_)
        /*035c*/ 	.word	0x00000000


	//----- nvinfo : EIATTR_MIN_STACK_SIZE
	.align		4
.L_179:
        /*0360*/ 	.byte	0x04, 0x12
        /*0362*/ 	.short	(.L_181 - .L_180)
	.align		4
.L_180:
        /*0364*/ 	.word	index@(_ZN2at6native29vectorized_elementwise_kernelILi4EZZZNS0_46_GLOBAL__N__5fd40885_13_AmpKernels_cu_3810c27339_amp_non_finite_check_and_unscale_cuda_ERNS_6TensorES4_RKS3_ENKUlvE_clEvENKUlvE_clEvEUldE_St5arrayIPcLm2EEEEviT0_T1_)
        /*0368*/ 	.word	0x00000000


	//----- nvinfo : EIATTR_MIN_STACK_SIZE
	.align		4
.L_181:
        /*036c*/ 	.byte	0x04, 0x12
        /*036e*/ 	.short	(.L_183 - .L_182)
	.align		4
.L_182:
        /*0370*/ 	.word	index@(_ZN2at6native29vectorized_elementwise_kernelILi8EZZZNS0_46_GLOBAL__N__5fd40885_13_AmpKernels_cu_3810c27339_amp_non_finite_check_and_unscale_cuda_ERNS_6TensorES4_RKS3_ENKUlvE_clEvENKUlvE_clEvEUldE_St5arrayIPcLm2EEEEviT0_T1_)
        /*0374*/ 	.word	0x00000000


	//----- nvinfo : EIATTR_MIN_STACK_SIZE
	.align		4
.L_183:
        /*0378*/ 	.byte	0x04, 0x12
        /*037a*/ 	.short	(.L_185 - .L_184)
	.align		4
.L_184:
        /*037c*/ 	.word	index@(_ZN2at6native28amp_update_scale_cuda_kernelEPfPiPKfddi)
        /*0380*/ 	.word	0x00000000
.L_185:


//--------------------- .nv.compat                --------------------------
	.section	.nv.compat,"",@"SHT_CUDA_COMPAT_INFO"
	.align	4
        /*0000*/ 	.byte	0x02, 0x09, 0x01, 0x00, 0x02, 0x02, 0x01, 0x00, 0x02, 0x05, 0x05, 0x00, 0x03, 0x07, 0x01, 0x01
        /*0010*/ 	.byte	0x02, 0x03, 0x00, 0x00, 0x02, 0x06, 0x01, 0x00, 0x04, 0x0b, 0x08, 0x00, 0x00, 0x00, 0x00, 0x00
        /*0020*/ 	.byte	0x00, 0x00, 0x00, 0x00


//--------------------- .nv.info._ZN2at6native46_GLOBAL__N__5fd40885_13_AmpKernels_cu_3810c27325multi_tensor_apply_kernelINS1_18TensorListMetadataILi1EEENS1_14UnaryOpFunctorIN3c104HalfELi1ELi1ELi0EEEJZZZNS0_47_amp_foreach_non_finite_check_and_unscale_cuda_ENS6_8ArrayRefINS_6TensorEEERSA_RKSA_ENKUlvE_clEvENKUlvE1_clEvEUlfE_EEEvT_T0_DpT1_ --------------------------
	.section	.nv.info._ZN2at6native46_GLOBAL__N__5fd40885_13_AmpKernels_cu_3810c27325multi_tensor_apply_kernelINS1_18TensorListMetadataILi1EEENS1_14UnaryOpFunctorIN3c104HalfELi1ELi1ELi0EEEJZZZNS0_47_amp_foreach_non_finite_check_and_unscale_cuda_ENS6_8ArrayRefINS_6TensorEEERSA_RKSA_ENKUlvE_clEvENKUlvE1_clEvEUlfE_EEEvT_T0_DpT1_,"",@"SHT_CUDA_INFO"
	.sectionflags	@""
	.align	4


	//----- nvinfo : EIATTR_CUDA_API_VERSION
	.align		4
        /*0000*/ 	.byte	0x04, 0x37
        /*0002*/ 	.short	(.L_187 - .L_186)
.L_186:
        /*0004*/ 	.word	0x00000082


	//----- nvinfo : EIATTR_KPARAM_INFO
	.align		4
.L_187:
        /*0008*/ 	.byte	0x04, 0x17
        /*000a*/ 	.short	(.L_189 - .L_188)
.L_188:
        /*000c*/ 	.word	0x00000000
        /*0010*/ 	.short	0x0002
        /*0012*/ 	.short	0x0d30
        /*0014*/ 	.byte	0x00, 0xf0, 0x61, 0x00


	//----- nvinfo : EIATTR_KPARAM_INFO
	.align		4
.L_189:
        /*0018*/ 	.byte	0x04, 0x17
        /*001a*/ 	.short	(.L_191 - .L_190)
.L_190:
        /*001c*/ 	.word	0x00000000
        /*0020*/ 	.short	0x0001
        /*0022*/ 	.short	0x0d28
        /*0024*/ 	.byte	0x00, 0xf0, 0x05, 0x00


	//----- nvinfo : EIATTR_KPARAM_INFO
	.align		4
.L_191:
        /*0028*/ 	.byte	0x04, 0x17
        /*002a*/ 	.short	(.L_193 - .L_192)
.L_192:
        /*002c*/ 	.word	0x00000000
        /*0030*/ 	.short	0x0000
        /*0032*/ 	.short	0x0000
        /*0034*/ 	.byte	0x00, 0xf0, 0xa1, 0x34


	//----- nvinfo : EIATTR_SPARSE_MMA_MASK
	.align		4
.L_193:
        /*0038*/ 	.byte	0x03, 0x50
        /*003a*/ 	.short	0x0000


	//----- nvinfo : EIATTR_MAXREG_COUNT
	.align		4
        /*003c*/ 	.byte	0x03, 0x1b
        /*003e*/ 	.short	0x0080


	//----- nvinfo : EIATTR_MERCURY_ISA_VERSION
	.align		4
        /*0040*/ 	.byte	0x03, 0x5f
        /*0042*/ 	.short	0x0101


	//----- nvinfo : EIATTR_EXIT_INSTR_OFFSETS
	.align		4
        /*0044*/ 	.byte	0x04, 0x1c
        /*0046*/ 	.short	(.L_195 - .L_194)


	//   ....[0]....
.L_194:
        /*0048*/ 	.word	0x00000140


	//   ....[1]....
        /*004c*/ 	.word	0x000007d0


	//   ....[2]....
        /*0050*/ 	.word	0x00000830


	//   ....[3]....
        /*0054*/ 	.word	0x00000b60


	//----- nvinfo : EIATTR_MAX_THREADS
	.align		4
.L_195:
        /*0058*/ 	.byte	0x04, 0x05
        /*005a*/ 	.short	(.L_197 - .L_196)
.L_196:
        /*005c*/ 	.word	0x00000200
        /*0060*/ 	.word	0x00000001
        /*0064*/ 	.word	0x00000001


	//----- nvinfo : EIATTR_CRS_STACK_SIZE
	.align		4
.L_197:
        /*0068*/ 	.byte	0x04, 0x1e
        /*006a*/ 	.short	(.L_199 - .L_198)
.L_198:
        /*006c*/ 	.word	0x00000000


	//----- nvinfo : EIATTR_CBANK_PARAM_SIZE
	.align		4
.L_199:
        /*0070*/ 	.byte	0x03, 0x19
        /*0072*/ 	.short	0x0d48


	//----- nvinfo : EIATTR_PARAM_CBANK
	.align		4
        /*0074*/ 	.byte	0x04, 0x0a
        /*0076*/ 	.short	(.L_201 - .L_200)
	.align		4
.L_200:
        /*0078*/ 	.word	index@(.nv.constant0._ZN2at6native46_GLOBAL__N__5fd40885_13_AmpKernels_cu_3810c27325multi_tensor_apply_kernelINS1_18TensorListMetadataILi1EEENS1_14UnaryOpFunctorIN3c104HalfELi1ELi1ELi0EEEJZZZNS0_47_amp_foreach_non_finite_check_and_unscale_cuda_ENS6_8ArrayRefINS_6TensorEEERSA_RKSA_ENKUlvE_clEvENKUlvE1_clEvEUlfE_EEEvT_T0_DpT1_)
        /*007c*/ 	.short	0x0210
        /*007e*/ 	.short	0x0d48


	//----- nvinfo : EIATTR_SW_WAR
	.align		4
.L_201:
        /*0080*/ 	.byte	0x04, 0x36
        /*0082*/ 	.short	(.L_203 - .L_202)
.L_202:
        /*0084*/ 	.word	0x00000008
.L_203:


//--------------------- .nv.info._ZN2at6native46_GLOBAL__N__5fd40885_13_AmpKernels_cu_3810c27325multi_tensor_apply_kernelINS1_18TensorListMetadataILi1EEENS1_14UnaryOpFunctorIfLi1ELi1ELi0EEEJZZZNS0_47_amp_foreach_non_finite_check_and_unscale_cuda_EN3c108ArrayRefINS_6TensorEEERS9_RKS9_ENKUlvE_clEvENKUlvE0_clEvEUlfE_EEEvT_T0_DpT1_ --------------------------
	.section	.nv.info._ZN2at6native46_GLOBAL__N__5fd40885_13_AmpKernels_cu_3810c27325multi_tensor_apply_kernelINS1_18TensorListMetadataILi1EEENS1_14UnaryOpFunctorIfLi1ELi1ELi0EEEJZZZNS0_47_amp_foreach_non_finite_check_and_unscale_cuda_EN3c108ArrayRefINS_6TensorEEERS9_RKS9_ENKUlvE_clEvENKUlvE0_clEvEUlfE_EEEvT_T0_DpT1_,"",@"SHT_CUDA_INFO"
	.sectionflags	@""
	.align	4


	//----- nvinfo : EIATTR_CUDA_API_VERSION
	.align		4
        /*0000*/ 	.byte	0x04, 0x37
        /*0002*/ 	.short	(.L_205 - .L_204)
.L_204:
        /*0004*/ 	.word	0x00000082


	//----- nvinfo : EIATTR_KPARAM_INFO
	.align		4
.L_205:
        /*0008*/ 	.byte	0x04, 0x17
        /*000a*/ 	.short	(.L_207 - .L_206)
.L_206:
        /*000c*/ 	.word	0x00000000
        /*0010*/ 	.short	0x0002
        /*0012*/ 	.short	0x0d30
        /*0014*/ 	.byte	0x00, 0xf0, 0x61, 0x00


	//----- nvinfo : EIATTR_KPARAM_INFO
	.align		4
.L_207:
        /*0018*/ 	.byte	0x04, 0x17
        /*001a*/ 	.short	(.L_209 - .L_208)
.L_208:
        /*001c*/ 	.word	0x00000000
        /*0020*/ 	.short	0x0001
        /*0022*/ 	.short	0x0d28
        /*0024*/ 	.byte	0x00, 0xf0, 0x05, 0x00


	//----- nvinfo : EIATTR_KPARAM_INFO
	.align		4
.L_209:
        /*0028*/ 	.byte	0x04, 0x17
        /*002a*/ 	.short	(.L_211 - .L_210)
.L_210:
        /*002c*/ 	.word	0x00000000
        /*0030*/ 	.short	0x0000
        /*0032*/ 	.short	0x0000
        /*0034*/ 	.byte	0x00, 0xf0, 0xa1, 0x34


	//----- nvinfo : EIATTR_SPARSE_MMA_MASK
	.align		4
.L_211:
        /*0038*/ 	.byte	0x03, 0x50
        /*003a*/ 	.short	0x0000


	//----- nvinfo : EIATTR_MAXREG_COUNT
	.align		4
        /*003c*/ 	.byte	0x03, 0x1b
        /*003e*/ 	.short	0x0080


	//----- nvinfo : EIATTR_MERCURY_ISA_VERSION
	.align		4
        /*0040*/ 	.byte	0x03, 0x5f
        /*0042*/ 	.short	0x0101


	//----- nvinfo : EIATTR_EXIT_INSTR_OFFSETS
	.align		4
        /*0044*/ 	.byte	0x04, 0x1c
        /*0046*/ 	.short	(.L_213 - .L_212)


	//   ....[0]....
.L_212:
        /*0048*/ 	.word	0x00000140


	//   ....[1]....
        /*004c*/ 	.word	0x00000760


	//   ....[2]....
        /*0050*/ 	.word	0x000007c0


	//   ....[3]....
        /*0054*/ 	.word	0x00000ab0


	//----- nvinfo : EIATTR_MAX_THREADS
	.align		4
.L_213:
        /*0058*/ 	.byte	0x04, 0x05
        /*005a*/ 	.short	(.L_215 - .L_214)
.L_214:
        /*005c*/ 	.word	0x00000200
        /*0060*/ 	.word	0x00000001
        /*0064*/ 	.word	0x00000001


	//----- nvinfo : EIATTR_CRS_STACK_SIZE
	.align		4
.L_215:
        /*0068*/ 	.byte	0x04, 0x1e
        /*006a*/ 	.short	(.L_217 - .L_216)
.L_216:
        /*006c*/ 	.word	0x00000000


	//----- nvinfo : EIATTR_CBANK_PARAM_SIZE
	.align		4
.L_217:
        /*0070*/ 	.byte	0x03, 0x19
        /*0072*/ 	.short	0x0d48


	//----- nvinfo : EIATTR_PARAM_CBANK
	.align		4
        /*0074*/ 	.byte	0x04, 0x0a
        /*0076*/ 	.short	(.L_219 - .L_218)
	.align		4
.L_218:
        /*0078*/ 	.word	index@(.nv.constant0._ZN2at6native46_GLOBAL__N__5fd40885_13_AmpKernels_cu_3810c27325multi_tensor_apply_kernelINS1_18TensorListMetadataILi1EEENS1_14UnaryOpFunctorIfLi1ELi1ELi0EEEJZZZNS0_47_amp_foreach_non_finite_check_and_unscale_cuda_EN3c108ArrayRefINS_6TensorEEERS9_RKS9_ENKUlvE_clEvENKUlvE0_clEvEUlfE_EEEvT_T0_DpT1_)
        /*007c*/ 	.short	0x0210
        /*007e*/ 	.short	0x0d48


	//----- nvinfo : EIATTR_SW_WAR
	.align		4
.L_219:
        /*0080*/ 	.byte	0x04, 0x36
        /*0082*/ 	.short	(.L_221 - .L_220)
.L_220:
        /*0084*/ 	.word	0x00000008
.L_221:


//--------------------- .nv.info._ZN2at6native46_GLOBAL__N__5fd40885_13_AmpKernels_cu_3810c27325multi_tensor_apply_kernelINS1_18TensorListMetadataILi1EEENS1_14UnaryOpFunctorIdLi1ELi1ELi0EEEJZZZNS0_47_amp_foreach_non_finite_check_and_unscale_cuda_EN3c108ArrayRefINS_6TensorEEERS9_RKS9_ENKUlvE_clEvENKUlvE_clEvEUldE_EEEvT_T0_DpT1_ --------------------------
	.section	.nv.info._ZN2at6native46_GLOBAL__N__5fd40885_13_AmpKernels_cu_3810c27325multi_tensor_apply_kernelINS1_18TensorListMetadataILi1EEENS1_14UnaryOpFunctorIdLi1ELi1ELi0EEEJZZZNS0_47_amp_foreach_non_finite_check_and_unscale_cuda_EN3c108ArrayRefINS_6TensorEEERS9_RKS9_ENKUlvE_clEvENKUlvE_clEvEUldE_EEEvT_T0_DpT1_,"",@"SHT_CUDA_INFO"
	.sectionflags	@""
	.align	4


	//----- nvinfo : EIATTR_CUDA_API_VERSION
	.align		4
        /*0000*/ 	.byte	0x04, 0x37
        /*0002*/ 	.short	(.L_223 - .L_222)
.L_222:
        /*0004*/ 	.word	0x00000082


	//----- nvinfo : EIATTR_KPARAM_INFO
	.align		4
.L_223:
        /*0008*/ 	.byte	0x04, 0x17
        /*000a*/ 	.short	(.L_225 - .L_224)
.L_224:
        /*000c*/ 	.word	0x00000000
        /*0010*/ 	.short	0x0002
        /*0012*/ 	.short	0x0d30
        /*0014*/ 	.byte	0x00, 0xf0, 0x61, 0x00


	//----- nvinfo : EIATTR_KPARAM_INFO
	.align		4
.L_225:
        /*0018*/ 	.byte	0x04, 0x17
        /*001a*/ 	.short	(.L_227 - .L_226)
.L_226:
        /*001c*/ 	.word	0x00000000
        /*0020*/ 	.short	0x0001
        /*0022*/ 	.short	0x0d28
        /*0024*/ 	.byte	0x00, 0xf0, 0x05, 0x00


	//----- nvinfo : EIATTR_KPARAM_INFO
	.align		4
.L_227:
        /*0028*/ 	.byte	0x04, 0x17
        /*002a*/ 	.short	(.L_229 - .L_228)
.L_228:
        /*002c*/ 	.word	0x00000000
        /*0030*/ 	.short	0x0000
        /*0032*/ 	.short	0x0000
        /*0034*/ 	.byte	0x00, 0xf0, 0xa1, 0x34


	//----- nvinfo : EIATTR_SPARSE_MMA_MASK
	.align		4
.L_229:
        /*0038*/ 	.byte	0x03, 0x50
        /*003a*/ 	.short	0x0000


	//----- nvinfo : EIATTR_MAXREG_COUNT
	.align		4
        /*003c*/ 	.byte	0x03, 0x1b
        /*003e*/ 	.short	0x0080


	//----- nvinfo : EIATTR_MERCURY_ISA_VERSION
	.align		4
        /*0040*/ 	.byte	0x03, 0x5f
        /*0042*/ 	.short	0x0101


	//----- nvinfo : EIATTR_EXIT_INSTR_OFFSETS
	.align		4
        /*0044*/ 	.byte	0x04, 0x1c
        /*0046*/ 	.short	(.L_231 - .L_230)


	//   ....[0]....
.L_230:
        /*0048*/ 	.word	0x00000160


	//   ....[1]....
        /*004c*/ 	.word	0x00000950


	//   ....[2]....
        /*0050*/ 	.word	0x000009b0


	//   ....[3]....
        /*0054*/ 	.word	0x00000f60


	//----- nvinfo : EIATTR_MAX_THREADS
	.align		4
.L_231:
        /*0058*/ 	.byte	0x04, 0x05
        /*005a*/ 	.short	(.L_233 - .L_232)
.L_232:
        /*005c*/ 	.word	0x00000200
        /*0060*/ 	.word	0x00000001
        /*0064*/ 	.word	0x00000001


	//----- nvinfo : EIATTR_CRS_STACK_SIZE
	.align		4
.L_233:
        /*0068*/ 	.byte	0x04, 0x1e
        /*006a*/ 	.short	(.L_235 - .L_234)
.L_234:
        /*006c*/ 	.word	0x00000000


	//----- nvinfo : EIATTR_CBANK_PARAM_SIZE
	.align		4
.L_235:
        /*0070*/ 	.byte	0x03, 0x19
        /*0072*/ 	.short	0x0d48


	//----- nvinfo : EIATTR_PARAM_CBANK
	.align		4
        /*0074*/ 	.byte	0x04, 0x0a
        /*0076*/ 	.short	(.L_237 - .L_236)
	.align		4
.L_236:
        /*0078*/ 	.word	index@(.nv.constant0._ZN2at6native46_GLOBAL__N__5fd40885_13_AmpKernels_cu_3810c27325multi_tensor_apply_kernelINS1_18TensorListMetadataILi1EEENS1_14UnaryOpFunctorIdLi1ELi1ELi0EEEJZZZNS0_47_amp_foreach_non_finite_check_and_unscale_cuda_EN3c108ArrayRefINS_6TensorEEERS9_RKS9_ENKUlvE_clEvENKUlvE_clEvEUldE_EEEvT_T0_DpT1_)
        /*007c*/ 	.short	0x0210
        /*007e*/ 	.short	0x0d48


	//----- nvinfo : EIATTR_SW_WAR
	.align		4
.L_237:
        /*0080*/ 	.byte	0x04, 0x36
        /*0082*/ 	.short	(.L_239 - .L_238)
.L_238:
        /*0084*/ 	.word	0x00000008
.L_239:


//--------------------- .nv.info._ZN2at6native18elementwise_kernelILi128ELi4EZNS0_15gpu_kernel_implIZZZNS0_46_GLOBAL__N__5fd40885_13_AmpKernels_cu_3810c27339_amp_non_finite_check_and_unscale_cuda_ERNS_6TensorES5_RKS4_ENKUlvE_clEvENKUlvE1_clEvEUlN3c104HalfEE_EEvRNS_18TensorIteratorBaseERKT_EUliE_EEviT1_ --------------------------
	.section	.nv.info._ZN2at6native18elementwise_kernelILi128ELi4EZNS0_15gpu_kernel_implIZZZNS0_46_GLOBAL__N__5fd40885_13_AmpKernels_cu_3810c27339_amp_non_finite_check_and_unscale_cuda_ERNS_6TensorES5_RKS4_ENKUlvE_clEvENKUlvE1_clEvEUlN3c104HalfEE_EEvRNS_18TensorIteratorBaseERKT_EUliE_EEviT1_,"",@"SHT_CUDA_INFO"
	.sectionflags	@""
	.align	4


	//----- nvinfo : EIATTR_CUDA_API_VERSION
	.align		4
        /*0000*/ 	.byte	0x04, 0x37
        /*0002*/ 	.short	(.L_241 - .L_240)
.L_240:
        /*0004*/ 	.word	0x00000082


	//----- nvinfo : EIATTR_KPARAM_INFO
	.align		4
.L_241:
        /*0008*/ 	.byte	0x04, 0x17
        /*000a*/ 	.short	(.L_243 - .L_242)
.L_242:
        /*000c*/ 	.word	0x00000000
        /*0010*/ 	.short	0x0001
        /*0012*/ 	.short	0x0008
        /*0014*/ 	.byte	0x00, 0xf0, 0xc1, 0x08


	//----- nvinfo : EIATTR_KPARAM_INFO
	.align		4
.L_243:
        /*0018*/ 	.byte	0x04, 0x17
        /*001a*/ 	.short	(.L_245 - .L_244)
.L_244:
        /*001c*/ 	.word	0x00000000
        /*0020*/ 	.short	0x0000
        /*0022*/ 	.short	0x0000
        /*0024*/ 	.byte	0x00, 0xf0, 0x11, 0x00


	//----- nvinfo : EIATTR_SPARSE_MMA_MASK
	.align		4
.L_245:
        /*0028*/ 	.byte	0x03, 0x50
        /*002a*/ 	.short	0x0000


	//----- nvinfo : EIATTR_MAXREG_COUNT
	.align		4
        /*002c*/ 	.byte	0x03, 0x1b
        /*002e*/ 	.short	0x0080


	//----- nvinfo : EIATTR_EXTERNS
	.align		4
        /*0030*/ 	.byte	0x04, 0x0f
        /*0032*/ 	.short	(.L_247 - .L_246)


	//   ....[0]....
	.align		4
.L_246:
        /*0034*/ 	.word	index@(__assertfail)


	//----- nvinfo : EIATTR_MERCURY_ISA_VERSION
	.align		4
.L_247:
        /*0038*/ 	.byte	0x03, 0x5f
        /*003a*/ 	.short	0x0101


	//----- nvinfo : EIATTR_SYSCALL_OFFSETS
	.align		4
        /*003c*/ 	.byte	0x04, 0x46
        /*003e*/ 	.short	(.L_249 - .L_248)


	//   ....[0]....
.L_248:
        /*0040*/ 	.word	0x000022c0


	//   ....[1]....
        /*0044*/ 	.word	0x000032c0


	//   ....[2]....
        /*0048*/ 	.word	0x000055d0


	//   ....[3]....
        /*004c*/ 	.word	0x000065d0


	//   ....[4]....
        /*0050*/ 	.word	0x000088d0


	//   ....[5]....
        /*0054*/ 	.word	0x000098d0


	//   ....[6]....
        /*0058*/ 	.word	0x0000bbc0


	//   ....[7]....
        /*005c*/ 	.word	0x0000cbc0


	//----- nvinfo : EIATTR_EXIT_INSTR_OFFSETS
	.align		4
.L_249:
        /*0060*/ 	.byte	0x04, 0x1c
        /*0062*/ 	.short	(.L_251 - .L_250)


	//   ....[0]....
.L_250:
        /*0064*/ 	.word	0x000099a0


	//   ....[1]....
        /*0068*/ 	.word	0x0000bdf0


	//   ....[2]....
        /*006c*/ 	.word	0x0000be30


	//   ....[3]....
        /*0070*/ 	.word	0x0000bed0


	//   ....[4]....
        /*0074*/ 	.word	0x0000bf10


	//   ....[5]....
        /*0078*/ 	.word	0x0000bf50


	//   ....[6]....
        /*007c*/ 	.word	0x0000bfe0


	//   ....[7]....
        /*0080*/ 	.word	0x0000c000


	//   ....[8]....
        /*0084*/ 	.word	0x0000c0a0


	//   ....[9]....
        /*0088*/ 	.word	0x0000c0f0


	//   ....[10]....
        /*008c*/ 	.word	0x0000c140


	//   ....[11]....
        /*0090*/ 	.word	0x0000c210


	//   ....[12]....
        /*0094*/ 	.word	0x0000c270


	//   ....[13]....
        /*0098*/ 	.word	0x0000c400


	//   ....[14]....
        /*009c*/ 	.word	0x0000c560


	//   ....[15]....
        /*00a0*/ 	.word	0x0000c5a0


	//   ....[16]....
        /*00a4*/ 	.word	0x0000c660


	//   ....[17]....
        /*00a8*/ 	.word	0x0000c7e0


	//   ....[18]....
        /*00ac*/ 	.word	0x0000c960


	//   ....[19]....
        /*00b0*/ 	.word	0x0000cac0


	//   ....[20]....
        /*00b4*/ 	.word	0x0000cbd0


	//   ....[21]....
        /*00b8*/ 	.word	0x0000cc10


	//   ....[22]....
        /*00bc*/ 	.word	0x0000cc50


	//----- nvinfo : EIATTR_MAX_THREADS
	.align		4
.L_251:
        /*00c0*/ 	.byte	0x04, 0x05
        /*00c2*/ 	.short	(.L_253 - .L_252)
.L_252:
        /*00c4*/ 	.word	0x00000080
        /*00c8*/ 	.word	0x00000001
        /*00cc*/ 	.word	0x00000001


	//----- nvinfo : EIATTR_CRS_STACK_SIZE
	.align		4
.L_253:
        /*00d0*/ 	.byte	0x04, 0x1e
        /*00d2*/ 	.short	(.L_255 - .L_254)
.L_254:
        /*00d4*/ 	.word	0x00000000


	//----- nvinfo : EIATTR_CBANK_PARAM_SIZE
	.align		4
.L_255:
        /*00d8*/ 	.byte	0x03, 0x19
        /*00da*/ 	.short	0x0238


	//----- nvinfo : EIATTR_PARAM_CBANK
	.align		4
        /*00dc*/ 	.byte	0x04, 0x0a
        /*00de*/ 	.short	(.L_257 - .L_256)
	.align		4
.L_256:
        /*00e0*/ 	.word	index@(.nv.constant0._ZN2at6native18elementwise_kernelILi128ELi4EZNS0_15gpu_kernel_implIZZZNS0_46_GLOBAL__N__5fd40885_13_AmpKernels_cu_3810c27339_amp_non_finite_check_and_unscale_cuda_ERNS_6TensorES5_RKS4_ENKUlvE_clEvENKUlvE1_clEvEUlN3c104HalfEE_EEvRNS_18TensorIteratorBaseERKT_EUliE_EEviT1_)
        /*00e4*/ 	.short	0x0210
        /*00e6*/ 	.short	0x0238


	//----- nvinfo : EIATTR_SW_WAR
	.align		4
.L_257:
        /*00e8*/ 	.byte	0x04, 0x36
        /*00ea*/ 	.short	(.L_259 - .L_258)
.L_258:
        /*00ec*/ 	.word	0x00000008
.L_259:


//--------------------- .nv.info._ZN2at6native27unrolled_elementwise_kernelIZZZNS0_46_GLOBAL__N__5fd40885_13_AmpKernels_cu_3810c27339_amp_non_finite_check_and_unscale_cuda_ERNS_6TensorES4_RKS3_ENKUlvE_clEvENKUlvE1_clEvEUlN3c104HalfEE_St5arrayIPcLm2EELi4E23TrivialOffsetCalculatorILi1EjESG_NS0_6memory12LoadWithCastILi1EEENSH_13StoreWithCastILi1EEEEEviT_T0_T2_T3_T4_T5_ --------------------------
	.section	.nv.info._ZN2at6native27unrolled_elementwise_kernelIZZZNS0_46_GLOBAL__N__5fd40885_13_AmpKernels_cu_3810c27339_amp_non_finite_check_and_unscale_cuda_ERNS_6TensorES4_RKS3_ENKUlvE_clEvENKUlvE1_clEvEUlN3c104HalfEE_St5arrayIPcLm2EELi4E23TrivialOffsetCalculatorILi1EjESG_NS0_6memory12LoadWithCastILi1EEENSH_13StoreWithCastILi1EEEEEviT_T0_T2_T3_T4_T5_,"",@"SHT_CUDA_INFO"
	.sectionflags	@""
	.align	4


	//----- nvinfo : EIATTR_CUDA_API_VERSION
	.align		4
        /*0000*/ 	.byte	0x04, 0x37
        /*0002*/ 	.short	(.L_261 - .L_260)
.L_260:
        /*0004*/ 	.word	0x00000082


	//----- nvinfo : EIATTR_KPARAM_INFO
	.align		4
.L_261:
        /*0008*/ 	.byte	0x04, 0x17
        /*000a*/ 	.short	(.L_263 - .L_262)
.L_262:
        /*000c*/ 	.word	0x00000000
        /*0010*/ 	.short	0x0006
        /*0012*/ 	.short	0x003c
        /*0014*/ 	.byte	0x00, 0xf0, 0x21, 0x00


	//----- nvinfo : EIATTR_KPARAM_INFO
	.align		4
.L_263:
        /*0018*/ 	.byte	0x04, 0x17
        /*001a*/ 	.short	(.L_265 - .L_264)
.L_264:
        /*001c*/ 	.word	0x00000000
        /*0020*/ 	.short	0x0005
        /*0022*/ 	.short	0x0034
        /*0024*/ 	.byte	0x00, 0xf0, 0x21, 0x00


	//----- nvinfo : EIATTR_KPARAM_INFO
	.align		4
.L_265:
        /*0028*/ 	.byte	0x04, 0x17
        /*002a*/ 	.short	(.L_267 - .L_266)
.L_266:
        /*002c*/ 	.word	0x00000000
        /*0030*/ 	.short	0x0004
        /*0032*/ 	.short	0x0031
        /*0034*/ 	.byte	0x00, 0xf0, 0x05, 0x00


	//----- nvinfo : EIATTR_KPARAM_INFO
	.align		4
.L_267:
        /*0038*/ 	.byte	0x04, 0x17
        /*003a*/ 	.short	(.L_269 - .L_268)
.L_268:
        /*003c*/ 	.word	0x00000000
        /*0040*/ 	.short	0x0003
        /*0042*/ 	.short	0x0030
        /*0044*/ 	.byte	0x00, 0xf0, 0x05, 0x00


	//----- nvinfo : EIATTR_KPARAM_INFO
	.align		4
.L_269:
        /*0048*/ 	.byte	0x04, 0x17
        /*004a*/ 	.short	(.L_271 - .L_270)
.L_270:
        /*004c*/ 	.word	0x00000000
        /*0050*/ 	.short	0x0002
        /*0052*/ 	.short	0x0020
        /*0054*/ 	.byte	0x00, 0xf0, 0x41, 0x00


	//----- nvinfo : EIATTR_KPARAM_INFO
	.align		4
.L_271:
        /*0058*/ 	.byte	0x04, 0x17
        /*005a*/ 	.short	(.L_273 - .L_272)
.L_272:
        /*005c*/ 	.word	0x00000000
        /*0060*/ 	.short	0x0001
        /*0062*/ 	.short	0x0008
        /*0064*/ 	.byte	0x00, 0xf0, 0x61, 0x00


	//----- nvinfo : EIATTR_KPARAM_INFO
	.align		4
.L_273:
        /*0068*/ 	.byte	0x04, 0x17
        /*006a*/ 	.short	(.L_275 - .L_274)
.L_274:
        /*006c*/ 	.word	0x00000000
        /*0070*/ 	.short	0x0000
        /*0072*/ 	.short	0x0000
        /*0074*/ 	.byte	0x00, 0xf0, 0x11, 0x00


	//----- nvinfo : EIATTR_SPARSE_MMA_MASK
	.align		4
.L_275:
        /*0078*/ 	.byte	0x03, 0x50
        /*007a*/ 	.short	0x0000


	//----- nvinfo : EIATTR_MAXREG_COUNT
	.align		4
        /*007c*/ 	.byte	0x03, 0x1b
        /*007e*/ 	.short	0x00ff


	//----- nvinfo : EIATTR_EXTERNS
	.align		4
        /*0080*/ 	.byte	0x04, 0x0f
        /*0082*/ 	.short	(.L_277 - .L_276)


	//   ....[0]....
	.align		4
.L_276:
        /*0084*/ 	.word	index@(__assertfail)


	//----- nvinfo : EIATTR_MERCURY_ISA_VERSION
	.align		4
.L_277:
        /*0088*/ 	.byte	0x03, 0x5f
        /*008a*/ 	.short	0x0101


	//----- nvinfo : EIATTR_SYSCALL_OFFSETS
	.align		4
        /*008c*/ 	.byte	0x04, 0x46
        /*008e*/ 	.short	(.L_279 - .L_278)


	//   ....[0]....
.L_278:
        /*0090*/ 	.word	0x000010b0


	//   ....[1]....
        /*0094*/ 	.word	0x000021c0


	//   ....[2]....
        /*0098*/ 	.word	0x000032d0


	//   ....[3]....
        /*009c*/ 	.word	0x000043c0


	//   ....[4]....
        /*00a0*/ 	.word	0x000058c0


	//   ....[5]....
        /*00a4*/ 	.word	0x000068e0


	//   ....[6]....
        /*00a8*/ 	.word	0x000078c0


	//   ....[7]....
        /*00ac*/ 	.word	0x000088a0


	//----- nvinfo : EIATTR_EXIT_INSTR_OFFSETS
	.align		4
.L_279:
        /*00b0*/ 	.byte	0x04, 0x1c
        /*00b2*/ 	.short	(.L_281 - .L_280)


	//   ....[0]....
.L_280:
        /*00b4*/ 	.word	0x00007980


	//   ....[1]....
        /*00b8*/ 	.word	0x00007ad0


	//   ....[2]....
        /*00bc*/ 	.word	0x00007b10


	//   ....[3]....
        /*00c0*/ 	.word	0x00007bb0


	//   ....[4]....
        /*00c4*/ 	.word	0x00007bf0


	//   ....[5]....
        /*00c8*/ 	.word	0x00007c30


	//   ....[6]....
        /*00cc*/ 	.word	0x00007cc0


	//   ....[7]....
        /*00d0*/ 	.word	0x00007ce0


	//   ....[8]....
        /*00d4*/ 	.word	0x00007d80


	//   ....[9]....
        /*00d8*/ 	.word	0x00007dd0


	//   ....[10]....
        /*00dc*/ 	.word	0x00007e20


	//   ....[11]....
        /*00e0*/ 	.word	0x00007ef0


	//   ....[12]....
        /*00e4*/ 	.word	0x00007f50


	//   ....[13]....
        /*00e8*/ 	.word	0x000080e0


	//   ....[14]....
        /*00ec*/ 	.word	0x00008240


	//   ....[15]....
        /*00f0*/ 	.word	0x00008280


	//   ....[16]....
        /*00f4*/ 	.word	0x00008340


	//   ....[17]....
        /*00f8*/ 	.word	0x000084c0


	//   ....[18]....
        /*00fc*/ 	.word	0x00008640


	//   ....[19]....
        /*0100*/ 	.word	0x000087a0


	//   ....[20]....
        /*0104*/ 	.word	0x000088b0


	//   ....[21]....
        /*0108*/ 	.word	0x000088f0


	//   ....[22]....
        /*010c*/ 	.word	0x00008930


	//----- nvinfo : EIATTR_MAX_THREADS
	.align		4
.L_281:
        /*0110*/ 	.byte	0x04, 0x05
        /*0112*/ 	.short	(.L_283 - .L_282)
.L_282:
        /*0114*/ 	.word	0x00000080
        /*0118*/ 	.word	0x00000001
        /*011c*/ 	.word	0x00000001


	//----- nvinfo : EIATTR_CRS_STACK_SIZE
	.align		4
.L_283:
        /*0120*/ 	.byte	0x04, 0x1e
        /*0122*/ 	.short	(.L_285 - .L_284)
.L_284:
        /*0124*/ 	.word	0x00000000


	//----- nvinfo : EIATTR_CBANK_PARAM_SIZE
	.align		4
.L_285:
        /*0128*/ 	.byte	0x03, 0x19
        /*012a*/ 	.short	0x0044


	//----- nvinfo : EIATTR_PARAM_CBANK
	.align		4
        /*012c*/ 	.byte	0x04, 0x0a
        /*012e*/ 	.short	(.L_287 - .L_286)
	.align		4
.L_286:
        /*0130*/ 	.word	index@(.nv.constant0._ZN2at6native27unrolled_elementwise_kernelIZZZNS0_46_GLOBAL__N__5fd40885_13_AmpKernels_cu_3810c27339_amp_non_finite_check_and_unscale_cuda_ERNS_6TensorES4_RKS3_ENKUlvE_clEvENKUlvE1_clEvEUlN3c104HalfEE_St5arrayIPcLm2EELi4E23TrivialOffsetCalculatorILi1EjESG_NS0_6memory12LoadWithCastILi1EEENSH_13StoreWithCastILi1EEEEEviT_T0_T2_T3_T4_T5_)
        /*0134*/ 	.short	0x0210
        /*0136*/ 	.short	0x0044


	//----- nvinfo : EIATTR_SW_WAR
	.align		4
.L_287:
        /*0138*/ 	.byte	0x04, 0x36
        /*013a*/ 	.short	(.L_289 - .L_288)
.L_288:
        /*013c*/ 	.word	0x00000008
.L_289:


//--------------------- .nv.info._ZN2at6native18elementwise_kernelILi128ELi4EZNS0_22gpu_kernel_impl_nocastIZZZNS0_46_GLOBAL__N__5fd40885_13_AmpKernels_cu_3810c27339_amp_non_finite_check_and_unscale_cuda_ERNS_6TensorES5_RKS4_ENKUlvE_clEvENKUlvE1_clEvEUlN3c104HalfEE_EEvRNS_18TensorIteratorBaseERKT_EUliE_EEviT1_ --------------------------
	.section	.nv.info._ZN2at6native18elementwise_kernelILi128ELi4EZNS0_22gpu_kernel_impl_nocastIZZZNS0_46_GLOBAL__N__5fd40885_13_AmpKernels_cu_3810c27339_amp_non_finite_check_and_unscale_cuda_ERNS_6TensorES5_RKS4_ENKUlvE_clEvENKUlvE1_clEvEUlN3c104HalfEE_EEvRNS_18TensorIteratorBaseERKT_EUliE_EEviT1_,"",@"SHT_CUDA_INFO"
	.sectionflags	@""
	.align	4


	//----- nvinfo : EIATTR_CUDA_API_VERSION
	.align		4
        /*0000*/ 	.byte	0x04, 0x37
        /*0002*/ 	.short	(.L_291 - .L_290)
.L_290:
        /*0004*/ 	.word	0x00000082


	//----- nvinfo : EIATTR_KPARAM_INFO
	.align		4
.L_291:
        /*0008*/ 	.byte	0x04, 0x17
        /*000a*/ 	.short	(.L_293 - .L_292)
.L_292:
        /*000c*/ 	.word	0x00000000
        /*0010*/ 	.short	0x0001
        /*0012*/ 	.short	0x0008
        /*0014*/ 	.byte	0x00, 0xf0, 0xa1, 0x08


	//----- nvinfo : EIATTR_KPARAM_INFO
	.align		4
.L_293:
        /*0018*/ 	.byte	0x04, 0x17
        /*001a*/ 	.short	(.L_295 - .L_294)
.L_294:
        /*001c*/ 	.word	0x00000000
        /*0020*/ 	.short	0x0000
        /*0022*/ 	.short	0x0000
        /*0024*/ 	.byte	0x00, 0xf0, 0x11, 0x00


	//----- nvinfo : EIATTR_SPARSE_MMA_MASK
	.align		4
.L_295:
        /*0028*/ 	.byte	0x03, 0x50
        /*002a*/ 	.short	0x0000


	//----- nvinfo : EIATTR_MAXREG_COUNT
	.align		4
        /*002c*/ 	.byte	0x03, 0x1b
        /*002e*/ 	.short	0x0080


	//----- nvinfo : EIATTR_MERCURY_ISA_VERSION
	.align		4
        /*0030*/ 	.byte	0x03, 0x5f
        /*0032*/ 	.short	0x0101


	//----- nvinfo : EIATTR_EXIT_INSTR_OFFSETS
	.align		4
        /*0034*/ 	.byte	0x04, 0x1c
        /*0036*/ 	.short	(.L_297 - .L_296)


	//   ....[0]....
.L_296:
        /*0038*/ 	.word	0x00003d50


	//   ....[1]....
        /*003c*/ 	.word	0x00005160


	//----- nvinfo : EIATTR_MAX_THREADS
	.align		4
.L_297:
        /*0040*/ 	.byte	0x04, 0x05
        /*0042*/ 	.short	(.L_299 - .L_298)
.L_298:
        /*0044*/ 	.word	0x00000080
        /*0048*/ 	.word	0x00000001
        /*004c*/ 	.word	0x00000001


	//----- nvinfo : EIATTR_CRS_STACK_SIZE
	.align		4
.L_299:
        /*0050*/ 	.byte	0x04, 0x1e
        /*0052*/ 	.short	(.L_301 - .L_300)
.L_300:
        /*0054*/ 	.word	0x00000000


	//----- nvinfo : EIATTR_CBANK_PARAM_SIZE
	.align		4
.L_301:
        /*0058*/ 	.byte	0x03, 0x19
        /*005a*/ 	.short	0x0230


	//----- nvinfo : EIATTR_PARAM_CBANK
	.align		4
        /*005c*/ 	.byte	0x04, 0x0a
        /*005e*/ 	.short	(.L_303 - .L_302)
	.align		4
.L_302:
        /*0060*/ 	.word	index@(.nv.constant0._ZN2at6native18elementwise_kernelILi128ELi4EZNS0_22gpu_kernel_impl_nocastIZZZNS0_46_GLOBAL__N__5fd40885_13_AmpKernels_cu_3810c27339_amp_non_finite_check_and_unscale_cuda_ERNS_6TensorES5_RKS4_ENKUlvE_clEvENKUlvE1_clEvEUlN3c104HalfEE_EEvRNS_18TensorIteratorBaseERKT_EUliE_EEviT1_)
        /*0064*/ 	.short	0x0210
        /*0066*/ 	.short	0x0230


	//----- nvinfo : EIATTR_SW_WAR
	.align		4
.L_303:
        /*0068*/ 	.byte	0x04, 0x36
        /*006a*/ 	.short	(.L_305 - .L_304)
.L_304:
        /*006c*/ 	.word	0x00000008
.L_305:


//--------------------- .nv.info._ZN2at6native27unrolled_elementwise_kernelIZZZNS0_46_GLOBAL__N__5fd40885_13_AmpKernels_cu_3810c27339_amp_non_finite_check_and_unscale_cuda_ERNS_6TensorES4_RKS3_ENKUlvE_clEvENKUlvE1_clEvEUlN3c104HalfEE_St5arrayIPcLm2EELi4E23TrivialOffsetCalculatorILi1EjESG_NS0_6memory15LoadWithoutCastENSH_16StoreWithoutCastEEEviT_T0_T2_T3_T4_T5_ --------------------------
	.section	.nv.info._ZN2at6native27unrolled_elementwise_kernelIZZZNS0_46_GLOBAL__N__5fd40885_13_AmpKernels_cu_3810c27339_amp_non_finite_check_and_unscale_cuda_ERNS_6TensorES4_RKS3_ENKUlvE_clEvENKUlvE1_clEvEUlN3c104HalfEE_St5arrayIPcLm2EELi4E23TrivialOffsetCalculatorILi1EjESG_NS0_6memory15LoadWithoutCastENSH_16StoreWithoutCastEEEviT_T0_T2_T3_T4_T5_,"",@"SHT_CUDA_INFO"
	.sectionflags	@""
	.align	4


	//----- nvinfo : EIATTR_CUDA_API_VERSION
	.align		4
        /*0000*/ 	.byte	0x04, 0x37
        /*0002*/ 	.short	(.L_307 - .L_306)
.L_306:
        /*0004*/ 	.word	0x00000082


	//----- nvinfo : EIATTR_KPARAM_INFO
	.align		4
.L_307:
        /*0008*/ 	.byte	0x04, 0x17
        /*000a*/ 	.short	(.L_309 - .L_308)
.L_308:
        /*000c*/ 	.word	0x00000000
        /*0010*/ 	.short	0x0006
        /*0012*/ 	.short	0x0033
        /*0014*/ 	.byte	0x00, 0xf0, 0x05, 0x00


	//----- nvinfo : EIATTR_KPARAM_INFO
	.align		4
.L_309:
        /*0018*/ 	.byte	0x04, 0x17
        /*001a*/ 	.short	(.L_311 - .L_310)
.L_310:
        /*001c*/ 	.word	0x00000000
        /*0020*/ 	.short	0x0005
        /*0022*/ 	.short	0x0032
        /*0024*/ 	.byte	0x00, 0xf0, 0x05, 0x00


	//----- nvinfo : EIATTR_KPARAM_INFO
	.align		4
.L_311:
        /*0028*/ 	.byte	0x04, 0x17
        /*002a*/ 	.short	(.L_313 - .L_312)
.L_312:
        /*002c*/ 	.word	0x00000000
        /*0030*/ 	.short	0x0004
        /*0032*/ 	.short	0x0031
        /*0034*/ 	.byte	0x00, 0xf0, 0x05, 0x00


	//----- nvinfo : EIATTR_KPARAM_INFO
	.align		4
.L_313:
        /*0038*/ 	.byte	0x04, 0x17
        /*003a*/ 	.short	(.L_315 - .L_314)
.L_314:
        /*003c*/ 	.word	0x00000000
        /*0040*/ 	.short	0x0003
        /*0042*/ 	.short	0x0030
        /*0044*/ 	.byte	0x00, 0xf0, 0x05, 0x00


	//----- nvinfo : EIATTR_KPARAM_INFO
	.align		4
.L_315:
        /*0048*/ 	.byte	0x04, 0x17
        /*004a*/ 	.short	(.L_317 - .L_316)
.L_316:
        /*004c*/ 	.word	0x00000000
        /*0050*/ 	.short	0x0002
        /*0052*/ 	.short	0x0020
        /*0054*/ 	.byte	0x00, 0xf0, 0x41, 0x00


	//----- nvinfo : EIATTR_KPARAM_INFO
	.align		4
.L_317:
        /*0058*/ 	.byte	0x04, 0x17
        /*005a*/ 	.short	(.L_319 - .L_318)
.L_318:
        /*005c*/ 	.word	0x00000000
        /*0060*/ 	.short	0x0001
        /*0062*/ 	.short	0x0008
        /*0064*/ 	.byte	0x00, 0xf0, 0x61, 0x00


	//----- nvinfo : EIATTR_KPARAM_INFO
	.align		4
.L_319:
        /*0068*/ 	.byte	0x04, 0x17
        /*006a*/ 	.short	(.L_321 - .L_320)
.L_320:
        /*006c*/ 	.word	0x00000000
        /*0070*/ 	.short	0x0000
        /*0072*/ 	.short	0x0000
        /*0074*/ 	.byte	0x00, 0xf0, 0x11, 0x00


	//----- nvinfo : EIATTR_SPARSE_MMA_MASK
	.align		4
.L_321:
        /*0078*/ 	.byte	0x03, 0x50
        /*007a*/ 	.short	0x0000


	//----- nvinfo : EIATTR_MAXREG_COUNT
	.align		4
        /*007c*/ 	.byte	0x03, 0x1b
        /*007e*/ 	.short	0x00ff


	//----- nvinfo : EIATTR_MERCURY_ISA_VERSION
	.align		4
        /*0080*/ 	.byte	0x03, 0x5f
        /*0082*/ 	.short	0x0101


	//----- nvinfo : EIATTR_EXIT_INSTR_OFFSETS
	.align		4
        /*0084*/ 	.byte	0x04, 0x1c
        /*0086*/ 	.short	(.L_323 - .L_322)


	//   ....[0]....
.L_322:
        /*0088*/ 	.word	0x00000710


	//   ....[1]....
        /*008c*/ 	.word	0x00000760


	//----- nvinfo : EIATTR_MAX_THREADS
	.align		4
.L_323:
        /*0090*/ 	.byte	0x04, 0x05
        /*0092*/ 	.short	(.L_325 - .L_324)
.L_324:
        /*0094*/ 	.word	0x00000080
        /*0098*/ 	.word	0x00000001
        /*009c*/ 	.word	0x00000001


	//----- nvinfo : EIATTR_CRS_STACK_SIZE
	.align		4
.L_325:
        /*00a0*/ 	.byte	0x04, 0x1e
        /*00a2*/ 	.short	(.L_327 - .L_326)
.L_326:
        /*00a4*/ 	.word	0x00000000


	//----- nvinfo : EIATTR_CBANK_PARAM_SIZE
	.align		4
.L_327:
        /*00a8*/ 	.byte	0x03, 0x19
        /*00aa*/ 	.short	0x0034


	//----- nvinfo : EIATTR_PARAM_CBANK
	.align		4
        /*00ac*/ 	.byte	0x04, 0x0a
        /*00ae*/ 	.short	(.L_329 - .L_328)
	.align		4
.L_328:
        /*00b0*/ 	.word	index@(.nv.constant0._ZN2at6native27unrolled_elementwise_kernelIZZZNS0_46_GLOBAL__N__5fd40885_13_AmpKernels_cu_3810c27339_amp_non_finite_check_and_unscale_cuda_ERNS_6TensorES4_RKS3_ENKUlvE_clEvENKUlvE1_clEvEUlN3c104HalfEE_St5arrayIPcLm2EELi4E23TrivialOffsetCalculatorILi1EjESG_NS0_6memory15LoadWithoutCastENSH_16StoreWithoutCastEEEviT_T0_T2_T3_T4_T5_)
        /*00b4*/ 	.short	0x0210
        /*00b6*/ 	.short	0x0034


	//----- nvinfo : EIATTR_SW_WAR
	.align		4
.L_329:
        /*00b8*/ 	.byte	0x04, 0x36
        /*00ba*/ 	.short	(.L_331 - .L_330)
.L_330:
        /*00bc*/ 	.word	0x00000008
.L_331:


//--------------------- .nv.info._ZN2at6native29vectorized_elementwise_kernelILi2EZZZNS0_46_GLOBAL__N__5fd40885_13_AmpKernels_cu_3810c27339_amp_non_finite_check_and_unscale_cuda_ERNS_6TensorES4_RKS3_ENKUlvE_clEvENKUlvE1_clEvEUlN3c104HalfEE_St5arrayIPcLm2EEEEviT0_T1_ --------------------------
	.section	.nv.info._ZN2at6native29vectorized_elementwise_kernelILi2EZZZNS0_46_GLOBAL__N__5fd40885_13_AmpKernels_cu_3810c27339_amp_non_finite_check_and_unscale_cuda_ERNS_6TensorES4_RKS3_ENKUlvE_clEvENKUlvE1_clEvEUlN3c104HalfEE_St5arrayIPcLm2EEEEviT0_T1_,"",@"SHT_CUDA_INFO"
	.sectionflags	@""
	.align	4


	//----- nvinfo : EIATTR_CUDA_API_VERSION
	.align		4
        /*0000*/ 	.byte	0x04, 0x37
        /*0002*/ 	.short	(.L_333 - .L_332)
.L_332:
        /*0004*/ 	.word	0x00000082


	//----- nvinfo : EIATTR_KPARAM_INFO
	.align		4
.L_333:
        /*0008*/ 	.byte	0x04, 0x17
        /*000a*/ 	.short	(.L_335 - .L_334)
.L_334:
        /*000c*/ 	.word	0x00000000
        /*0010*/ 	.short	0x0002
        /*0012*/ 	.short	0x0020
        /*0014*/ 	.byte	0x00, 0xf0, 0x41, 0x00


	//----- nvinfo : EIATTR_KPARAM_INFO
	.align		4
.L_335:
        /*0018*/ 	.byte	0x04, 0x17
        /*001a*/ 	.short	(.L_337 - .L_336)
.L_336:
        /*001c*/ 	.word	0x00000000
        /*0020*/ 	.short	0x0001
        /*0022*/ 	.short	0x0008
        /*0024*/ 	.byte	0x00, 0xf0, 0x61, 0x00


	//----- nvinfo : EIATTR_KPARAM_INFO
	.align		4
.L_337:
        /*0028*/ 	.byte	0x04, 0x17
        /*002a*/ 	.short	(.L_339 - .L_338)
.L_338:
        /*002c*/ 	.word	0x00000000
        /*0030*/ 	.short	0x0000
        /*0032*/ 	.short	0x0000
        /*0034*/ 	.byte	0x00, 0xf0, 0x11, 0x00


	//----- nvinfo : EIATTR_SPARSE_MMA_MASK
	.align		4
.L_339:
        /*0038*/ 	.byte	0x03, 0x50
        /*003a*/ 	.short	0x0000


	//----- nvinfo : EIATTR_MAXREG_COUNT
	.align		4
        /*003c*/ 	.byte	0x03, 0x1b
        /*003e*/ 	.short	0x00ff


	//----- nvinfo : EIATTR_MERCURY_ISA_VERSION
	.align		4
        /*0040*/ 	.byte	0x03, 0x5f
        /*0042*/ 	.short	0x0101


	//----- nvinfo : EIATTR_EXIT_INSTR_OFFSETS
	.align		4
        /*0044*/ 	.byte	0x04, 0x1c
        /*0046*/ 	.short	(.L_341 - .L_340)


	//   ....[0]....
.L_340:
        /*0048*/ 	.word	0x000005c0


	//   ....[1]....
        /*004c*/ 	.word	0x00001410


	//   ....[2]....
        /*0050*/ 	.word	0x00001460


	//----- nvinfo : EIATTR_MAX_THREADS
	.align		4
.L_341:
        /*0054*/ 	.byte	0x04, 0x05
        /*0056*/ 	.short	(.L_343 - .L_342)
.L_342:
        /*0058*/ 	.word	0x00000080
        /*005c*/ 	.word	0x00000001
        /*0060*/ 	.word	0x00000001


	//----- nvinfo : EIATTR_CRS_STACK_SIZE
	.align		4
.L_343:
        /*0064*/ 	.byte	0x04, 0x1e
        /*0066*/ 	.short	(.L_345 - .L_344)
.L_344:
        /*0068*/ 	.word	0x00000000


	//----- nvinfo : EIATTR_CBANK_PARAM_SIZE
	.align		4
.L_345:
        /*006c*/ 	.byte	0x03, 0x19
        /*006e*/ 	.short	0x0030


	//----- nvinfo : EIATTR_PARAM_CBANK
	.align		4
        /*0070*/ 	.byte	0x04, 0x0a
        /*0072*/ 	.short	(.L_347 - .L_346)
	.align		4
.L_346:
        /*0074*/ 	.word	index@(.nv.constant0._ZN2at6native29vectorized_elementwise_kernelILi2EZZZNS0_46_GLOBAL__N__5fd40885_13_AmpKernels_cu_3810c27339_amp_non_finite_check_and_unscale_cuda_ERNS_6TensorES4_RKS3_ENKUlvE_clEvENKUlvE1_clEvEUlN3c104HalfEE_St5arrayIPcLm2EEEEviT0_T1_)
        /*0078*/ 	.short	0x0210
        /*007a*/ 	.short	0x0030


	//----- nvinfo : EIATTR_SW_WAR
	.align		4
.L_347:
        /*007c*/ 	.byte	0x04, 0x36
        /*007e*/ 	.short	(.L_349 - .L_348)
.L_348:
        /*0080*/ 	.word	0x00000008
.L_349:


//--------------------- .nv.info._ZN2at6native29vectorized_elementwise_kernelILi4EZZZNS0_46_GLOBAL__N__5fd40885_13_AmpKernels_cu_3810c27339_amp_non_finite_check_and_unscale_cuda_ERNS_6TensorES4_RKS3_ENKUlvE_clEvENKUlvE1_clEvEUlN3c104HalfEE_St5arrayIPcLm2EEEEviT0_T1_ --------------------------
	.section	.nv.info._ZN2at6native29vectorized_elementwise_kernelILi4EZZZNS0_46_GLOBAL__N__5fd40885_13_AmpKernels_cu_3810c27339_amp_non_finite_check_and_unscale_cuda_ERNS_6TensorES4_RKS3_ENKUlvE_clEvENKUlvE1_clEvEUlN3c104HalfEE_St5arrayIPcLm2EEEEviT0_T1_,"",@"SHT_CUDA_INFO"
	.sectionflags	@""
	.align	4


	//----- nvinfo : EIATTR_CUDA_API_VERSION
	.align		4
        /*0000*/ 	.byte	0x04, 0x37
        /*0002*/ 	.short	(.L_351 - .L_350)
.L_350:
        /*0004*/ 	.word	0x00000082


	//----- nvinfo : EIATTR_KPARAM_INFO
	.align		4
.L_351:
        /*0008*/ 	.byte	0x04, 0x17
        /*000a*/ 	.short	(.L_353 - .L_352)
.L_352:
        /*000c*/ 	.word	0x00000000
        /*0010*/ 	.short	0x0002
        /*0012*/ 	.short	0x0020
        /*0014*/ 	.byte	0x00, 0xf0, 0x41, 0x00


	//----- nvinfo : EIATTR_KPARAM_INFO
	.align		4
.L_353:
        /*0018*/ 	.byte	0x04, 0x17
        /*001a*/ 	.short	(.L_355 - .L_354)
.L_354:
        /*001c*/ 	.word	0x00000000
        /*0020*/ 	.short	0x0001
        /*0022*/ 	.short	0x0008
        /*0024*/ 	.byte	0x00, 0xf0, 0x61, 0x00


	//----- nvinfo : EIATTR_KPARAM_INFO
	.align		4
.L_355:
        /*0028*/ 	.byte	0x04, 0x17
        /*002a*/ 	.short	(.L_357 - .L_356)
.L_356:
        /*002c*/ 	.word	0x00000000
        /*0030*/ 	.short	0x0000
        /*0032*/ 	.short	0x0000
        /*0034*/ 	.byte	0x00, 0xf0, 0x11, 0x00


	//----- nvinfo : EIATTR_SPARSE_MMA_MASK
	.align		4
.L_357:
        /*0038*/ 	.byte	0x03, 0x50
        /*003a*/ 	.short	0x0000


	//----- nvinfo : EIATTR_MAXREG_COUNT
	.align		4
        /*003c*/ 	.byte	0x03, 0x1b
        /*003e*/ 	.short	0x00ff


	//----- nvinfo : EIATTR_MERCURY_ISA_VERSION
	.align		4
        /*0040*/ 	.byte	0x03, 0x5f
        /*0042*/ 	.short	0x0101


	//----- nvinfo : EIATTR_EXIT_INSTR_OFFSETS
	.align		4
        /*0044*/ 	.byte	0x04, 0x1c
        /*0046*/ 	.short	(.L_359 - .L_358)


	//   ....[0]....
.L_358:
        /*0048*/ 	.word	0x00000580


	//   ....[1]....
        /*004c*/ 	.word	0x000013d0


	//   ....[2]....
        /*0050*/ 	.word	0x00001420


	//----- nvinfo : EIATTR_MAX_THREADS
	.align		4
.L_359:
        /*0054*/ 	.byte	0x04, 0x05
        /*0056*/ 	.short	(.L_361 - .L_360)
.L_360:
        /*0058*/ 	.word	0x00000080
        /*005c*/ 	.word	0x00000001
        /*0060*/ 	.word	0x00000001


	//----- nvinfo : EIATTR_CRS_STACK_SIZE
	.align		4
.L_361:
        /*0064*/ 	.byte	0x04, 0x1e
        /*0066*/ 	.short	(.L_363 - .L_362)
.L_362:
        /*0068*/ 	.word	0x00000000


	//----- nvinfo : EIATTR_CBANK_PARAM_SIZE
	.align		4
.L_363:
        /*006c*/ 	.byte	0x03, 0x19
        /*006e*/ 	.short	0x0030


	//----- nvinfo : EIATTR_PARAM_CBANK
	.align		4
        /*0070*/ 	.byte	0x04, 0x0a
        /*0072*/ 	.short	(.L_365 - .L_364)
	.align		4
.L_364:
        /*0074*/ 	.word	index@(.nv.constant0._ZN2at6native29vectorized_elementwise_kernelILi4EZZZNS0_46_GLOBAL__N__5fd40885_13_AmpKernels_cu_3810c27339_amp_non_finite_check_and_unscale_cuda_ERNS_6TensorES4_RKS3_ENKUlvE_clEvENKUlvE1_clEvEUlN3c104HalfEE_St5arrayIPcLm2EEEEviT0_T1_)
        /*0078*/ 	.short	0x0210
        /*007a*/ 	.short	0x0030


	//----- nvinfo : EIATTR_SW_WAR
	.align		4
.L_365:
        /*007c*/ 	.byte	0x04, 0x36
        /*007e*/ 	.short	(.L_367 - .L_366)
.L_366:
        /*0080*/ 	.word	0x00000008
.L_367:


//--------------------- .nv.info._ZN2at6native29vectorized_elementwise_kernelILi8EZZZNS0_46_GLOBAL__N__5fd40885_13_AmpKernels_cu_3810c27339_amp_non_finite_check_and_unscale_cuda_ERNS_6TensorES4_RKS3_ENKUlvE_clEvENKUlvE1_clEvEUlN3c104HalfEE_St5arrayIPcLm2EEEEviT0_T1_ --------------------------
	.section	.nv.info._ZN2at6native29vectorized_elementwise_kernelILi8EZZZNS0_46_GLOBAL__N__5fd40885_13_AmpKernels_cu_3810c27339_amp_non_finite_check_and_unscale_cuda_ERNS_6TensorES4_RKS3_ENKUlvE_clEvENKUlvE1_clEvEUlN3c104HalfEE_St5arrayIPcLm2EEEEviT0_T1_,"",@"SHT_CUDA_INFO"
	.sectionflags	@""
	.align	4


	//----- nvinfo : EIATTR_CUDA_API_VERSION
	.align		4
        /*0000*/ 	.byte	0x04, 0x37
        /*0002*/ 	.short	(.L_369 - .L_368)
.L_368:
        /*0004*/ 	.word	0x00000082


	//----- nvinfo : EIATTR_KPARAM_INFO
	.align		4
.L_369:
        /*0008*/ 	.byte	0x04, 0x17
        /*000a*/ 	.short	(.L_371 - .L_370)
.L_370:
        /*000c*/ 	.word	0x00000000
        /*0010*/ 	.short	0x0002
        /*0012*/ 	.short	0x0020
        /*0014*/ 	.byte	0x00, 0xf0, 0x41, 0x00


	//----- nvinfo : EIATTR_KPARAM_INFO
	.align		4
.L_371:
        /*0018*/ 	.byte	0x04, 0x17
        /*001a*/ 	.short	(.L_373 - .L_372)
.L_372:
        /*001c*/ 	.word	0x00000000
        /*0020*/ 	.short	0x0001
        /*0022*/ 	.short	0x0008
        /*0024*/ 	.byte	0x00, 0xf0, 0x61, 0x00


	//----- nvinfo : EIATTR_KPARAM_INFO
	.align		4
.L_373:
        /*0028*/ 	.byte	0x04, 0x17
        /*002a*/ 	.short	(.L_375 - .L_374)
.L_374:
        /*002c*/ 	.word	0x00000000
        /*0030*/ 	.short	0x0000
        /*0032*/ 	.short	0x0000
        /*0034*/ 	.byte	0x00, 0xf0, 0x11, 0x00


	//----- nvinfo : EIATTR_SPARSE_MMA_MASK
	.align		4
.L_375:
        /*0038*/ 	.byte	0x03, 0x50
        /*003a*/ 	.short	0x0000


	//----- nvinfo : EIATTR_MAXREG_COUNT
	.align		4
        /*003c*/ 	.byte	0x03, 0x1b
        /*003e*/ 	.short	0x00ff


	//----- nvinfo : EIATTR_MERCURY_ISA_VERSION
	.align		4
        /*0040*/ 	.byte	0x03, 0x5f
        /*0042*/ 	.short	0x0101


	//----- nvinfo : EIATTR_EXIT_INSTR_OFFSETS
	.align		4
        /*0044*/ 	.byte	0x04, 0x1c
        /*0046*/ 	.short	(.L_377 - .L_376)


	//   ....[0]....
.L_376:
        /*0048*/ 	.word	0x00000560


	//   ....[1]....
        /*004c*/ 	.word	0x000013b0


	//   ....[2]....
        /*0050*/ 	.word	0x00001400


	//----- nvinfo : EIATTR_MAX_THREADS
	.align		4
.L_377:
        /*0054*/ 	.byte	0x04, 0x05
        /*0056*/ 	.short	(.L_379 - .L_378)
.L_378:
        /*0058*/ 	.word	0x00000080
        /*005c*/ 	.word	0x00000001
        /*0060*/ 	.word	0x00000001


	//----- nvinfo : EIATTR_CRS_STACK_SIZE
	.align		4
.L_379:
        /*0064*/ 	.byte	0x04, 0x1e
        /*0066*/ 	.short	(.L_381 - .L_380)
.L_380:
        /*0068*/ 	.word	0x00000000


	//----- nvinfo : EIATTR_CBANK_PARAM_SIZE
	.align		4
.L_381:
        /*006c*/ 	.byte	0x03, 0x19
        /*006e*/ 	.short	0x0030


	//----- nvinfo : EIATTR_PARAM_CBANK
	.align		4
        /*0070*/ 	.byte	0x04, 0x0a
        /*0072*/ 	.short	(.L_383 - .L_382)
	.align		4
.L_382:
        /*0074*/ 	.word	index@(.nv.constant0._ZN2at6native29vectorized_elementwise_kernelILi8EZZZNS0_46_GLOBAL__N__5fd40885_13_AmpKernels_cu_3810c27339_amp_non_finite_check_and_unscale_cuda_ERNS_6TensorES4_RKS3_ENKUlvE_clEvENKUlvE1_clEvEUlN3c104HalfEE_St5arrayIPcLm2EEEEviT0_T1_)
        /*0078*/ 	.short	0x0210
        /*007a*/ 	.short	0x0030


	//----- nvinfo : EIATTR_SW_WAR
	.align		4
.L_383:
        /*007c*/ 	.byte	0x04, 0x36
        /*007e*/ 	.short	(.L_385 - .L_384)
.L_384:
        /*0080*/ 	.word	0x00000008
.L_385:


//--------------------- .nv.info._ZN2at6native18elementwise_kernelILi128ELi4EZNS0_15gpu_kernel_implIZZZNS0_46_GLOBAL__N__5fd40885_13_AmpKernels_cu_3810c27339_amp_non_finite_check_and_unscale_cuda_ERNS_6TensorES5_RKS4_ENKUlvE_clEvENKUlvE0_clEvEUlfE_EEvRNS_18TensorIteratorBaseERKT_EUliE_EEviT1_ --------------------------
	.section	.nv.info._ZN2at6native18elementwise_kernelILi128ELi4EZNS0_15gpu_kernel_implIZZZNS0_46_GLOBAL__N__5fd40885_13_AmpKernels_cu_3810c27339_amp_non_finite_check_and_unscale_cuda_ERNS_6TensorES5_RKS4_ENKUlvE_clEvENKUlvE0_clEvEUlfE_EEvRNS_18TensorIteratorBaseERKT_EUliE_EEviT1_,"",@"SHT_CUDA_INFO"
	.sectionflags	@""
	.align	4


	//----- nvinfo : EIATTR_CUDA_API_VERSION
	.align		4
        /*0000*/ 	.byte	0x04, 0x37
        /*0002*/ 	.short	(.L_387 - .L_386)
.L_386:
        /*0004*/ 	.word	0x00000082


	//----- nvinfo : EIATTR_KPARAM_INFO
	.align		4
.L_387:
        /*0008*/ 	.byte	0x04, 0x17
        /*000a*/ 	.short	(.L_389 - .L_388)
.L_388:
        /*000c*/ 	.word	0x00000000
        /*0010*/ 	.short	0x0001
        /*0012*/ 	.short	0x0008
        /*0014*/ 	.byte	0x00, 0xf0, 0xc1, 0x08


	//----- nvinfo : EIATTR_KPARAM_INFO
	.align		4
.L_389:
        /*0018*/ 	.byte	0x04, 0x17
        /*001a*/ 	.short	(.L_391 - .L_390)
.L_390:
        /*001c*/ 	.word	0x00000000
        /*0020*/ 	.short	0x0000
        /*0022*/ 	.short	0x0000
        /*0024*/ 	.byte	0x00, 0xf0, 0x11, 0x00


	//----- nvinfo : EIATTR_SPARSE_MMA_MASK
	.align		4
.L_391:
        /*0028*/ 	.byte	0x03, 0x50
        /*002a*/ 	.short	0x0000


	//----- nvinfo : EIATTR_MAXREG_COUNT
	.align		4
        /*002c*/ 	.byte	0x03, 0x1b
        /*002e*/ 	.short	0x0080


	//----- nvinfo : EIATTR_EXTERNS
	.align		4
        /*0030*/ 	.byte	0x04, 0x0f
        /*0032*/ 	.short	(.L_393 - .L_392)


	//   ....[0]....
	.align		4
.L_392:
        /*0034*/ 	.word	index@(__assertfail)


	//----- nvinfo : EIATTR_MERCURY_ISA_VERSION
	.align		4
.L_393:
        /*0038*/ 	.byte	0x03, 0x5f
        /*003a*/ 	.short	0x0101


	//----- nvinfo : EIATTR_SYSCALL_OFFSETS
	.align		4
        /*003c*/ 	.byte	0x04, 0x46
        /*003e*/ 	.short	(.L_395 - .L_394)


	//   ....[0]....
.L_394:
        /*0040*/ 	.word	0x00002160


	//   ....[1]....
        /*0044*/ 	.word	0x00003040


	//   ....[2]....
        /*0048*/ 	.word	0x000051d0


	//   ....[3]....
        /*004c*/ 	.word	0x000060b0


	//   ....[4]....
        /*0050*/ 	.word	0x00008230


	//   ....[5]....
        /*0054*/ 	.word	0x00009110


	//   ....[6]....
        /*0058*/ 	.word	0x0000b280


	//   ....[7]....
        /*005c*/ 	.word	0x0000c160


	//----- nvinfo : EIATTR_EXIT_INSTR_OFFSETS
	.align		4
.L_395:
        /*0060*/ 	.byte	0x04, 0x1c
        /*0062*/ 	.short	(.L_397 - .L_396)


	//   ....[0]....
.L_396:
        /*0064*/ 	.word	0x000091c0


	//   ....[1]....
        /*0068*/ 	.word	0x0000b480


	//   ....[2]....
        /*006c*/ 	.word	0x0000b4c0


	//   ....[3]....
        /*0070*/ 	.word	0x0000b550


	//   ....[4]....
        /*0074*/ 	.word	0x0000b580


	//   ....[5]....
        /*0078*/ 	.word	0x0000b5b0


	//   ....[6]....
        /*007c*/ 	.word	0x0000b630


	//   ....[7]....
        /*0080*/ 	.word	0x0000b660


	//   ....[8]....
        /*0084*/ 	.word	0x0000b6f0


	//   ....[9]....
        /*0088*/ 	.word	0x0000b730


	//   ....[10]....
        /*008c*/ 	.word	0x0000b770


	//   ....[11]....
        /*0090*/ 	.word	0x0000b830


	//   ....[12]....
        /*0094*/ 	.word	0x0000b880


	//   ....[13]....
        /*0098*/ 	.word	0x0000ba00


	//   ....[14]....
        /*009c*/ 	.word	0x0000bb50


	//   ....[15]....
        /*00a0*/ 	.word	0x0000bb80


	//   ....[16]....
        /*00a4*/ 	.word	0x0000bc30


	//   ....[17]....
        /*00a8*/ 	.word	0x0000bda0


	//   ....[18]....
        /*00ac*/ 	.word	0x0000bf10


	//   ....[19]....
        /*00b0*/ 	.word	0x0000c060


	//   ....[20]....
        /*00b4*/ 	.word	0x0000c170


	//   ....[21]....
        /*00b8*/ 	.word	0x0000c1a0


	//   ....[22]....
        /*00bc*/ 	.word	0x0000c1d0


	//----- nvinfo : EIATTR_MAX_THREADS
	.align		4
.L_397:
        /*00c0*/ 	.byte	0x04, 0x05
        /*00c2*/ 	.short	(.L_399 - .L_398)
.L_398:
        /*00c4*/ 	.word	0x00000080
        /*00c8*/ 	.word	0x00000001
        /*00cc*/ 	.word	0x00000001


	//----- nvinfo : EIATTR_CRS_STACK_SIZE
	.align		4
.L_399:
        /*00d0*/ 	.byte	0x04, 0x1e
        /*00d2*/ 	.short	(.L_401 - .L_400)
.L_400:
        /*00d4*/ 	.word	0x00000000


	//----- nvinfo : EIATTR_CBANK_PARAM_SIZE
	.align		4
.L_401:
        /*00d8*/ 	.byte	0x03, 0x19
        /*00da*/ 	.short	0x0238


	//----- nvinfo : EIATTR_PARAM_CBANK
	.align		4
        /*00dc*/ 	.byte	0x04, 0x0a
        /*00de*/ 	.short	(.L_403 - .L_402)
	.align		4
.L_402:
        /*00e0*/ 	.word	index@(.nv.constant0._ZN2at6native18elementwise_kernelILi128ELi4EZNS0_15gpu_kernel_implIZZZNS0_46_GLOBAL__N__5fd40885_13_AmpKernels_cu_3810c27339_amp_non_finite_check_and_unscale_cuda_ERNS_6TensorES5_RKS4_ENKUlvE_clEvENKUlvE0_clEvEUlfE_EEvRNS_18TensorIteratorBaseERKT_EUliE_EEviT1_)
        /*00e4*/ 	.short	0x0210
        /*00e6*/ 	.short	0x0238


	//----- nvinfo : EIATTR_SW_WAR
	.align		4
.L_403:
        /*00e8*/ 	.byte	0x04, 0x36
        /*00ea*/ 	.short	(.L_405 - .L_404)
.L_404:
        /*00ec*/ 	.word	0x00000008
.L_405:


//--------------------- .nv.info._ZN2at6native27unrolled_elementwise_kernelIZZZNS0_46_GLOBAL__N__5fd40885_13_AmpKernels_cu_3810c27339_amp_non_finite_check_and_unscale_cuda_ERNS_6TensorES4_RKS3_ENKUlvE_clEvENKUlvE0_clEvEUlfE_St5arrayIPcLm2EELi4E23TrivialOffsetCalculatorILi1EjESE_NS0_6memory12LoadWithCastILi1EEENSF_13StoreWithCastILi1EEEEEviT_T0_T2_T3_T4_T5_ --------------------------
	.section	.nv.info._ZN2at6native27unrolled_elementwise_kernelIZZZNS0_46_GLOBAL__N__5fd40885_13_AmpKernels_cu_3810c27339_amp_non_finite_check_and_unscale_cuda_ERNS_6TensorES4_RKS3_ENKUlvE_clEvENKUlvE0_clEvEUlfE_St5arrayIPcLm2EELi4E23TrivialOffsetCalculatorILi1EjESE_NS0_6memory12LoadWithCastILi1EEENSF_13StoreWithCastILi1EEEEEviT_T0_T2_T3_T4_T5_,"",@"SHT_CUDA_INFO"
	.sectionflags	@""
	.align	4


	//----- nvinfo : EIATTR_CUDA_API_VERSION
	.align		4
        /*0000*/ 	.byte	0x04, 0x37
        /*0002*/ 	.short	(.L_407 - .L_406)
.L_406:
        /*0004*/ 	.word	0x00000082


	//----- nvinfo : EIATTR_KPARAM_INFO
	.align		4
.L_407:
        /*0008*/ 	.byte	0x04, 0x17
        /*000a*/ 	.short	(.L_409 - .L_408)
.L_408:
        /*000c*/ 	.word	0x00000000
        /*0010*/ 	.short	0x0006
        /*0012*/ 	.short	0x003c
        /*0014*/ 	.byte	0x00, 0xf0, 0x21, 0x00


	//----- nvinfo : EIATTR_KPARAM_INFO
	.align		4
.L_409:
        /*0018*/ 	.byte	0x04, 0x17
        /*001a*/ 	.short	(.L_411 - .L_410)
.L_410:
        /*001c*/ 	.word	0x00000000
        /*0020*/ 	.short	0x0005
        /*0022*/ 	.short	0x0034
        /*0024*/ 	.byte	0x00, 0xf0, 0x21, 0x00


	//----- nvinfo : EIATTR_KPARAM_INFO
	.align		4
.L_411:
        /*0028*/ 	.byte	0x04, 0x17
        /*002a*/ 	.short	(.L_413 - .L_412)
.L_412:
        /*002c*/ 	.word	0x00000000
        /*0030*/ 	.short	0x0004
        /*0032*/ 	.short	0x0031
        /*0034*/ 	.byte	0x00, 0xf0, 0x05, 0x00


	//----- nvinfo : EIATTR_KPARAM_INFO
	.align		4
.L_413:
        /*0038*/ 	.byte	0x04, 0x17
        /*003a*/ 	.short	(.L_415 - .L_414)
.L_414:
        /*003c*/ 	.word	0x00000000
        /*0040*/ 	.short	0x0003
        /*0042*/ 	.short	0x0030
        /*0044*/ 	.byte	0x00, 0xf0, 0x05, 0x00


	//----- nvinfo : EIATTR_KPARAM_INFO
	.align		4
.L_415:
        /*0048*/ 	.byte	0x04, 0x17
        /*004a*/ 	.short	(.L_417 - .L_416)
.L_416:
        /*004c*/ 	.word	0x00000000
        /*0050*/ 	.short	0x0002
        /*0052*/ 	.short	0x0020
        /*0054*/ 	.byte	0x00, 0xf0, 0x41, 0x00


	//----- nvinfo : EIATTR_KPARAM_INFO
	.align		4
.L_417:
        /*0058*/ 	.byte	0x04, 0x17
        /*005a*/ 	.short	(.L_419 - .L_418)
.L_418:
        /*005c*/ 	.word	0x00000000
        /*0060*/ 	.short	0x0001
        /*0062*/ 	.short	0x0008
        /*0064*/ 	.byte	0x00, 0xf0, 0x61, 0x00


	//----- nvinfo : EIATTR_KPARAM_INFO
	.align		4
.L_419:
        /*0068*/ 	.byte	0x04, 0x17
        /*006a*/ 	.short	(.L_421 - .L_420)
.L_420:
        /*006c*/ 	.word	0x00000000
        /*0070*/ 	.short	0x0000
        /*0072*/ 	.short	0x0000
        /*0074*/ 	.byte	0x00, 0xf0, 0x11, 0x00


	//----- nvinfo : EIATTR_SPARSE_MMA_MASK
	.align		4
.L_421:
        /*0078*/ 	.byte	0x03, 0x50
        /*007a*/ 	.short	0x0000


	//----- nvinfo : EIATTR_MAXREG_COUNT
	.align		4
        /*007c*/ 	.byte	0x03, 0x1b
        /*007e*/ 	.short	0x00ff


	//----- nvinfo : EIATTR_EXTERNS
	.align		4
        /*0080*/ 	.byte	0x04, 0x0f
        /*0082*/ 	.short	(.L_423 - .L_422)


	//   ....[0]....
	.align		4
.L_422:
        /*0084*/ 	.word	index@(__assertfail)


	//----- nvinfo : EIATTR_MERCURY_ISA_VERSION
	.align		4
.L_423:
        /*0088*/ 	.byte	0x03, 0x5f
        /*008a*/ 	.short	0x0101


	//----- nvinfo : EIATTR_SYSCALL_OFFSETS
	.align		4
        /*008c*/ 	.byte	0x04, 0x46
        /*008e*/ 	.short	(.L_425 - .L_424)


	//   ....[0]....
.L_424:
        /*0090*/ 	.word	0x00000e70


	//   ....[1]....
        /*0094*/ 	.word	0x00001d20


	//   ....[2]....
        /*0098*/ 	.word	0x00002be0


	//   ....[3]....
        /*009c*/ 	.word	0x00003a40


	//   ....[4]....
        /*00a0*/ 	.word	0x00004d80


	//   ....[5]....
        /*00a4*/ 	.word	0x00005c80


	//   ....[6]....
        /*00a8*/ 	.word	0x00006b40


	//   ....[7]....
        /*00ac*/ 	.word	0x00007a00


	//----- nvinfo : EIATTR_EXIT_INSTR_OFFSETS
	.align		4
.L_425:
        /*00b0*/ 	.byte	0x04, 0x1c
        /*00b2*/ 	.short	(.L_427 - .L_426)


	//   ....[0]....
.L_426:
        /*00b4*/ 	.word	0x00006be0


	//   ....[1]....
        /*00b8*/ 	.word	0x00006d20


	//   ....[2]....
        /*00bc*/ 	.word	0x00006d60


	//   ....[3]....
        /*00c0*/ 	.word	0x00006df0


	//   ....[4]....
        /*00c4*/ 	.word	0x00006e20


	//   ....[5]....
        /*00c8*/ 	.word	0x00006e50


	//   ....[6]....
        /*00cc*/ 	.word	0x00006ed0


	//   ....[7]....
        /*00d0*/ 	.word	0x00006f00


	//   ....[8]....
        /*00d4*/ 	.word	0x00006f90


	//   ....[9]....
        /*00d8*/ 	.word	0x00006fd0


	//   ....[10]....
        /*00dc*/ 	.word	0x00007010


	//   ....[11]....
        /*00e0*/ 	.word	0x000070d0


	//   ....[12]....
        /*00e4*/ 	.word	0x00007120


	//   ....[13]....
        /*00e8*/ 	.word	0x000072a0


	//   ....[14]....
        /*00ec*/ 	.word	0x000073f0


	//   ....[15]....
        /*00f0*/ 	.word	0x00007420


	//   ....[16]....
        /*00f4*/ 	.word	0x000074d0


	//   ....[17]....
        /*00f8*/ 	.word	0x00007640


	//   ....[18]....
        /*00fc*/ 	.word	0x000077b0


	//   ....[19]....
        /*0100*/ 	.word	0x00007900


	//   ....[20]....
        /*0104*/ 	.word	0x00007a10


	//   ....[21]....
        /*0108*/ 	.word	0x00007a40


	//   ....[22]....
        /*010c*/ 	.word	0x00007a70


	//----- nvinfo : EIATTR_MAX_THREADS
	.align		4
.L_427:
        /*0110*/ 	.byte	0x04, 0x05
        /*0112*/ 	.short	(.L_429 - .L_428)
.L_428:
        /*0114*/ 	.word	0x00000080
        /*0118*/ 	.word	0x00000001
        /*011c*/ 	.word	0x00000001


	//----- nvinfo : EIATTR_CRS_STACK_SIZE
	.align		4
.L_429:
        /*0120*/ 	.byte	0x04, 0x1e
        /*0122*/ 	.short	(.L_431 - .L_430)
.L_430:
        /*0124*/ 	.word	0x00000000


	//----- nvinfo : EIATTR_CBANK_PARAM_SIZE
	.align		4
.L_431:
        /*0128*/ 	.byte	0x03, 0x19
        /*012a*/ 	.short	0x0044


	//----- nvinfo : EIATTR_PARAM_CBANK
	.align		4
        /*012c*/ 	.byte	0x04, 0x0a
        /*012e*/ 	.short	(.L_433 - .L_432)
	.align		4
.L_432:
        /*0130*/ 	.word	index@(.nv.constant0._ZN2at6native27unrolled_elementwise_kernelIZZZNS0_46_GLOBAL__N__5fd40885_13_AmpKernels_cu_3810c27339_amp_non_finite_check_and_unscale_cuda_ERNS_6TensorES4_RKS3_ENKUlvE_clEvENKUlvE0_clEvEUlfE_St5arrayIPcLm2EELi4E23TrivialOffsetCalculatorILi1EjESE_NS0_6memory12LoadWithCastILi1EEENSF_13StoreWithCastILi1EEEEEviT_T0_T2_T3_T4_T5_)
        /*0134*/ 	.short	0x0210
        /*0136*/ 	.short	0x0044


	//----- nvinfo : EIATTR_SW_WAR
	.align		4
.L_433:
        /*0138*/ 	.byte	0x04, 0x36
        /*013a*/ 	.short	(.L_435 - .L_434)
.L_434:
        /*013c*/ 	.word	0x00000008
.L_435:


//--------------------- .nv.info._ZN2at6native18elementwise_kernelILi128ELi2EZNS0_22gpu_kernel_impl_nocastIZZZNS0_46_GLOBAL__N__5fd40885_13_AmpKernels_cu_3810c27339_amp_non_finite_check_and_unscale_cuda_ERNS_6TensorES5_RKS4_ENKUlvE_clEvENKUlvE0_clEvEUlfE_EEvRNS_18TensorIteratorBaseERKT_EUliE_EEviT1_ --------------------------
	.section	.nv.info._ZN2at6native18elementwise_kernelILi128ELi2EZNS0_22gpu_kernel_impl_nocastIZZZNS0_46_GLOBAL__N__5fd40885_13_AmpKernels_cu_3810c27339_amp_non_finite_check_and_unscale_cuda_ERNS_6TensorES5_RKS4_ENKUlvE_clEvENKUlvE0_clEvEUlfE_EEvRNS_18TensorIteratorBaseERKT_EUliE_EEviT1_,"",@"SHT_CUDA_INFO"
	.sectionflags	@""
	.align	4


	//----- nvinfo : EIATTR_CUDA_API_VERSION
	.align		4
        /*0000*/ 	.byte	0x04, 0x37
        /*0002*/ 	.short	(.L_437 - .L_436)
.L_436:
        /*0004*/ 	.word	0x00000082


	//----- nvinfo : EIATTR_KPARAM_INFO
	.align		4
.L_437:
        /*0008*/ 	.byte	0x04, 0x17
        /*000a*/ 	.short	(.L_439 - .L_438)
.L_438:
        /*000c*/ 	.word	0x00000000
        /*0010*/ 	.short	0x0001
        /*0012*/ 	.short	0x0008
        /*0014*/ 	.byte	0x00, 0xf0, 0xa1, 0x08


	//----- nvinfo : EIATTR_KPARAM_INFO
	.align		4
.L_439:
        /*0018*/ 	.byte	0x04, 0x17
        /*001a*/ 	.short	(.L_441 - .L_440)
.L_440:
        /*001c*/ 	.word	0x00000000
        /*0020*/ 	.short	0x0000
        /*0022*/ 	.short	0x0000
        /*0024*/ 	.byte	0x00, 0xf0, 0x11, 0x00


	//----- nvinfo : EIATTR_SPARSE_MMA_MASK
	.align		4
.L_441:
        /*0028*/ 	.byte	0x03, 0x50
        /*002a*/ 	.short	0x0000


	//----- nvinfo : EIATTR_MAXREG_COUNT
	.align		4
        /*002c*/ 	.byte	0x03, 0x1b
        /*002e*/ 	.short	0x0080


	//----- nvinfo : EIATTR_MERCURY_ISA_VERSION
	.align		4
        /*0030*/ 	.byte	0x03, 0x5f
        /*0032*/ 	.short	0x0101


	//----- nvinfo : EIATTR_EXIT_INSTR_OFFSETS
	.align		4
        /*0034*/ 	.byte	0x04, 0x1c
        /*0036*/ 	.short	(.L_443 - .L_442)


	//   ....[0]....
.L_442:
        /*0038*/ 	.word	0x000014b0


	//   ....[1]....
        /*003c*/ 	.word	0x000028b0


	//----- nvinfo : EIATTR_MAX_THREADS
	.align		4
.L_443:
        /*0040*/ 	.byte	0x04, 0x05
        /*0042*/ 	.short	(.L_445 - .L_444)
.L_444:
        /*0044*/ 	.word	0x00000080
        /*0048*/ 	.word	0x00000001
        /*004c*/ 	.word	0x00000001


	//----- nvinfo : EIATTR_CRS_STACK_SIZE
	.align		4
.L_445:
        /*0050*/ 	.byte	0x04, 0x1e
        /*0052*/ 	.short	(.L_447 - .L_446)
.L_446:
        /*0054*/ 	.word	0x00000000


	//----- nvinfo : EIATTR_CBANK_PARAM_SIZE
	.align		4
.L_447:
        /*0058*/ 	.byte	0x03, 0x19
        /*005a*/ 	.short	0x0230


	//----- nvinfo : EIATTR_PARAM_CBANK
	.align		4
        /*005c*/ 	.byte	0x04, 0x0a
        /*005e*/ 	.short	(.L_449 - .L_448)
	.align		4
.L_448:
        /*0060*/ 	.word	index@(.nv.constant0._ZN2at6native18elementwise_kernelILi128ELi2EZNS0_22gpu_kernel_impl_nocastIZZZNS0_46_GLOBAL__N__5fd40885_13_AmpKernels_cu_3810c27339_amp_non_finite_check_and_unscale_cuda_ERNS_6TensorES5_RKS4_ENKUlvE_clEvENKUlvE0_clEvEUlfE_EEvRNS_18TensorIteratorBaseERKT_EUliE_EEviT1_)
        /*0064*/ 	.short	0x0210
        /*0066*/ 	.short	0x0230


	//----- nvinfo : EIATTR_SW_WAR
	.align		4
.L_449:
        /*0068*/ 	.byte	0x04, 0x36
        /*006a*/ 	.short	(.L_451 - .L_450)
.L_450:
        /*006c*/ 	.word	0x00000008
.L_451:


//--------------------- .nv.info._ZN2at6native27unrolled_elementwise_kernelIZZZNS0_46_GLOBAL__N__5fd40885_13_AmpKernels_cu_3810c27339_amp_non_finite_check_and_unscale_cuda_ERNS_6TensorES4_RKS3_ENKUlvE_clEvENKUlvE0_clEvEUlfE_St5arrayIPcLm2EELi4E23TrivialOffsetCalculatorILi1EjESE_NS0_6memory15LoadWithoutCastENSF_16StoreWithoutCastEEEviT_T0_T2_T3_T4_T5_ --------------------------
	.section	.nv.info._ZN2at6native27unrolled_elementwise_kernelIZZZNS0_46_GLOBAL__N__5fd40885_13_AmpKernels_cu_3810c27339_amp_non_finite_check_and_unscale_cuda_ERNS_6TensorES4_RKS3_ENKUlvE_clEvENKUlvE0_clEvEUlfE_St5arrayIPcLm2EELi4E23TrivialOffsetCalculatorILi1EjESE_NS0_6memory15LoadWithoutCastENSF_16StoreWithoutCastEEEviT_T0_T2_T3_T4_T5_,"",@"SHT_CUDA_INFO"
	.sectionflags	@""
	.align	4


	//----- nvinfo : EIATTR_CUDA_API_VERSION
	.align		4
        /*0000*/ 	.byte	0x04, 0x37
        /*0002*/ 	.short	(.L_453 - .L_452)
.L_452:
        /*0004*/ 	.word	0x00000082


	//----- nvinfo : EIATTR_KPARAM_INFO
	.align		4
.L_453:
        /*0008*/ 	.byte	0x04, 0x17
        /*000a*/ 	.short	(.L_455 - .L_454)
.L_454:
        /*000c*/ 	.word	0x00000000
        /*0010*/ 	.short	0x0006
        /*0012*/ 	.short	0x0033
        /*0014*/ 	.byte	0x00, 0xf0, 0x05, 0x00


	//----- nvinfo : EIATTR_KPARAM_INFO
	.align		4
.L_455:
        /*0018*/ 	.byte	0x04, 0x17
        /*001a*/ 	.short	(.L_457 - .L_456)
.L_456:
        /*001c*/ 	.word	0x00000000
        /*0020*/ 	.short	0x0005
        /*0022*/ 	.short	0x0032
        /*0024*/ 	.byte	0x00, 0xf0, 0x05, 0x00


	//----- nvinfo : EIATTR_KPARAM_INFO
	.align		4
.L_457:
        /*0028*/ 	.byte	0x04, 0x17
        /*002a*/ 	.short	(.L_459 - .L_458)
.L_458:
        /*002c*/ 	.word	0x00000000
        /*0030*/ 	.short	0x0004
        /*0032*/ 	.short	0x0031
        /*0034*/ 	.byte	0x00, 0xf0, 0x05, 0x00


	//----- nvinfo : EIATTR_KPARAM_INFO
	.align		4
.L_459:
        /*0038*/ 	.byte	0x04, 0x17
        /*003a*/ 	.short	(.L_461 - .L_460)
.L_460:
        /*003c*/ 	.word	0x00000000
        /*0040*/ 	.short	0x0003
        /*0042*/ 	.short	0x0030
        /*0044*/ 	.byte	0x00, 0xf0, 0x05, 0x00


	//----- nvinfo : EIATTR_KPARAM_INFO
	.align		4
.L_461:
        /*0048*/ 	.byte	0x04, 0x17
        /*004a*/ 	.short	(.L_463 - .L_462)
.L_462:
        /*004c*/ 	.word	0x00000000
        /*0050*/ 	.short	0x0002
        /*0052*/ 	.short	0x0020
        /*0054*/ 	.byte	0x00, 0xf0, 0x41, 0x00


	//----- nvinfo : EIATTR_KPARAM_INFO
	.align		4
.L_463:
        /*0058*/ 	.byte	0x04, 0x17
        /*005a*/ 	.short	(.L_465 - .L_464)
.L_464:
        /*005c*/ 	.word	0x00000000
        /*0060*/ 	.short	0x0001
        /*0062*/ 	.short	0x0008
        /*0064*/ 	.byte	0x00, 0xf0, 0x61, 0x00


	//----- nvinfo : EIATTR_KPARAM_INFO
	.align		4
.L_465:
        /*0068*/ 	.byte	0x04, 0x17
        /*006a*/ 	.short	(.L_467 - .L_466)
.L_466:
        /*006c*/ 	.word	0x00000000
        /*0070*/ 	.short	0x0000
        /*0072*/ 	.short	0x0000
        /*0074*/ 	.byte	0x00, 0xf0, 0x11, 0x00


	//----- nvinfo : EIATTR_SPARSE_MMA_MASK
	.align		4
.L_467:
        /*0078*/ 	.byte	0x03, 0x50
        /*007a*/ 	.short	0x0000


	//----- nvinfo : EIATTR_MAXREG_COUNT
	.align		4
        /*007c*/ 	.byte	0x03, 0x1b
        /*007e*/ 	.short	0x00ff


	//----- nvinfo : EIATTR_MERCURY_ISA_VERSION
	.align		4
        /*0080*/ 	.byte	0x03, 0x5f
        /*0082*/ 	.short	0x0101


	//----- nvinfo : EIATTR_EXIT_INSTR_OFFSETS
	.align		4
        /*0084*/ 	.byte	0x04, 0x1c
        /*0086*/ 	.short	(.L_469 - .L_468)


	//   ....[0]....
.L_468:
        /*0088*/ 	.word	0x000006b0


	//   ....[1]....
        /*008c*/ 	.word	0x00000700


	//----- nvinfo : EIATTR_MAX_THREADS
	.align		4
.L_469:
        /*0090*/ 	.byte	0x04, 0x05
        /*0092*/ 	.short	(.L_471 - .L_470)
.L_470:
        /*0094*/ 	.word	0x00000080
        /*0098*/ 	.word	0x00000001
        /*009c*/ 	.word	0x00000001


	//----- nvinfo : EIATTR_CRS_STACK_SIZE
	.align		4
.L_471:
        /*00a0*/ 	.byte	0x04, 0x1e
        /*00a2*/ 	.short	(.L_473 - .L_472)
.L_472:
        /*00a4*/ 	.word	0x00000000


	//----- nvinfo : EIATTR_CBANK_PARAM_SIZE
	.align		4
.L_473:
        /*00a8*/ 	.byte	0x03, 0x19
        /*00aa*/ 	.short	0x0034


	//----- nvinfo : EIATTR_PARAM_CBANK
	.align		4
        /*00ac*/ 	.byte	0x04, 0x0a
        /*00ae*/ 	.short	(.L_475 - .L_474)
	.align		4
.L_474:
        /*00b0*/ 	.word	index@(.nv.constant0._ZN2at6native27unrolled_elementwise_kernelIZZZNS0_46_GLOBAL__N__5fd40885_13_AmpKernels_cu_3810c27339_amp_non_finite_check_and_unscale_cuda_ERNS_6TensorES4_RKS3_ENKUlvE_clEvENKUlvE0_clEvEUlfE_St5arrayIPcLm2EELi4E23TrivialOffsetCalculatorILi1EjESE_NS0_6memory15LoadWithoutCastENSF_16StoreWithoutCastEEEviT_T0_T2_T3_T4_T5_)
        /*00b4*/ 	.short	0x0210
        /*00b6*/ 	.short	0x0034


	//----- nvinfo : EIATTR_SW_WAR
	.align		4
.L_475:
        /*00b8*/ 	.byte	0x04, 0x36
        /*00ba*/ 	.short	(.L_477 - .L_476)
.L_476:
        /*00bc*/ 	.word	0x00000008
.L_477:


//--------------------- .nv.info._ZN2at6native29vectorized_elementwise_kernelILi2EZZZNS0_46_GLOBAL__N__5fd40885_13_AmpKernels_cu_3810c27339_amp_non_finite_check_and_unscale_cuda_ERNS_6TensorES4_RKS3_ENKUlvE_clEvENKUlvE0_clEvEUlfE_St5arrayIPcLm2EEEEviT0_T1_ --------------------------
	.section	.nv.info._ZN2at6native29vectorized_elementwise_kernelILi2EZZZNS0_46_GLOBAL__N__5fd40885_13_AmpKernels_cu_3810c27339_amp_non_finite_check_and_unscale_cuda_ERNS_6TensorES4_RKS3_ENKUlvE_clEvENKUlvE0_clEvEUlfE_St5arrayIPcLm2EEEEviT0_T1_,"",@"SHT_CUDA_INFO"
	.sectionflags	@""
	.align	4


	//----- nvinfo : EIATTR_CUDA_API_VERSION
	.align		4
        /*0000*/ 	.byte	0x04, 0x37
        /*0002*/ 	.short	(.L_479 - .L_478)
.L_478:
        /*0004*/ 	.word	0x00000082


	//----- nvinfo : EIATTR_KPARAM_INFO
	.align		4
.L_479:
        /*0008*/ 	.byte	0x04, 0x17
        /*000a*/ 	.short	(.L_481 - .L_480)
.L_480:
        /*000c*/ 	.word	0x00000000
        /*0010*/ 	.short	0x0002
        /*0012*/ 	.short	0x0020
        /*0014*/ 	.byte	0x00, 0xf0, 0x41, 0x00


	//----- nvinfo : EIATTR_KPARAM_INFO
	.align		4
.L_481:
        /*0018*/ 	.byte	0x04, 0x17
        /*001a*/ 	.short	(.L_483 - .L_482)
.L_482:
        /*001c*/ 	.word	0x00000000
        /*0020*/ 	.short	0x0001
        /*0022*/ 	.short	0x0008
        /*0024*/ 	.byte	0x00, 0xf0, 0x61, 0x00


	//----- nvinfo : EIATTR_KPARAM_INFO
	.align		4
.L_483:
        /*0028*/ 	.byte	0x04, 0x17
        /*002a*/ 	.short	(.L_485 - .L_484)
.L_484:
        /*002c*/ 	.word	0x00000000
        /*0030*/ 	.short	0x0000
        /*0032*/ 	.short	0x0000
        /*0034*/ 	.byte	0x00, 0xf0, 0x11, 0x00


	//----- nvinfo : EIATTR_SPARSE_MMA_MASK
	.align		4
.L_485:
        /*0038*/ 	.byte	0x03, 0x50
        /*003a*/ 	.short	0x0000


	//----- nvinfo : EIATTR_MAXREG_COUNT
	.align		4
        /*003c*/ 	.byte	0x03, 0x1b
        /*003e*/ 	.short	0x00ff


	//----- nvinfo : EIATTR_MERCURY_ISA_VERSION
	.align		4
        /*0040*/ 	.byte	0x03, 0x5f
        /*0042*/ 	.short	0x0101


	//----- nvinfo : EIATTR_EXIT_INSTR_OFFSETS
	.align		4
        /*0044*/ 	.byte	0x04, 0x1c
        /*0046*/ 	.short	(.L_487 - .L_486)


	//   ....[0]....
.L_486:
        /*0048*/ 	.word	0x00000500


	//   ....[1]....
        /*004c*/ 	.word	0x00001250


	//   ....[2]....
        /*0050*/ 	.word	0x000012a0


	//----- nvinfo : EIATTR_MAX_THREADS
	.align		4
.L_487:
        /*0054*/ 	.byte	0x04, 0x05
        /*0056*/ 	.short	(.L_489 - .L_488)
.L_488:
        /*0058*/ 	.word	0x00000080
        /*005c*/ 	.word	0x00000001
        /*0060*/ 	.word	0x00000001


	//----- nvinfo : EIATTR_CRS_STACK_SIZE
	.align		4
.L_489:
        /*0064*/ 	.byte	0x04, 0x1e
        /*0066*/ 	.short	(.L_491 - .L_490)
.L_490:
        /*0068*/ 	.word	0x00000000


	//----- nvinfo : EIATTR_CBANK_PARAM_SIZE
	.align		4
.L_491:
        /*006c*/ 	.byte	0x03, 0x19
        /*006e*/ 	.short	0x0030


	//----- nvinfo : EIATTR_PARAM_CBANK
	.align		4
        /*0070*/ 	.byte	0x04, 0x0a
        /*0072*/ 	.short	(.L_493 - .L_492)
	.align		4
.L_492:
        /*0074*/ 	.word	index@(.nv.constant0._ZN2at6native29vectorized_elementwise_kernelILi2EZZZNS0_46_GLOBAL__N__5fd40885_13_AmpKernels_cu_3810c27339_amp_non_finite_check_and_unscale_cuda_ERNS_6TensorES4_RKS3_ENKUlvE_clEvENKUlvE0_clEvEUlfE_St5arrayIPcLm2EEEEviT0_T1_)
        /*0078*/ 	.short	0x0210
        /*007a*/ 	.short	0x0030


	//----- nvinfo : EIATTR_SW_WAR
	.align		4
.L_493:
        /*007c*/ 	.byte	0x04, 0x36
        /*007e*/ 	.short	(.L_495 - .L_494)
.L_494:
        /*0080*/ 	.word	0x00000008
.L_495:


//--------------------- .nv.info._ZN2at6native29vectorized_elementwise_kernelILi4EZZZNS0_46_GLOBAL__N__5fd40885_13_AmpKernels_cu_3810c27339_amp_non_finite_check_and_unscale_cuda_ERNS_6TensorES4_RKS3_ENKUlvE_clEvENKUlvE0_clEvEUlfE_St5arrayIPcLm2EEEEviT0_T1_ --------------------------
	.section	.nv.info._ZN2at6native29vectorized_elementwise_kernelILi4EZZZNS0_46_GLOBAL__N__5fd40885_13_AmpKernels_cu_3810c27339_amp_non_finite_check_and_unscale_cuda_ERNS_6TensorES4_RKS3_ENKUlvE_clEvENKUlvE0_clEvEUlfE_St5arrayIPcLm2EEEEviT0_T1_,"",@"SHT_CUDA_INFO"
	.sectionflags	@""
	.align	4


	//----- nvinfo : EIATTR_CUDA_API_VERSION
	.align		4
        /*0000*/ 	.byte	0x04, 0x37
        /*0002*/ 	.short	(.L_497 - .L_496)
.L_496:
        /*0004*/ 	.word	0x00000082


	//----- nvinfo : EIATTR_KPARAM_INFO
	.align		4
.L_497:
        /*0008*/ 	.byte	0x04, 0x17
        /*000a*/ 	.short	(.L_499 - .L_498)
.L_498:
        /*000c*/ 	.word	0x00000000
        /*0010*/ 	.short	0x0002
        /*0012*/ 	.short	0x0020
        /*0014*/ 	.byte	0x00, 0xf0, 0x41, 0x00


	//----- nvinfo : EIATTR_KPARAM_INFO
	.align		4
.L_499:
        /*0018*/ 	.byte	0x04, 0x17
        /*001a*/ 	.short	(.L_501 - .L_500)
.L_500:
        /*001c*/ 	.word	0x00000000
        /*0020*/ 	.short	0x0001
        /*0022*/ 	.short	0x0008
        /*0024*/ 	.byte	0x00, 0xf0, 0x61, 0x00


	//----- nvinfo : EIATTR_KPARAM_INFO
	.align		4
.L_501:
        /*0028*/ 	.byte	0x04, 0x17
        /*002a*/ 	.short	(.L_503 - .L_502)
.L_502:
        /*002c*/ 	.word	0x00000000
        /*0030*/ 	.short	0x0000
        /*0032*/ 	.short	0x0000
        /*0034*/ 	.byte	0x00, 0xf0, 0x11, 0x00


	//----- nvinfo : EIATTR_SPARSE_MMA_MASK
	.align		4
.L_503:
        /*0038*/ 	.byte	0x03, 0x50
        /*003a*/ 	.short	0x0000


	//----- nvinfo : EIATTR_MAXREG_COUNT
	.align		4
        /*003c*/ 	.byte	0x03, 0x1b
        /*003e*/ 	.short	0x00ff


	//----- nvinfo : EIATTR_MERCURY_ISA_VERSION
	.align		4
        /*0040*/ 	.byte	0x03, 0x5f
        /*0042*/ 	.short	0x0101


	//----- nvinfo : EIATTR_EXIT_INSTR_OFFSETS
	.align		4
        /*0044*/ 	.byte	0x04, 0x1c
        /*0046*/ 	.short	(.L_505 - .L_504)


	//   ....[0]....
.L_504:
        /*0048*/ 	.word	0x000004c0


	//   ....[1]....
        /*004c*/ 	.word	0x00001210


	//   ....[2]....
        /*0050*/ 	.word	0x00001260


	//----- nvinfo : EIATTR_MAX_THREADS
	.align		4
.L_505:
        /*0054*/ 	.byte	0x04, 0x05
        /*0056*/ 	.short	(.L_507 - .L_506)
.L_506:
        /*0058*/ 	.word	0x00000080
        /*005c*/ 	.word	0x00000001
        /*0060*/ 	.word	0x00000001


	//----- nvinfo : EIATTR_CRS_STACK_SIZE
	.align		4
.L_507:
        /*0064*/ 	.byte	0x04, 0x1e
        /*0066*/ 	.short	(.L_509 - .L_508)
.L_508:
        /*0068*/ 	.word	0x00000000


	//----- nvinfo : EIATTR_CBANK_PARAM_SIZE
	.align		4
.L_509:
        /*006c*/ 	.byte	0x03, 0x19
        /*006e*/ 	.short	0x0030


	//----- nvinfo : EIATTR_PARAM_CBANK
	.align		4
        /*0070*/ 	.byte	0x04, 0x0a
        /*0072*/ 	.short	(.L_511 - .L_510)
	.align		4
.L_510:
        /*0074*/ 	.word	index@(.nv.constant0._ZN2at6native29vectorized_elementwise_kernelILi4EZZZNS0_46_GLOBAL__N__5fd40885_13_AmpKernels_cu_3810c27339_amp_non_finite_check_and_unscale_cuda_ERNS_6TensorES4_RKS3_ENKUlvE_clEvENKUlvE0_clEvEUlfE_St5arrayIPcLm2EEEEviT0_T1_)
        /*0078*/ 	.short	0x0210
        /*007a*/ 	.short	0x0030


	//----- nvinfo : EIATTR_SW_WAR
	.align		4
.L_511:
        /*007c*/ 	.byte	0x04, 0x36
        /*007e*/ 	.short	(.L_513 - .L_512)
.L_512:
        /*0080*/ 	.word	0x00000008
.L_513:


//--------------------- .nv.info._ZN2at6native29vectorized_elementwise_kernelILi8EZZZNS0_46_GLOBAL__N__5fd40885_13_AmpKernels_cu_3810c27339_amp_non_finite_check_and_unscale_cuda_ERNS_6TensorES4_RKS3_ENKUlvE_clEvENKUlvE0_clEvEUlfE_St5arrayIPcLm2EEEEviT0_T1_ --------------------------
	.section	.nv.info._ZN2at6native29vectorized_elementwise_kernelILi8EZZZNS0_46_GLOBAL__N__5fd40885_13_AmpKernels_cu_3810c27339_amp_non_finite_check_and_unscale_cuda_ERNS_6TensorES4_RKS3_ENKUlvE_clEvENKUlvE0_clEvEUlfE_St5arrayIPcLm2EEEEviT0_T1_,"",@"SHT_CUDA_INFO"
	.sectionflags	@""
	.align	4


	//----- nvinfo : EIATTR_CUDA_API_VERSION
	.align		4
        /*0000*/ 	.byte	0x04, 0x37
        /*0002*/ 	.short	(.L_515 - .L_514)
.L_514:
        /*0004*/ 	.word	0x00000082


	//----- nvinfo : EIATTR_KPARAM_INFO
	.align		4
.L_515:
        /*0008*/ 	.byte	0x04, 0x17
        /*000a*/ 	.short	(.L_517 - .L_516)
.L_516:
        /*000c*/ 	.word	0x00000000
        /*0010*/ 	.short	0x0002
        /*0012*/ 	.short	0x0020
        /*0014*/ 	.byte	0x00, 0xf0, 0x41, 0x00


	//----- nvinfo : EIATTR_KPARAM_INFO
	.align		4
.L_517:
        /*0018*/ 	.byte	0x04, 0x17
        /*001a*/ 	.short	(.L_519 - .L_518)
.L_518:
        /*001c*/ 	.word	0x00000000
        /*0020*/ 	.short	0x0001
        /*0022*/ 	.short	0x0008
        /*0024*/ 	.byte	0x00, 0xf0, 0x61, 0x00


	//----- nvinfo : EIATTR_KPARAM_INFO
	.align		4
.L_519:
        /*0028*/ 	.byte	0x04, 0x17
        /*002a*/ 	.short	(.L_521 - .L_520)
.L_520:
        /*002c*/ 	.word	0x00000000
        /*0030*/ 	.short	0x0000
        /*0032*/ 	.short	0x0000
        /*0034*/ 	.byte	0x00, 0xf0, 0x11, 0x00


	//----- nvinfo : EIATTR_SPARSE_MMA_MASK
	.align		4
.L_521:
        /*0038*/ 	.byte	0x03, 0x50
        /*003a*/ 	.short	0x0000


	//----- nvinfo : EIATTR_MAXREG_COUNT
	.align		4
        /*003c*/ 	.byte	0x03, 0x1b
        /*003e*/ 	.short	0x00ff


	//----- nvinfo : EIATTR_MERCURY_ISA_VERSION
	.align		4
        /*0040*/ 	.byte	0x03, 0x5f
        /*0042*/ 	.short	0x0101


	//----- nvinfo : EIATTR_EXIT_INSTR_OFFSETS
	.align		4
        /*0044*/ 	.byte	0x04, 0x1c
        /*0046*/ 	.short	(.L_523 - .L_522)


	//   ....[0]....
.L_522:
        /*0048*/ 	.word	0x000004c0


	//   ....[1]....
        /*004c*/ 	.word	0x00001210


	//   ....[2]....
        /*0050*/ 	.word	0x00001260


	//----- nvinfo : EIATTR_MAX_THREADS
	.align		4
.L_523:
        /*0054*/ 	.byte	0x04, 0x05
        /*0056*/ 	.short	(.L_525 - .L_524)
.L_524:
        /*0058*/ 	.word	0x00000080
        /*005c*/ 	.word	0x00000001
        /*0060*/ 	.word	0x00000001


	//----- nvinfo : EIATTR_CRS_STACK_SIZE
	.align		4
.L_525:
        /*0064*/ 	.byte	0x04, 0x1e
        /*0066*/ 	.short	(.L_527 - .L_526)
.L_526:
        /*0068*/ 	.word	0x00000000


	//----- nvinfo : EIATTR_CBANK_PARAM_SIZE
	.align		4
.L_527:
        /*006c*/ 	.byte	0x03, 0x19
        /*006e*/ 	.short	0x0030


	//----- nvinfo : EIATTR_PARAM_CBANK
	.align		4
        /*0070*/ 	.byte	0x04, 0x0a
        /*0072*/ 	.short	(.L_529 - .L_528)
	.align		4
.L_528:
        /*0074*/ 	.word	index@(.nv.constant0._ZN2at6native29vectorized_elementwise_kernelILi8EZZZNS0_46_GLOBAL__N__5fd40885_13_AmpKernels_cu_3810c27339_amp_non_finite_check_and_unscale_cuda_ERNS_6TensorES4_RKS3_ENKUlvE_clEvENKUlvE0_clEvEUlfE_St5arrayIPcLm2EEEEviT0_T1_)
        /*0078*/ 	.short	0x0210
        /*007a*/ 	.short	0x0030


	//----- nvinfo : EIATTR_SW_WAR
	.align		4
.L_529:
        /*007c*/ 	.byte	0x04, 0x36
        /*007e*/ 	.short	(.L_531 - .L_530)
.L_530:
        /*0080*/ 	.word	0x00000008
.L_531:


//--------------------- .nv.info._ZN2at6native18elementwise_kernelILi128ELi4EZNS0_15gpu_kernel_implIZZZNS0_46_GLOBAL__N__5fd40885_13_AmpKernels_cu_3810c27339_amp_non_finite_check_and_unscale_cuda_ERNS_6TensorES5_RKS4_ENKUlvE_clEvENKUlvE_clEvEUldE_EEvRNS_18TensorIteratorBaseERKT_EUliE_EEviT1_ --------------------------
	.section	.nv.info._ZN2at6native18elementwise_kernelILi128ELi4EZNS0_15gpu_kernel_implIZZZNS0_46_GLOBAL__N__5fd40885_13_AmpKernels_cu_3810c27339_amp_non_finite_check_and_unscale_cuda_ERNS_6TensorES5_RKS4_ENKUlvE_clEvENKUlvE_clEvEUldE_EEvRNS_18TensorIteratorBaseERKT_EUliE_EEviT1_,"",@"SHT_CUDA_INFO"
	.sectionflags	@""
	.align	4


	//----- nvinfo : EIATTR_CUDA_API_VERSION
	.align		4
        /*0000*/ 	.byte	0x04, 0x37
        /*0002*/ 	.short	(.L_533 - .L_532)
.L_532:
        /*0004*/ 	.word	0x00000082


	//----- nvinfo : EIATTR_KPARAM_INFO
	.align		4
.L_533:
        /*0008*/ 	.byte	0x04, 0x17
        /*000a*/ 	.short	(.L_535 - .L_534)
.L_534:
        /*000c*/ 	.word	0x00000000
        /*0010*/ 	.short	0x0001
        /*0012*/ 	.short	0x0008
        /*0014*/ 	.byte	0x00, 0xf0, 0xc1, 0x08


	//----- nvinfo : EIATTR_KPARAM_INFO
	.align		4
.L_535:
        /*0018*/ 	.byte	0x04, 0x17
        /*001a*/ 	.short	(.L_537 - .L_536)
.L_536:
        /*001c*/ 	.word	0x00000000
        /*0020*/ 	.short	0x0000
        /*0022*/ 	.short	0x0000
        /*0024*/ 	.byte	0x00, 0xf0, 0x11, 0x00


	//----- nvinfo : EIATTR_SPARSE_MMA_MASK
	.align		4
.L_537:
        /*0028*/ 	.byte	0x03, 0x50
        /*002a*/ 	.short	0x0000


	//----- nvinfo : EIATTR_MAXREG_COUNT
	.align		4
        /*002c*/ 	.byte	0x03, 0x1b
        /*002e*/ 	.short	0x0080


	//----- nvinfo : EIATTR_EXTERNS
	.align		4
        /*0030*/ 	.byte	0x04, 0x0f
        /*0032*/ 	.short	(.L_539 - .L_538)


	//   ....[0]....
	.align		4
.L_538:
        /*0034*/ 	.word	index@(__assertfail)


	//----- nvinfo : EIATTR_MERCURY_ISA_VERSION
	.align		4
.L_539:
        /*0038*/ 	.byte	0x03, 0x5f
        /*003a*/ 	.short	0x0101


	//----- nvinfo : EIATTR_SYSCALL_OFFSETS
	.align		4
        /*003c*/ 	.byte	0x04, 0x46
        /*003e*/ 	.short	(.L_541 - .L_540)


	//   ....[0]....
.L_540:
        /*0040*/ 	.word	0x00002260


	//   ....[1]....
        /*0044*/ 	.word	0x00003360


	//   ....[2]....
        /*0048*/ 	.word	0x000055f0


	//   ....[3]....
        /*004c*/ 	.word	0x000066e0


	//   ....[4]....
        /*0050*/ 	.word	0x00008960


	//   ....[5]....
        /*0054*/ 	.word	0x00009a50


	//   ....[6]....
        /*0058*/ 	.word	0x0000bcc0


	//   ....[7]....
        /*005c*/ 	.word	0x0000cdb0


	//----- nvinfo : EIATTR_EXIT_INSTR_OFFSETS
	.align		4
.L_541:
        /*0060*/ 	.byte	0x04, 0x1c
        /*0062*/ 	.short	(.L_543 - .L_542)


	//   ....[0]....
.L_542:
        /*0064*/ 	.word	0x00009b00


	//   ....[1]....
        /*0068*/ 	.word	0x0000bf30


	//   ....[2]....
        /*006c*/ 	.word	0x0000bf70


	//   ....[3]....
        /*0070*/ 	.word	0x0000c000


	//   ....[4]....
        /*0074*/ 	.word	0x0000c030


	//   ....[5]....
        /*0078*/ 	.word	0x0000c060


	//   ....[6]....
        /*007c*/ 	.word	0x0000c110


	//   ....[7]....
        /*0080*/ 	.word	0x0000c170


	//   ....[8]....
        /*0084*/ 	.word	0x0000c230


	//   ....[9]....
        /*0088*/ 	.word	0x0000c2a0


	//   ....[10]....
        /*008c*/ 	.word	0x0000c2c0


	//   ....[11]....
        /*0090*/ 	.word	0x0000c380


	//   ....[12]....
        /*0094*/ 	.word	0x0000c3b0


	//   ....[13]....
        /*0098*/ 	.word	0x0000c560


	//   ....[14]....
        /*009c*/ 	.word	0x0000c6e0


	//   ....[15]....
        /*00a0*/ 	.word	0x0000c740


	//   ....[16]....
        /*00a4*/ 	.word	0x0000c7f0


	//   ....[17]....
        /*00a8*/ 	.word	0x0000c990


	//   ....[18]....
        /*00ac*/ 	.word	0x0000cb30


	//   ....[19]....
        /*00b0*/ 	.word	0x0000ccb0


	//   ....[20]....
        /*00b4*/ 	.word	0x0000cdc0


	//   ....[21]....
        /*00b8*/ 	.word	0x0000cdf0


	//   ....[22]....
        /*00bc*/ 	.word	0x0000ce20


	//----- nvinfo : EIATTR_MAX_THREADS
	.align		4
.L_543:
        /*00c0*/ 	.byte	0x04, 0x05
        /*00c2*/ 	.short	(.L_545 - .L_544)
.L_544:
        /*00c4*/ 	.word	0x00000080
        /*00c8*/ 	.word	0x00000001
        /*00cc*/ 	.word	0x00000001


	//----- nvinfo : EIATTR_CRS_STACK_SIZE
	.align		4
.L_545:
        /*00d0*/ 	.byte	0x04, 0x1e
        /*00d2*/ 	.short	(.L_547 - .L_546)
.L_546:
        /*00d4*/ 	.word	0x00000000


	//----- nvinfo : EIATTR_CBANK_PARAM_SIZE
	.align		4
.L_547:
        /*00d8*/ 	.byte	0x03, 0x19
        /*00da*/ 	.short	0x0238


	//----- nvinfo : EIATTR_PARAM_CBANK
	.align		4
        /*00dc*/ 	.byte	0x04, 0x0a
        /*00de*/ 	.short	(.L_549 - .L_548)
	.align		4
.L_548:
        /*00e0*/ 	.word	index@(.nv.constant0._ZN2at6native18elementwise_kernelILi128ELi4EZNS0_15gpu_kernel_implIZZZNS0_46_GLOBAL__N__5fd40885_13_AmpKernels_cu_3810c27339_amp_non_finite_check_and_unscale_cuda_ERNS_6TensorES5_RKS4_ENKUlvE_clEvENKUlvE_clEvEUldE_EEvRNS_18TensorIteratorBaseERKT_EUliE_EEviT1_)
        /*00e4*/ 	.short	0x0210
        /*00e6*/ 	.short	0x0238


	//----- nvinfo : EIATTR_SW_WAR
	.align		4
.L_549:
        /*00e8*/ 	.byte	0x04, 0x36
        /*00ea*/ 	.short	(.L_551 - .L_550)
.L_550:
        /*00ec*/ 	.word	0x00000008
.L_551:


//--------------------- .nv.info._ZN2at6native27unrolled_elementwise_kernelIZZZNS0_46_GLOBAL__N__5fd40885_13_AmpKernels_cu_3810c27339_amp_non_finite_check_and_unscale_cuda_ERNS_6TensorES4_RKS3_ENKUlvE_clEvENKUlvE_clEvEUldE_St5arrayIPcLm2EELi4E23TrivialOffsetCalculatorILi1EjESE_NS0_6memory12LoadWithCastILi1EEENSF_13StoreWithCastILi1EEEEEviT_T0_T2_T3_T4_T5_ --------------------------
	.section	.nv.info._ZN2at6native27unrolled_elementwise_kernelIZZZNS0_46_GLOBAL__N__5fd40885_13_AmpKernels_cu_3810c27339_amp_non_finite_check_and_unscale_cuda_ERNS_6TensorES4_RKS3_ENKUlvE_clEvENKUlvE_clEvEUldE_St5arrayIPcLm2EELi4E23TrivialOffsetCalculatorILi1EjESE_NS0_6memory12LoadWithCastILi1EEENSF_13StoreWithCastILi1EEEEEviT_T0_T2_T3_T4_T5_,"",@"SHT_CUDA_INFO"
	.sectionflags	@""
	.align	4


	//----- nvinfo : EIATTR_CUDA_API_VERSION
	.align		4
        /*0000*/ 	.byte	0x04, 0x37
        /*0002*/ 	.short	(.L_553 - .L_552)
.L_552:
        /*0004*/ 	.word	0x00000082


	//----- nvinfo : EIATTR_KPARAM_INFO
	.align		4
.L_553:
        /*0008*/ 	.byte	0x04, 0x17
        /*000a*/ 	.short	(.L_555 - .L_554)
.L_554:
        /*000c*/ 	.word	0x00000000
        /*0010*/ 	.short	0x0006
        /*0012*/ 	.short	0x003c
        /*0014*/ 	.byte	0x00, 0xf0, 0x21, 0x00


	//----- nvinfo : EIATTR_KPARAM_INFO
	.align		4
.L_555:
        /*0018*/ 	.byte	0x04, 0x17
        /*001a*/ 	.short	(.L_557 - .L_556)
.L_556:
        /*001c*/ 	.word	0x00000000
        /*0020*/ 	.short	0x0005
        /*0022*/ 	.short	0x0034
        /*0024*/ 	.byte	0x00, 0xf0, 0x21, 0x00


	//----- nvinfo : EIATTR_KPARAM_INFO
	.align		4
.L_557:
        /*0028*/ 	.byte	0x04, 0x17
        /*002a*/ 	.short	(.L_559 - .L_558)
.L_558:
        /*002c*/ 	.word	0x00000000
        /*0030*/ 	.short	0x0004
        /*0032*/ 	.short	0x0031
        /*0034*/ 	.byte	0x00, 0xf0, 0x05, 0x00


	//----- nvinfo : EIATTR_KPARAM_INFO
	.align		4
.L_559:
        /*0038*/ 	.byte	0x04, 0x17
        /*003a*/ 	.short	(.L_561 - .L_560)
.L_560:
        /*003c*/ 	.word	0x00000000
        /*0040*/ 	.short	0x0003
        /*0042*/ 	.short	0x0030
        /*0044*/ 	.byte	0x00, 0xf0, 0x05, 0x00


	//----- nvinfo : EIATTR_KPARAM_INFO
	.align		4
.L_561:
        /*0048*/ 	.byte	0x04, 0x17
        /*004a*/ 	.short	(.L_563 - .L_562)
.L_562:
        /*004c*/ 	.word	0x00000000
        /*0050*/ 	.short	0x0002
        /*0052*/ 	.short	0x0020
        /*0054*/ 	.byte	0x00, 0xf0, 0x41, 0x00


	//----- nvinfo : EIATTR_KPARAM_INFO
	.align		4
.L_563:
        /*0058*/ 	.byte	0x04, 0x17
        /*005a*/ 	.short	(.L_565 - .L_564)
.L_564:
        /*005c*/ 	.word	0x00000000
        /*0060*/ 	.short	0x0001
        /*0062*/ 	.short	0x0008
        /*0064*/ 	.byte	0x00, 0xf0, 0x61, 0x00


	//----- nvinfo : EIATTR_KPARAM_INFO
	.align		4
.L_565:
        /*0068*/ 	.byte	0x04, 0x17
        /*006a*/ 	.short	(.L_567 - .L_566)
.L_566:
        /*006c*/ 	.word	0x00000000
        /*0070*/ 	.short	0x0000
        /*0072*/ 	.short	0x0000
        /*0074*/ 	.byte	0x00, 0xf0, 0x11, 0x00


	//----- nvinfo : EIATTR_SPARSE_MMA_MASK
	.align		4
.L_567:
        /*0078*/ 	.byte	0x03, 0x50
        /*007a*/ 	.short	0x0000


	//----- nvinfo : EIATTR_MAXREG_COUNT
	.align		4
        /*007c*/ 	.byte	0x03, 0x1b
        /*007e*/ 	.short	0x00ff


	//----- nvinfo : EIATTR_EXTERNS
	.align		4
        /*0080*/ 	.byte	0x04, 0x0f
        /*0082*/ 	.short	(.L_569 - .L_568)


	//   ....[0]....
	.align		4
.L_568:
        /*0084*/ 	.word	index@(__assertfail)


	//----- nvinfo : EIATTR_MERCURY_ISA_VERSION
	.align		4
.L_569:
        /*0088*/ 	.byte	0x03, 0x5f
        /*008a*/ 	.short	0x0101


	//----- nvinfo : EIATTR_SYSCALL_OFFSETS
	.align		4
        /*008c*/ 	.byte	0x04, 0x46
        /*008e*/ 	.short	(.L_571 - .L_570)


	//   ....[0]....
.L_570:
        /*0090*/ 	.word	0x00000f80


	//   ....[1]....
        /*0094*/ 	.word	0x00001f20


	//   ....[2]....
        /*0098*/ 	.word	0x00002ed0


	//   ....[3]....
        /*009c*/ 	.word	0x00003e50


	//   ....[4]....
        /*00a0*/ 	.word	0x000056a0


	//   ....[5]....
        /*00a4*/ 	.word	0x00006860


	//   ....[6]....
        /*00a8*/ 	.word	0x000079e0


	//   ....[7]....
        /*00ac*/ 	.word	0x00008b80


	//----- nvinfo : EIATTR_EXIT_INSTR_OFFSETS
	.align		4
.L_571:
        /*00b0*/ 	.byte	0x04, 0x1c
        /*00b2*/ 	.short	(.L_573 - .L_572)


	//   ....[0]....
.L_572:
        /*00b4*/ 	.word	0x00007a80


	//   ....[1]....
        /*00b8*/ 	.word	0x00007bc0


	//   ....[2]....
        /*00bc*/ 	.word	0x00007c00


	//   ....[3]....
        /*00c0*/ 	.word	0x00007c90


	//   ....[4]....
        /*00c4*/ 	.word	0x00007cc0


	//   ....[5]....
        /*00c8*/ 	.word	0x00007cf0


	//   ....[6]....
        /*00cc*/ 	.word	0x00007dc0


	//   ....[7]....
        /*00d0*/ 	.word	0x00007e40


	//   ....[8]....
        /*00d4*/ 	.word	0x00007f20


	//   ....[9]....
        /*00d8*/ 	.word	0x00007fb0


	//   ....[10]....
        /*00dc*/ 	.word	0x00007fd0


	//   ....[11]....
        /*00e0*/ 	.word	0x00008090


	//   ....[12]....
        /*00e4*/ 	.word	0x000080c0


	//   ....[13]....
        /*00e8*/ 	.word	0x00008290


	//   ....[14]....
        /*00ec*/ 	.word	0x00008430


	//   ....[15]....
        /*00f0*/ 	.word	0x000084b0


	//   ....[16]....
        /*00f4*/ 	.word	0x00008560


	//   ....[17]....
        /*00f8*/ 	.word	0x00008720


	//   ....[18]....
        /*00fc*/ 	.word	0x000088e0


	//   ....[19]....
        /*0100*/ 	.word	0x00008a80


	//   ....[20]....
        /*0104*/ 	.word	0x00008b90


	//   ....[21]....
        /*0108*/ 	.word	0x00008bc0


	//   ....[22]....
        /*010c*/ 	.word	0x00008bf0


	//----- nvinfo : EIATTR_MAX_THREADS
	.align		4
.L_573:
        /*0110*/ 	.byte	0x04, 0x05
        /*0112*/ 	.short	(.L_575 - .L_574)
.L_574:
        /*0114*/ 	.word	0x00000080
        /*0118*/ 	.word	0x00000001
        /*011c*/ 	.word	0x00000001


	//----- nvinfo : EIATTR_CRS_STACK_SIZE
	.align		4
.L_575:
        /*0120*/ 	.byte	0x04, 0x1e
        /*0122*/ 	.short	(.L_577 - .L_576)
.L_576:
        /*0124*/ 	.word	0x00000000


	//----- nvinfo : EIATTR_CBANK_PARAM_SIZE
	.align		4
.L_577:
        /*0128*/ 	.byte	0x03, 0x19
        /*012a*/ 	.short	0x0044


	//----- nvinfo : EIATTR_PARAM_CBANK
	.align		4
        /*012c*/ 	.byte	0x04, 0x0a
        /*012e*/ 	.short	(.L_579 - .L_578)
	.align		4
.L_578:
        /*0130*/ 	.word	index@(.nv.constant0._ZN2at6native27unrolled_elementwise_kernelIZZZNS0_46_GLOBAL__N__5fd40885_13_AmpKernels_cu_3810c27339_amp_non_finite_check_and_unscale_cuda_ERNS_6TensorES4_RKS3_ENKUlvE_clEvENKUlvE_clEvEUldE_St5arrayIPcLm2EELi4E23TrivialOffsetCalculatorILi1EjESE_NS0_6memory12LoadWithCastILi1EEENSF_13StoreWithCastILi1EEEEEviT_T0_T2_T3_T4_T5_)
        /*0134*/ 	.short	0x0210
        /*0136*/ 	.short	0x0044


	//----- nvinfo : EIATTR_SW_WAR
	.align		4
.L_579:
        /*0138*/ 	.byte	0x04, 0x36
        /*013a*/ 	.short	(.L_581 - .L_580)
.L_580:
        /*013c*/ 	.word	0x00000008
.L_581:


//--------------------- .nv.info._ZN2at6native18elementwise_kernelILi128ELi2EZNS0_22gpu_kernel_impl_nocastIZZZNS0_46_GLOBAL__N__5fd40885_13_AmpKernels_cu_3810c27339_amp_non_finite_check_and_unscale_cuda_ERNS_6TensorES5_RKS4_ENKUlvE_clEvENKUlvE_clEvEUldE_EEvRNS_18TensorIteratorBaseERKT_EUliE_EEviT1_ --------------------------
	.section	.nv.info._ZN2at6native18elementwise_kernelILi128ELi2EZNS0_22gpu_kernel_impl_nocastIZZZNS0_46_GLOBAL__N__5fd40885_13_AmpKernels_cu_3810c27339_amp_non_finite_check_and_unscale_cuda_ERNS_6TensorES5_RKS4_ENKUlvE_clEvENKUlvE_clEvEUldE_EEvRNS_18TensorIteratorBaseERKT_EUliE_EEviT1_,"",@"SHT_CUDA_INFO"
	.sectionflags	@""
	.align	4


	//----- nvinfo : EIATTR_CUDA_API_VERSION
	.align		4
        /*0000*/ 	.byte	0x04, 0x37
        /*0002*/ 	.short	(.L_583 - .L_582)
.L_582:
        /*0004*/ 	.word	0x00000082


	//----- nvinfo : EIATTR_KPARAM_INFO
	.align		4
.L_583:
        /*0008*/ 	.byte	0x04, 0x17
        /*000a*/ 	.short	(.L_585 - .L_584)
.L_584:
        /*000c*/ 	.word	0x00000000
        /*0010*/ 	.short	0x0001
        /*0012*/ 	.short	0x0008
        /*0014*/ 	.byte	0x00, 0xf0, 0xa1, 0x08


	//----- nvinfo : EIATTR_KPARAM_INFO
	.align		4
.L_585:
        /*0018*/ 	.byte	0x04, 0x17
        /*001a*/ 	.short	(.L_587 - .L_586)
.L_586:
        /*001c*/ 	.word	0x00000000
        /*0020*/ 	.short	0x0000
        /*0022*/ 	.short	0x0000
        /*0024*/ 	.byte	0x00, 0xf0, 0x11, 0x00


	//----- nvinfo : EIATTR_SPARSE_MMA_MASK
	.align		4
.L_587:
        /*0028*/ 	.byte	0x03, 0x50
        /*002a*/ 	.short	0x0000


	//----- nvinfo : EIATTR_MAXREG_COUNT
	.align		4
        /*002c*/ 	.byte	0x03, 0x1b
        /*002e*/ 	.short	0x0080


	//----- nvinfo : EIATTR_MERCURY_ISA_VERSION
	.align		4
        /*0030*/ 	.byte	0x03, 0x5f
        /*0032*/ 	.short	0x0101


	//----- nvinfo : EIATTR_EXIT_INSTR_OFFSETS
	.align		4
        /*0034*/ 	.byte	0x04, 0x1c
        /*0036*/ 	.short	(.L_589 - .L_588)


	//   ....[0]....
.L_588:
        /*0038*/ 	.word	0x00001540


	//   ....[1]....
        /*003c*/ 	.word	0x000029d0


	//----- nvinfo : EIATTR_MAX_THREADS
	.align		4
.L_589:
        /*0040*/ 	.byte	0x04, 0x05
        /*0042*/ 	.short	(.L_591 - .L_590)
.L_590:
        /*0044*/ 	.word	0x00000080
        /*0048*/ 	.word	0x00000001
        /*004c*/ 	.word	0x00000001


	//----- nvinfo : EIATTR_CRS_STACK_SIZE
	.align		4
.L_591:
        /*0050*/ 	.byte	0x04, 0x1e
        /*0052*/ 	.short	(.L_593 - .L_592)
.L_592:
        /*0054*/ 	.word	0x00000000


	//----- nvinfo : EIATTR_CBANK_PARAM_SIZE
	.align		4
.L_593:
        /*0058*/ 	.byte	0x03, 0x19
        /*005a*/ 	.short	0x0230


	//----- nvinfo : EIATTR_PARAM_CBANK
	.align		4
        /*005c*/ 	.byte	0x04, 0x0a
        /*005e*/ 	.short	(.L_595 - .L_594)
	.align		4
.L_594:
        /*0060*/ 	.word	index@(.nv.constant0._ZN2at6native18elementwise_kernelILi128ELi2EZNS0_22gpu_kernel_impl_nocastIZZZNS0_46_GLOBAL__N__5fd40885_13_AmpKernels_cu_3810c27339_amp_non_finite_check_and_unscale_cuda_ERNS_6TensorES5_RKS4_ENKUlvE_clEvENKUlvE_clEvEUldE_EEvRNS_18TensorIteratorBaseERKT_EUliE_EEviT1_)
        /*0064*/ 	.short	0x0210
        /*0066*/ 	.short	0x0230


	//----- nvinfo : EIATTR_SW_WAR
	.align		4
.L_595:
        /*0068*/ 	.byte	0x04, 0x36
        /*006a*/ 	.short	(.L_597 - .L_596)
.L_596:
        /*006c*/ 	.word	0x00000008
.L_597:


//--------------------- .nv.info._ZN2at6native27unrolled_elementwise_kernelIZZZNS0_46_GLOBAL__N__5fd40885_13_AmpKernels_cu_3810c27339_amp_non_finite_check_and_unscale_cuda_ERNS_6TensorES4_RKS3_ENKUlvE_clEvENKUlvE_clEvEUldE_St5arrayIPcLm2EELi4E23TrivialOffsetCalculatorILi1EjESE_NS0_6memory15LoadWithoutCastENSF_16StoreWithoutCastEEEviT_T0_T2_T3_T4_T5_ --------------------------
	.section	.nv.info._ZN2at6native27unrolled_elementwise_kernelIZZZNS0_46_GLOBAL__N__5fd40885_13_AmpKernels_cu_3810c27339_amp_non_finite_check_and_unscale_cuda_ERNS_6TensorES4_RKS3_ENKUlvE_clEvENKUlvE_clEvEUldE_St5arrayIPcLm2EELi4E23TrivialOffsetCalculatorILi1EjESE_NS0_6memory15LoadWithoutCastENSF_16StoreWithoutCastEEEviT_T0_T2_T3_T4_T5_,"",@"SHT_CUDA_INFO"
	.sectionflags	@""
	.align	4


	//----- nvinfo : EIATTR_CUDA_API_VERSION
	.align		4
        /*0000*/ 	.byte	0x04, 0x37
        /*0002*/ 	.short	(.L_599 - .L_598)
.L_598:
        /*0004*/ 	.word	0x00000082


	//----- nvinfo : EIATTR_KPARAM_INFO
	.align		4
.L_599:
        /*0008*/ 	.byte	0x04, 0x17
        /*000a*/ 	.short	(.L_601 - .L_600)
.L_600:
        /*000c*/ 	.word	0x00000000
        /*0010*/ 	.short	0x0006
        /*0012*/ 	.short	0x0033
        /*0014*/ 	.byte	0x00, 0xf0, 0x05, 0x00


	//----- nvinfo : EIATTR_KPARAM_INFO
	.align		4
.L_601:
        /*0018*/ 	.byte	0x04, 0x17
        /*001a*/ 	.short	(.L_603 - .L_602)
.L_602:
        /*001c*/ 	.word	0x00000000
        /*0020*/ 	.short	0x0005
        /*0022*/ 	.short	0x0032
        /*0024*/ 	.byte	0x00, 0xf0, 0x05, 0x00


	//----- nvinfo : EIATTR_KPARAM_INFO
	.align		4
.L_603:
        /*0028*/ 	.byte	0x04, 0x17
        /*002a*/ 	.short	(.L_605 - .L_604)
.L_604:
        /*002c*/ 	.word	0x00000000
        /*0030*/ 	.short	0x0004
        /*0032*/ 	.short	0x0031
        /*0034*/ 	.byte	0x00, 0xf0, 0x05, 0x00


	//----- nvinfo : EIATTR_KPARAM_INFO
	.align		4
.L_605:
        /*0038*/ 	.byte	0x04, 0x17
        /*003a*/ 	.short	(.L_607 - .L_606)
.L_606:
        /*003c*/ 	.word	0x00000000
        /*0040*/ 	.short	0x0003
        /*0042*/ 	.short	0x0030
        /*0044*/ 	.byte	0x00, 0xf0, 0x05, 0x00


	//----- nvinfo : EIATTR_KPARAM_INFO
	.align		4
.L_607:
        /*0048*/ 	.byte	0x04, 0x17
        /*004a*/ 	.short	(.L_609 - .L_608)
.L_608:
        /*004c*/ 	.word	0x00000000
        /*0050*/ 	.short	0x0002
        /*0052*/ 	.short	0x0020
        /*0054*/ 	.byte	0x00, 0xf0, 0x41, 0x00


	//----- nvinfo : EIATTR_KPARAM_INFO
	.align		4
.L_609:
        /*0058*/ 	.byte	0x04, 0x17
        /*005a*/ 	.short	(.L_611 - .L_610)
.L_610:
        /*005c*/ 	.word	0x00000000
        /*0060*/ 	.short	0x0001
        /*0062*/ 	.short	0x0008
        /*0064*/ 	.byte	0x00, 0xf0, 0x61, 0x00


	//----- nvinfo : EIATTR_KPARAM_INFO
	.align		4
.L_611:
        /*0068*/ 	.byte	0x04, 0x17
        /*006a*/ 	.short	(.L_613 - .L_612)
.L_612:
        /*006c*/ 	.word	0x00000000
        /*0070*/ 	.short	0x0000
        /*0072*/ 	.short	0x0000
        /*0074*/ 	.byte	0x00, 0xf0, 0x11, 0x00


	//----- nvinfo : EIATTR_SPARSE_MMA_MASK
	.align		4
.L_613:
        /*0078*/ 	.byte	0x03, 0x50
        /*007a*/ 	.short	0x0000


	//----- nvinfo : EIATTR_MAXREG_COUNT
	.align		4
        /*007c*/ 	.byte	0x03, 0x1b
        /*007e*/ 	.short	0x00ff


	//----- nvinfo : EIATTR_MERCURY_ISA_VERSION
	.align		4
        /*0080*/ 	.byte	0x03, 0x5f
        /*0082*/ 	.short	0x0101


	//----- nvinfo : EIATTR_EXIT_INSTR_OFFSETS
	.align		4
        /*0084*/ 	.byte	0x04, 0x1c
        /*0086*/ 	.short	(.L_615 - .L_614)


	//   ....[0]....
.L_614:
        /*0088*/ 	.word	0x000008d0


	//   ....[1]....
        /*008c*/ 	.word	0x00000920


	//----- nvinfo : EIATTR_MAX_THREADS
	.align		4
.L_615:
        /*0090*/ 	.byte	0x04, 0x05
        /*0092*/ 	.short	(.L_617 - .L_616)
.L_616:
        /*0094*/ 	.word	0x00000080
        /*0098*/ 	.word	0x00000001
        /*009c*/ 	.word	0x00000001


	//----- nvinfo : EIATTR_CRS_STACK_SIZE
	.align		4
.L_617:
        /*00a0*/ 	.byte	0x04, 0x1e
        /*00a2*/ 	.short	(.L_619 - .L_618)
.L_618:
        /*00a4*/ 	.word	0x00000000


	//----- nvinfo : EIATTR_CBANK_PARAM_SIZE
	.align		4
.L_619:
        /*00a8*/ 	.byte	0x03, 0x19
        /*00aa*/ 	.short	0x0034


	//----- nvinfo : EIATTR_PARAM_CBANK
	.align		4
        /*00ac*/ 	.byte	0x04, 0x0a
        /*00ae*/ 	.short	(.L_621 - .L_620)
	.align		4
.L_620:
        /*00b0*/ 	.word	index@(.nv.constant0._ZN2at6native27unrolled_elementwise_kernelIZZZNS0_46_GLOBAL__N__5fd40885_13_AmpKernels_cu_3810c27339_amp_non_finite_check_and_unscale_cuda_ERNS_6TensorES4_RKS3_ENKUlvE_clEvENKUlvE_clEvEUldE_St5arrayIPcLm2EELi4E23TrivialOffsetCalculatorILi1EjESE_NS0_6memory15LoadWithoutCastENSF_16StoreWithoutCastEEEviT_T0_T2_T3_T4_T5_)
        /*00b4*/ 	.short	0x0210
        /*00b6*/ 	.short	0x0034


	//----- nvinfo : EIATTR_SW_WAR
	.align		4
.L_621:
        /*00b8*/ 	.byte	0x04, 0x36
        /*00ba*/ 	.short	(.L_623 - .L_622)
.L_622:
        /*00bc*/ 	.word	0x00000008
.L_623:


//--------------------- .nv.info._ZN2at6native29vectorized_elementwise_kernelILi2EZZZNS0_46_GLOBAL__N__5fd40885_13_AmpKernels_cu_3810c27339_amp_non_finite_check_and_unscale_cuda_ERNS_6TensorES4_RKS3_ENKUlvE_clEvENKUlvE_clEvEUldE_St5arrayIPcLm2EEEEviT0_T1_ --------------------------
	.section	.nv.info._ZN2at6native29vectorized_elementwise_kernelILi2EZZZNS0_46_GLOBAL__N__5fd40885_13_AmpKernels_cu_3810c27339_amp_non_finite_check_and_unscale_cuda_ERNS_6TensorES4_RKS3_ENKUlvE_clEvENKUlvE_clEvEUldE_St5arrayIPcLm2EEEEviT0_T1_,"",@"SHT_CUDA_INFO"
	.sectionflags	@""
	.align	4


	//----- nvinfo : EIATTR_CUDA_API_VERSION
	.align		4
        /*0000*/ 	.byte	0x04, 0x37
        /*0002*/ 	.short	(.L_625 - .L_624)
.L_624:
        /*0004*/ 	.word	0x00000082


	//----- nvinfo : EIATTR_KPARAM_INFO
	.align		4
.L_625:
        /*0008*/ 	.byte	0x04, 0x17
        /*000a*/ 	.short	(.L_627 - .L_626)
.L_626:
        /*000c*/ 	.word	0x00000000
        /*0010*/ 	.short	0x0002
        /*0012*/ 	.short	0x0020
        /*0014*/ 	.byte	0x00, 0xf0, 0x41, 0x00


	//----- nvinfo : EIATTR_KPARAM_INFO
	.align		4
.L_627:
        /*0018*/ 	.byte	0x04, 0x17
        /*001a*/ 	.short	(.L_629 - .L_628)
.L_628:
        /*001c*/ 	.word	0x00000000
        /*0020*/ 	.short	0x0001
        /*0022*/ 	.short	0x0008
        /*0024*/ 	.byte	0x00, 0xf0, 0x61, 0x00


	//----- nvinfo : EIATTR_KPARAM_INFO
	.align		4
.L_629:
        /*0028*/ 	.byte	0x04, 0x17
        /*002a*/ 	.short	(.L_631 - .L_630)
.L_630:
        /*002c*/ 	.word	0x00000000
        /*0030*/ 	.short	0x0000
        /*0032*/ 	.short	0x0000
        /*0034*/ 	.byte	0x00, 0xf0, 0x11, 0x00


	//----- nvinfo : EIATTR_SPARSE_MMA_MASK
	.align		4
.L_631:
        /*0038*/ 	.byte	0x03, 0x50
        /*003a*/ 	.short	0x0000


	//----- nvinfo : EIATTR_MAXREG_COUNT
	.align		4
        /*003c*/ 	.byte	0x03, 0x1b
        /*003e*/ 	.short	0x00ff


	//----- nvinfo : EIATTR_MERCURY_ISA_VERSION
	.align		4
        /*0040*/ 	.byte	0x03, 0x5f
        /*0042*/ 	.short	0x0101


	//----- nvinfo : EIATTR_EXIT_INSTR_OFFSETS
	.align		4
        /*0044*/ 	.byte	0x04, 0x1c
        /*0046*/ 	.short	(.L_633 - .L_632)


	//   ....[0]....
.L_632:
        /*0048*/ 	.word	0x000008d0


	//   ....[1]....
        /*004c*/ 	.word	0x00001b00


	//   ....[2]....
        /*0050*/ 	.word	0x00001b50


	//----- nvinfo : EIATTR_MAX_THREADS
	.align		4
.L_633:
        /*0054*/ 	.byte	0x04, 0x05
        /*0056*/ 	.short	(.L_635 - .L_634)
.L_634:
        /*0058*/ 	.word	0x00000080
        /*005c*/ 	.word	0x00000001
        /*0060*/ 	.word	0x00000001


	//----- nvinfo : EIATTR_CRS_STACK_SIZE
	.align		4
.L_635:
        /*0064*/ 	.byte	0x04, 0x1e
        /*0066*/ 	.short	(.L_637 - .L_636)
.L_636:
        /*0068*/ 	.word	0x00000000


	//----- nvinfo : EIATTR_CBANK_PARAM_SIZE
	.align		4
.L_637:
        /*006c*/ 	.byte	0x03, 0x19
        /*006e*/ 	.short	0x0030


	//----- nvinfo : EIATTR_PARAM_CBANK
	.align		4
        /*0070*/ 	.byte	0x04, 0x0a
        /*0072*/ 	.short	(.L_639 - .L_638)
	.align		4
.L_638:
        /*0074*/ 	.word	index@(.nv.constant0._ZN2at6native29vectorized_elementwise_kernelILi2EZZZNS0_46_GLOBAL__N__5fd40885_13_AmpKernels_cu_3810c27339_amp_non_finite_check_and_unscale_cuda_ERNS_6TensorES4_RKS3_ENKUlvE_clEvENKUlvE_clEvEUldE_St5arrayIPcLm2EEEEviT0_T1_)
        /*0078*/ 	.short	0x0210
        /*007a*/ 	.short	0x0030


	//----- nvinfo : EIATTR_SW_WAR
	.align		4
.L_639:
        /*007c*/ 	.byte	0x04, 0x36
        /*007e*/ 	.short	(.L_641 - .L_640)
.L_640:
        /*0080*/ 	.word	0x00000008
.L_641:


//--------------------- .nv.info._ZN2at6native29vectorized_elementwise_kernelILi4EZZZNS0_46_GLOBAL__N__5fd40885_13_AmpKernels_cu_3810c27339_amp_non_finite_check_and_unscale_cuda_ERNS_6TensorES4_RKS3_ENKUlvE_clEvENKUlvE_clEvEUldE_St5arrayIPcLm2EEEEviT0_T1_ --------------------------
	.section	.nv.info._ZN2at6native29vectorized_elementwise_kernelILi4EZZZNS0_46_GLOBAL__N__5fd40885_13_AmpKernels_cu_3810c27339_amp_non_finite_check_and_unscale_cuda_ERNS_6TensorES4_RKS3_ENKUlvE_clEvENKUlvE_clEvEUldE_St5arrayIPcLm2EEEEviT0_T1_,"",@"SHT_CUDA_INFO"
	.sectionflags	@""
	.align	4


	//----- nvinfo : EIATTR_CUDA_API_VERSION
	.align		4
        /*0000*/ 	.byte	0x04, 0x37
        /*0002*/ 	.short	(.L_643 - .L_642)
.L_642:
        /*0004*/ 	.word	0x00000082


	//----- nvinfo : EIATTR_KPARAM_INFO
	.align		4
.L_643:
        /*0008*/ 	.byte	0x04, 0x17
        /*000a*/ 	.short	(.L_645 - .L_644)
.L_644:
        /*000c*/ 	.word	0x00000000
        /*0010*/ 	.short	0x0002
        /*0012*/ 	.short	0x0020
        /*0014*/ 	.byte	0x00, 0xf0, 0x41, 0x00


	//----- nvinfo : EIATTR_KPARAM_INFO
	.align		4
.L_645:
        /*0018*/ 	.byte	0x04, 0x17
        /*001a*/ 	.short	(.L_647 - .L_646)
.L_646:
        /*001c*/ 	.word	0x00000000
        /*0020*/ 	.short	0x0001
        /*0022*/ 	.short	0x0008
        /*0024*/ 	.byte	0x00, 0xf0, 0x61, 0x00


	//----- nvinfo : EIATTR_KPARAM_INFO
	.align		4
.L_647:
        /*0028*/ 	.byte	0x04, 0x17
        /*002a*/ 	.short	(.L_649 - .L_648)
.L_648:
        /*002c*/ 	.word	0x00000000
        /*0030*/ 	.short	0x0000
        /*0032*/ 	.short	0x0000
        /*0034*/ 	.byte	0x00, 0xf0, 0x11, 0x00


	//----- nvinfo : EIATTR_SPARSE_MMA_MASK
	.align		4
.L_649:
        /*0038*/ 	.byte	0x03, 0x50
        /*003a*/ 	.short	0x0000


	//----- nvinfo : EIATTR_MAXREG_COUNT
	.align		4
        /*003c*/ 	.byte	0x03, 0x1b
        /*003e*/ 	.short	0x00ff


	//----- nvinfo : EIATTR_MERCURY_ISA_VERSION
	.align		4
        /*0040*/ 	.byte	0x03, 0x5f
        /*0042*/ 	.short	0x0101


	//----- nvinfo : EIATTR_EXIT_INSTR_OFFSETS
	.align		4
        /*0044*/ 	.byte	0x04, 0x1c
        /*0046*/ 	.short	(.L_651 - .L_650)


	//   ....[0]....
.L_650:
        /*0048*/ 	.word	0x000008d0


	//   ....[1]....
        /*004c*/ 	.word	0x00001b00


	//   ....[2]....
        /*0050*/ 	.word	0x00001b50


	//----- nvinfo : EIATTR_MAX_THREADS
	.align		4
.L_651:
        /*0054*/ 	.byte	0x04, 0x05
        /*0056*/ 	.short	(.L_653 - .L_652)
.L_652:
        /*0058*/ 	.word	0x00000080
        /*005c*/ 	.word	0x00000001
        /*0060*/ 	.word	0x00000001


	//----- nvinfo : EIATTR_CRS_STACK_SIZE
	.align		4
.L_653:
        /*0064*/ 	.byte	0x04, 0x1e
        /*0066*/ 	.short	(.L_655 - .L_654)
.L_654:
        /*0068*/ 	.word	0x00000000


	//----- nvinfo : EIATTR_CBANK_PARAM_SIZE
	.align		4
.L_655:
        /*006c*/ 	.byte	0x03, 0x19
        /*006e*/ 	.short	0x0030


	//----- nvinfo : EIATTR_PARAM_CBANK
	.align		4
        /*0070*/ 	.byte	0x04, 0x0a
        /*0072*/ 	.short	(.L_657 - .L_656)
	.align		4
.L_656:
        /*0074*/ 	.word	index@(.nv.constant0._ZN2at6native29vectorized_elementwise_kernelILi4EZZZNS0_46_GLOBAL__N__5fd40885_13_AmpKernels_cu_3810c27339_amp_non_finite_check_and_unscale_cuda_ERNS_6TensorES4_RKS3_ENKUlvE_clEvENKUlvE_clEvEUldE_St5arrayIPcLm2EEEEviT0_T1_)
        /*0078*/ 	.short	0x0210
        /*007a*/ 	.short	0x0030


	//----- nvinfo : EIATTR_SW_WAR
	.align		4
.L_657:
        /*007c*/ 	.byte	0x04, 0x36
        /*007e*/ 	.short	(.L_659 - .L_658)
.L_658:
        /*0080*/ 	.word	0x00000008
.L_659:


//--------------------- .nv.info._ZN2at6native29vectorized_elementwise_kernelILi8EZZZNS0_46_GLOBAL__N__5fd40885_13_AmpKernels_cu_3810c27339_amp_non_finite_check_and_unscale_cuda_ERNS_6TensorES4_RKS3_ENKUlvE_clEvENKUlvE_clEvEUldE_St5arrayIPcLm2EEEEviT0_T1_ --------------------------
	.section	.nv.info._ZN2at6native29vectorized_elementwise_kernelILi8EZZZNS0_46_GLOBAL__N__5fd40885_13_AmpKernels_cu_3810c27339_amp_non_finite_check_and_unscale_cuda_ERNS_6TensorES4_RKS3_ENKUlvE_clEvENKUlvE_clEvEUldE_St5arrayIPcLm2EEEEviT0_T1_,"",@"SHT_CUDA_INFO"
	.sectionflags	@""
	.align	4


	//----- nvinfo : EIATTR_CUDA_API_VERSION
	.align		4
        /*0000*/ 	.byte	0x04, 0x37
        /*0002*/ 	.short	(.L_661 - .L_660)
.L_660:
        /*0004*/ 	.word	0x00000082


	//----- nvinfo : EIATTR_KPARAM_INFO
	.align		4
.L_661:
        /*0008*/ 	.byte	0x04, 0x17
        /*000a*/ 	.short	(.L_663 - .L_662)
.L_662:
        /*000c*/ 	.word	0x00000000
        /*0010*/ 	.short	0x0002
        /*0012*/ 	.short	0x0020
        /*0014*/ 	.byte	0x00, 0xf0, 0x41, 0x00


	//----- nvinfo : EIATTR_KPARAM_INFO
	.align		4
.L_663:
        /*0018*/ 	.byte	0x04, 0x17
        /*001a*/ 	.short	(.L_665 - .L_664)
.L_664:
        /*001c*/ 	.word	0x00000000
        /*0020*/ 	.short	0x0001
        /*0022*/ 	.short	0x0008
        /*0024*/ 	.byte	0x00, 0xf0, 0x61, 0x00


	//----- nvinfo : EIATTR_KPARAM_INFO
	.align		4
.L_665:
        /*0028*/ 	.byte	0x04, 0x17
        /*002a*/ 	.short	(.L_667 - .L_666)
.L_666:
        /*002c*/ 	.word	0x00000000
        /*0030*/ 	.short	0x0000
        /*0032*/ 	.short	0x0000
        /*0034*/ 	.byte	0x00, 0xf0, 0x11, 0x00


	//----- nvinfo : EIATTR_SPARSE_MMA_MASK
	.align		4
.L_667:
        /*0038*/ 	.byte	0x03, 0x50
        /*003a*/ 	.short	0x0000


	//----- nvinfo : EIATTR_MAXREG_COUNT
	.align		4
        /*003c*/ 	.byte	0x03, 0x1b
        /*003e*/ 	.short	0x00ff


	//----- nvinfo : EIATTR_MERCURY_ISA_VERSION
	.align		4
        /*0040*/ 	.byte	0x03, 0x5f
        /*0042*/ 	.short	0x0101


	//----- nvinfo : EIATTR_EXIT_INSTR_OFFSETS
	.align		4
        /*0044*/ 	.byte	0x04, 0x1c
        /*0046*/ 	.short	(.L_669 - .L_668)


	//   ....[0]....
.L_668:
        /*0048*/ 	.word	0x000008d0


	//   ....[1]....
        /*004c*/ 	.word	0x00001b00


	//   ....[2]....
        /*0050*/ 	.word	0x00001b50


	//----- nvinfo : EIATTR_MAX_THREADS
	.align		4
.L_669:
        /*0054*/ 	.byte	0x04, 0x05
        /*0056*/ 	.short	(.L_671 - .L_670)
.L_670:
        /*0058*/ 	.word	0x00000080
        /*005c*/ 	.word	0x00000001
        /*0060*/ 	.word	0x00000001


	//----- nvinfo : EIATTR_CRS_STACK_SIZE
	.align		4
.L_671:
        /*0064*/ 	.byte	0x04, 0x1e
        /*0066*/ 	.short	(.L_673 - .L_672)
.L_672:
        /*0068*/ 	.word	0x00000000


	//----- nvinfo : EIATTR_CBANK_PARAM_SIZE
	.align		4
.L_673:
        /*006c*/ 	.byte	0x03, 0x19
        /*006e*/ 	.short	0x0030


	//----- nvinfo : EIATTR_PARAM_CBANK
	.align		4
        /*0070*/ 	.byte	0x04, 0x0a
        /*0072*/ 	.short	(.L_675 - .L_674)
	.align		4
.L_674:
        /*0074*/ 	.word	index@(.nv.constant0._ZN2at6native29vectorized_elementwise_kernelILi8EZZZNS0_46_GLOBAL__N__5fd40885_13_AmpKernels_cu_3810c27339_amp_non_finite_check_and_unscale_cuda_ERNS_6TensorES4_RKS3_ENKUlvE_clEvENKUlvE_clEvEUldE_St5arrayIPcLm2EEEEviT0_T1_)
        /*0078*/ 	.short	0x0210
        /*007a*/ 	.short	0x0030


	//----- nvinfo : EIATTR_SW_WAR
	.align		4
.L_675:
        /*007c*/ 	.byte	0x04, 0x36
        /*007e*/ 	.short	(.L_677 - .L_676)
.L_676:
        /*0080*/ 	.word	0x00000008
.L_677:


//--------------------- .nv.info._ZN2at6native28amp_update_scale_cuda_kernelEPfPiPKfddi --------------------------
	.section	.nv.info._ZN2at6native28amp_update_scale_cuda_kernelEPfPiPKfddi,"",@"SHT_CUDA_INFO"
	.sectionflags	@""
	.align	4


	//----- nvinfo : EIATTR_CUDA_API_VERSION
	.align		4
        /*0000*/ 	.byte	0x04, 0x37
        /*0002*/ 	.short	(.L_679 - .L_678)
.L_678:
        /*0004*/ 	.word	0x00000082


	//----- nvinfo : EIATTR_KPARAM_INFO
	.align		4
.L_679:
        /*0008*/ 	.byte	0x04, 0x17
        /*000a*/ 	.short	(.L_681 - .L_680)
.L_680:
        /*000c*/ 	.word	0x00000000
        /*0010*/ 	.short	0x0005
        /*0012*/ 	.short	0x0028
        /*0014*/ 	.byte	0x00, 0xf0, 0x11, 0x00


	//----- nvinfo : EIATTR_KPARAM_INFO
	.align		4
.L_681:
        /*0018*/ 	.byte	0x04, 0x17
        /*001a*/ 	.short	(.L_683 - .L_682)
.L_682:
        /*001c*/ 	.word	0x00000000
        /*0020*/ 	.short	0x0004
        /*0022*/ 	.short	0x0020
        /*0024*/ 	.byte	0x00, 0xf0, 0x21, 0x00


	//----- nvinfo : EIATTR_KPARAM_INFO
	.align		4
.L_683:
        /*0028*/ 	.byte	0x04, 0x17
        /*002a*/ 	.short	(.L_685 - .L_684)
.L_684:
        /*002c*/ 	.word	0x00000000
        /*0030*/ 	.short	0x0003
        /*0032*/ 	.short	0x0018
        /*0034*/ 	.byte	0x00, 0xf0, 0x21, 0x00


	//----- nvinfo : EIATTR_KPARAM_INFO
	.align		4
.L_685:
        /*0038*/ 	.byte	0x04, 0x17
        /*003a*/ 	.short	(.L_687 - .L_686)
.L_686:
        /*003c*/ 	.word	0x00000000
        /*0040*/ 	.short	0x0002
        /*0042*/ 	.short	0x0010
        /*0044*/ 	.byte	0x00, 0xf0, 0x21, 0x00


	//----- nvinfo : EIATTR_KPARAM_INFO
	.align		4
.L_687:
        /*0048*/ 	.byte	0x04, 0x17
        /*004a*/ 	.short	(.L_689 - .L_688)
.L_688:
        /*004c*/ 	.word	0x00000000
        /*0050*/ 	.short	0x0001
        /*0052*/ 	.short	0x0008
        /*0054*/ 	.byte	0x00, 0xf0, 0x21, 0x00


	//----- nvinfo : EIATTR_KPARAM_INFO
	.align		4
.L_689:
        /*0058*/ 	.byte	0x04, 0x17
        /*005a*/ 	.short	(.L_691 - .L_690)
.L_690:
        /*005c*/ 	.word	0x00000000
        /*0060*/ 	.short	0x0000
        /*0062*/ 	.short	0x0000
        /*0064*/ 	.byte	0x00, 0xf0, 0x21, 0x00


	//----- nvinfo : EIATTR_SPARSE_MMA_MASK
	.align		4
.L_691:
        /*0068*/ 	.byte	0x03, 0x50
        /*006a*/ 	.short	0x0000


	//----- nvinfo : EIATTR_MAXREG_COUNT
	.align		4
        /*006c*/ 	.byte	0x03, 0x1b
        /*006e*/ 	.short	0x00ff


	//----- nvinfo : EIATTR_MERCURY_ISA_VERSION
	.align		4
        /*0070*/ 	.byte	0x03, 0x5f
        /*0072*/ 	.short	0x0101


	//----- nvinfo : EIATTR_EXIT_INSTR_OFFSETS
	.align		4
        /*0074*/ 	.byte	0x04, 0x1c
        /*0076*/ 	.short	(.L_693 - .L_692)


	//   ....[0]....
.L_692:
        /*0078*/ 	.word	0x000000c0


	//   ....[1]....
        /*007c*/ 	.word	0x000001b0


	//   ....[2]....
        /*0080*/ 	.word	0x000002a0


	//----- nvinfo : EIATTR_CBANK_PARAM_SIZE
	.align		4
.L_693:
        /*0084*/ 	.byte	0x03, 0x19
        /*0086*/ 	.short	0x002c


	//----- nvinfo : EIATTR_PARAM_CBANK
	.align		4
        /*0088*/ 	.byte	0x04, 0x0a
        /*008a*/ 	.short	(.L_695 - .L_694)
	.align		4
.L_694:
        /*008c*/ 	.word	index@(.nv.constant0._ZN2at6native28amp_update_scale_cuda_kernelEPfPiPKfddi)
        /*0090*/ 	.short	0x0210
        /*0092*/ 	.short	0x002c


	//----- nvinfo : EIATTR_SW_WAR
	.align		4
.L_695:
        /*0094*/ 	.byte	0x04, 0x36
        /*0096*/ 	.short	(.L_697 - .L_696)
.L_696:
        /*0098*/ 	.word	0x00000008
.L_697:


//--------------------- .nv.callgraph             --------------------------
	.section	.nv.callgraph,"",@"SHT_CUDA_CALLGRAPH"
	.align	4
	.sectionentsize	8
	.align		4
        /*0000*/ 	.word	0x00000000
	.align		4
        /*0004*/ 	.word	0xffffffff
	.align		4
        /*0008*/ 	.word	index@(_ZN2at6native18elementwise_kernelILi128ELi4EZNS0_15gpu_kernel_implIZZZNS0_46_GLOBAL__N__5fd40885_13_AmpKernels_cu_3810c27339_amp_non_finite_check_and_unscale_cuda_ERNS_6TensorES5_RKS4_ENKUlvE_clEvENKUlvE1_clEvEUlN3c104HalfEE_EEvRNS_18TensorIteratorBaseERKT_EUliE_EEviT1_)
	.align		4
        /*000c*/ 	.word	index@(__assertfail)
	.align		4
        /*0010*/ 	.word	index@(_ZN2at6native27unrolled_elementwise_kernelIZZZNS0_46_GLOBAL__N__5fd40885_13_AmpKernels_cu_3810c27339_amp_non_finite_check_and_unscale_cuda_ERNS_6TensorES4_RKS3_ENKUlvE_clEvENKUlvE1_clEvEUlN3c104HalfEE_St5arrayIPcLm2EELi4E23TrivialOffsetCalculatorILi1EjESG_NS0_6memory12LoadWithCastILi1EEENSH_13StoreWithCastILi1EEEEEviT_T0_T2_T3_T4_T5_)
	.align		4
        /*0014*/ 	.word	index@(__assertfail)
	.align		4
        /*0018*/ 	.word	index@(_ZN2at6native18elementwise_kernelILi128ELi4EZNS0_15gpu_kernel_implIZZZNS0_46_GLOBAL__N__5fd40885_13_AmpKernels_cu_3810c27339_amp_non_finite_check_and_unscale_cuda_ERNS_6TensorES5_RKS4_ENKUlvE_clEvENKUlvE0_clEvEUlfE_EEvRNS_18TensorIteratorBaseERKT_EUliE_EEviT1_)
	.align		4
        /*001c*/ 	.word	index@(__assertfail)
	.align		4
        /*0020*/ 	.word	index@(_ZN2at6native27unrolled_elementwise_kernelIZZZNS0_46_GLOBAL__N__5fd40885_13_AmpKernels_cu_3810c27339_amp_non_finite_check_and_unscale_cuda_ERNS_6TensorES4_RKS3_ENKUlvE_clEvENKUlvE0_clEvEUlfE_St5arrayIPcLm2EELi4E23TrivialOffsetCalculatorILi1EjESE_NS0_6memory12LoadWithCastILi1EEENSF_13StoreWithCastILi1EEEEEviT_T0_T2_T3_T4_T5_)
	.align		4
        /*0024*/ 	.word	index@(__assertfail)
	.align		4
        /*0028*/ 	.word	index@(_ZN2at6native18elementwise_kernelILi128ELi4EZNS0_15gpu_kernel_implIZZZNS0_46_GLOBAL__N__5fd40885_13_AmpKernels_cu_3810c27339_amp_non_finite_check_and_unscale_cuda_ERNS_6TensorES5_RKS4_ENKUlvE_clEvENKUlvE_clEvEUldE_EEvRNS_18TensorIteratorBaseERKT_EUliE_EEviT1_)
	.align		4
        /*002c*/ 	.word	index@(__assertfail)
	.align		4
        /*0030*/ 	.word	index@(_ZN2at6native27unrolled_elementwise_kernelIZZZNS0_46_GLOBAL__N__5fd40885_13_AmpKernels_cu_3810c27339_amp_non_finite_check_and_unscale_cuda_ERNS_6TensorES4_RKS3_ENKUlvE_clEvENKUlvE_clEvEUldE_St5arrayIPcLm2EELi4E23TrivialOffsetCalculatorILi1EjESE_NS0_6memory12LoadWithCastILi1EEENSF_13StoreWithCastILi1EEEEEviT_T0_T2_T3_T4_T5_)
	.align		4
        /*0034*/ 	.word	index@(__assertfail)
	.align		4
        /*0038*/ 	.word	0x00000000
	.align		4
        /*003c*/ 	.word	0xfffffffe
	.align		4
        /*0040*/ 	.word	0x00000000
	.align		4
        /*0044*/ 	.word	0xfffffffd
	.align		4
        /*0048*/ 	.word	0x00000000
	.align		4
        /*004c*/ 	.word	0xfffffffc


//--------------------- .nv.constant4             --------------------------
	.section	.nv.constant4,"a",@progbits
	.align	8
	.align		8
.nv.constant4:
        /*0000*/ 	.dword	__unnamed_1
	.align		8
        /*0008*/ 	.dword	__unnamed_2
	.align		8
        /*0010*/ 	.dword	__unnamed_3
	.align		8
        /*0018*/ 	.dword	__unnamed_4
	.align		8
        /*0020*/ 	.dword	__unnamed_5
	.align		8
        /*0028*/ 	.dword	__unnamed_6
	.align		8
        /*0030*/ 	.dword	_ZN44_INTERNAL_5fd40885_13_AmpKernels_cu_3810c2734cuda3std3__45__cpo5beginE
	.align		8
        /*0038*/ 	.dword	_ZN44_INTERNAL_5fd40885_13_AmpKernels_cu_3810c2734cuda3std3__45__cpo3endE
	.align		8
        /*0040*/ 	.dword	_ZN44_INTERNAL_5fd40885_13_AmpKernels_cu_3810c2734cuda3std3__45__cpo6cbeginE
	.align		8
        /*0048*/ 	.dword	_ZN44_INTERNAL_5fd40885_13_AmpKernels_cu_3810c2734cuda3std3__45__cpo4cendE
	.align		8
        /*0050*/ 	.dword	_ZN44_INTERNAL_5fd40885_13_AmpKernels_cu_3810c2734cuda3std3__45__cpo6rbeginE
	.align		8
        /*0058*/ 	.dword	_ZN44_INTERNAL_5fd40885_13_AmpKernels_cu_3810c2734cuda3std3__45__cpo4rendE
	.align		8
        /*0060*/ 	.dword	_ZN44_INTERNAL_5fd40885_13_AmpKernels_cu_3810c2734cuda3std3__45__cpo7crbeginE
	.align		8
        /*0068*/ 	.dword	_ZN44_INTERNAL_5fd40885_13_AmpKernels_cu_3810c2734cuda3std3__45__cpo5crendE
	.align		8
        /*0070*/ 	.dword	_ZN44_INTERNAL_5fd40885_13_AmpKernels_cu_3810c2734cuda3std3__446_GLOBAL__N__5fd40885_13_AmpKernels_cu_3810c2736ignoreE
	.align		8
        /*0078*/ 	.dword	_ZN44_INTERNAL_5fd40885_13_AmpKernels_cu_3810c2734cuda3std3__419piecewise_constructE
	.align		8
        /*0080*/ 	.dword	_ZN44_INTERNAL_5fd40885_13_AmpKernels_cu_3810c2734cuda3std3__48in_placeE
	.align		8
        /*0088*/ 	.dword	_ZN44_INTERNAL_5fd40885_13_AmpKernels_cu_3810c2734cuda3std3__420unreachable_sentinelE
	.align		8
        /*0090*/ 	.dword	_ZN44_INTERNAL_5fd40885_13_AmpKernels_cu_3810c2734cuda3std6ranges3__45__cpo4swapE
	.align		8
        /*0098*/ 	.dword	_ZN44_INTERNAL_5fd40885_13_AmpKernels_cu_3810c2734cuda3std6ranges3__45__cpo9iter_moveE
	.align		8
        /*00a0*/ 	.dword	_ZN44_INTERNAL_5fd40885_13_AmpKernels_cu_3810c2734cuda3std6ranges3__45__cpo5beginE
	.align		8
        /*00a8*/ 	.dword	_ZN44_INTERNAL_5fd40885_13_AmpKernels_cu_3810c2734cuda3std6ranges3__45__cpo3endE
	.align		8
        /*00b0*/ 	.dword	_ZN44_INTERNAL_5fd40885_13_AmpKernels_cu_3810c2734cuda3std6ranges3__45__cpo6cbeginE
	.align		8
        /*00b8*/ 	.dword	_ZN44_INTERNAL_5fd40885_13_AmpKernels_cu_3810c2734cuda3std6ranges3__45__cpo4cendE
	.align		8
        /*00c0*/ 	.dword	_ZN44_INTERNAL_5fd40885_13_AmpKernels_cu_3810c2734cuda3std6ranges3__45__cpo7advanceE
	.align		8
        /*00c8*/ 	.dword	_ZN44_INTERNAL_5fd40885_13_AmpKernels_cu_3810c2734cuda3std6ranges3__45__cpo9iter_swapE
	.align		8
        /*00d0*/ 	.dword	_ZN44_INTERNAL_5fd40885_13_AmpKernels_cu_3810c2734cuda3std6ranges3__45__cpo4nextE
	.align		8
        /*00d8*/ 	.dword	_ZN44_INTERNAL_5fd40885_13_AmpKernels_cu_3810c2734cuda3std6ranges3__45__cpo4prevE
	.align		8
        /*00e0*/ 	.dword	_ZN44_INTERNAL_5fd40885_13_AmpKernels_cu_3810c2734cuda3std6ranges3__45__cpo4dataE
	.align		8
        /*00e8*/ 	.dword	_ZN44_INTERNAL_5fd40885_13_AmpKernels_cu_3810c2734cuda3std6ranges3__45__cpo5cdataE
	.align		8
        /*00f0*/ 	.dword	_ZN44_INTERNAL_5fd40885_13_AmpKernels_cu_3810c2734cuda3std6ranges3__45__cpo4sizeE
	.align		8
        /*00f8*/ 	.dword	_ZN44_INTERNAL_5fd40885_13_AmpKernels_cu_3810c2734cuda3std6ranges3__45__cpo5ssizeE
	.align		8
        /*0100*/ 	.dword	_ZN44_INTERNAL_5fd40885_13_AmpKernels_cu_3810c2734cuda3std6ranges3__45__cpo8distanceE
	.align		8
        /*0108*/ 	.dword	_ZN44_INTERNAL_5fd40885_13_AmpKernels_cu_3810c2736thrust23THRUST_300001_SM_900_NS6system6detail10sequential3seqE
	.align		8
        /*0110*/ 	.dword	$str$6
	.align		8
        /*0118*/ 	.dword	$str$7
	.align		8
        /*0120*/ 	.dword	__assertfail


//--------------------- .text._ZN2at6native46_GLOBAL__N__5fd40885_13_AmpKernels_cu_3810c27325multi_tensor_apply_kernelINS1_18TensorListMetadataILi1EEENS1_14UnaryOpFunctorIN3c104HalfELi1ELi1ELi0EEEJZZZNS0_47_amp_foreach_non_finite_check_and_unscale_cuda_ENS6_8ArrayRefINS_6TensorEEERSA_RKSA_ENKUlvE_clEvENKUlvE1_clEvEUlfE_EEEvT_T0_DpT1_ --------------------------
	.section	.text._ZN2at6native46_GLOBAL__N__5fd40885_13_AmpKernels_cu_3810c27325multi_tensor_apply_kernelINS1_18TensorListMetadataILi1EEENS1_14UnaryOpFunctorIN3c104HalfELi1ELi1ELi0EEEJZZZNS0_47_amp_foreach_non_finite_check_and_unscale_cuda_ENS6_8ArrayRefINS_6TensorEEERSA_RKSA_ENKUlvE_clEvENKUlvE1_clEvEUlfE_EEEvT_T0_DpT1_,"ax",@progbits
	.align	128
.text._ZN2at6native46_GLOBAL__N__5fd40885_13_AmpKernels_cu_3810c27325multi_tensor_apply_kernelINS1_18TensorListMetadataILi1EEENS1_14UnaryOpFunctorIN3c104HalfELi1ELi1ELi0EEEJZZZNS0_47_amp_foreach_non_finite_check_and_unscale_cuda_ENS6_8ArrayRefINS_6TensorEEERSA_RKSA_ENKUlvE_clEvENKUlvE1_clEvEUlfE_EEEvT_T0_DpT1_:
        .type           _ZN2at6native46_GLOBAL__N__5fd40885_13_AmpKernels_cu_3810c27325multi_tensor_apply_kernelINS1_18TensorListMetadataILi1EEENS1_14UnaryOpFunctorIN3c104HalfELi1ELi1ELi0EEEJZZZNS0_47_amp_foreach_non_finite_check_and_unscale_cuda_ENS6_8ArrayRefINS_6TensorEEERSA_RKSA_ENKUlvE_clEvENKUlvE1_clEvEUlfE_EEEvT_T0_DpT1_,@function
        .size           _ZN2at6native46_GLOBAL__N__5fd40885_13_AmpKernels_cu_3810c27325multi_tensor_apply_kernelINS1_18TensorListMetadataILi1EEENS1_14UnaryOpFunctorIN3c104HalfELi1ELi1ELi0EEEJZZZNS0_47_amp_foreach_non_finite_check_and_unscale_cuda_ENS6_8ArrayRefINS_6TensorEEERSA_RKSA_ENKUlvE_clEvENKUlvE1_clEvEUlfE_EEEvT_T0_DpT1_,(.L_x_1942 - _ZN2at6native46_GLOBAL__N__5fd40885_13_AmpKernels_cu_3810c27325multi_tensor_apply_kernelINS1_18TensorListMetadataILi1EEENS1_14UnaryOpFunctorIN3c104HalfELi1ELi1ELi0EEEJZZZNS0_47_amp_foreach_non_finite_check_and_unscale_cuda_ENS6_8ArrayRefINS_6TensorEEERSA_RKSA_ENKUlvE_clEvENKUlvE1_clEvEUlfE_EEEvT_T0_DpT1_)
        .other          _ZN2at6native46_GLOBAL__N__5fd40885_13_AmpKernels_cu_3810c27325multi_tensor_apply_kernelINS1_18TensorListMetadataILi1EEENS1_14UnaryOpFunctorIN3c104HalfELi1ELi1ELi0EEEJZZZNS0_47_amp_foreach_non_finite_check_and_unscale_cuda_ENS6_8ArrayRefINS_6TensorEEERSA_RKSA_ENKUlvE_clEvENKUlvE1_clEvEUlfE_EEEvT_T0_DpT1_,@"STO_CUDA_ENTRY STV_DEFAULT"
_ZN2at6native46_GLOBAL__N__5fd40885_13_AmpKernels_cu_3810c27325multi_tensor_apply_kernelINS1_18TensorListMetadataILi1EEENS1_14UnaryOpFunctorIN3c104HalfELi1ELi1ELi0EEEJZZZNS0_47_amp_foreach_non_finite_check_and_unscale_cuda_ENS6_8ArrayRefINS_6TensorEEERSA_RKSA_ENKUlvE_clEvENKUlvE1_clEvEUlfE_EEEvT_T0_DpT1_:
[----:B------:R-:W-:Y:S01]  /*0000*/  LDC R1, c[0x0][0x28] ;  /* 0x00000a00ff017b82 */ /* 0x000fe20000000800 */
[----:B------:R-:W0:Y:S01]  /*0010*/  S2R R8, SR_CTAID.X ;  /* 0x0000000000087919 */ /* 0x000e220000002500 */
[----:B------:R-:W-:Y:S01]  /*0020*/  IMAD.MOV.U32 R7, RZ, RZ, 0x820 ;  /* 0x00000820ff077424 */ /* 0x000fe200078e00ff */
[----:B------:R-:W-:-:S05]  /*0030*/  ULDC.64 UR4, c[0x0][0x208] ;  /* 0x0000820000047ab9 */ /* 0x000fca0000000a00 */
[----:B0-----:R-:W0:Y:S01]  /*0040*/  LDC.U8 R0, c[0x0][R8+0x8f0] ;  /* 0x00023c0008007b82 */ /* 0x001e220000000000 */
[----:B------:R-:W-:-:S07]  /*0050*/  IMAD R7, R8, 0x4, R7 ;  /* 0x0000000408077824 */ /* 0x000fce00078e0207 */
[----:B------:R-:W1:Y:S01]  /*0060*/  LDC R7, c[0x0][R7+0x210] ;  /* 0x0000840007077b82 */ /* 0x000e620000000800 */
[----:B0-----:R-:W-:-:S07]  /*0070*/  IMAD.SHL.U32 R6, R0, 0x8, RZ ;  /* 0x0000000800067824 */ /* 0x001fce00078e00ff */
[----:B------:R-:W0:Y:S01]  /*0080*/  LDC.64 R4, c[0x0][R6+0x580] ;  /* 0x0001600006047b82 */ /* 0x000e220000000a00 */
[----:B-1----:R-:W-:-:S07]  /*0090*/  IMAD.WIDE R2, R7, 0x10000, RZ ;  /* 0x0001000007027825 */ /* 0x002fce00078e02ff */
[----:B------:R-:W1:Y:S01]  /*00a0*/  LDC.64 R10, c[0x0][R6+0x210] ;  /* 0x00008400060a7b82 */ /* 0x000e620000000a00 */
[----:B0-----:R-:W-:-:S04]  /*00b0*/  IADD3 R0, P1, -R2, R4, RZ ;  /* 0x0000000402007210 */ /* 0x001fc80007f3e1ff */
[----:B------:R-:W-:Y:S01]  /*00c0*/  LOP3.LUT R9, R0, 0x3, RZ, 0xc0, !PT ;  /* 0x0000000300097812 */ /* 0x000fe200078ec0ff */
[----:B------:R-:W-:Y:S02]  /*00d0*/  IMAD.X R2, R5, 0x1, ~R3, P1 ;  /* 0x0000000105027824 */ /* 0x000fe400008e0e03 */
[----:B-1----:R-:W-:-:S03]  /*00e0*/  IMAD.WIDE R10, R7, 0x20000, R10 ;  /* 0x00020000070a7825 */ /* 0x002fc600078e020a */
[----:B------:R-:W-:-:S04]  /*00f0*/  LOP3.LUT P0, RZ, R9, 0x7, R10, 0xf8, !PT ;  /* 0x0000000709ff7812 */ /* 0x000fc8000780f80a */
[----:B------:R-:W-:-:S13]  /*0100*/  LOP3.LUT P0, RZ, RZ, RZ, RZ, 0xfc, P0 ;  /* 0x000000ffffff7212 */ /* 0x000fda000000fcff */
[----:B------:R-:W-:Y:S05]  /*0110*/  @!P0 BRA `(.L_x_0) ;  /* 0x0000000400b08947 */ /* 0x000fea0003800000 */
[----:B------:R-:W-:-:S04]  /*0120*/  ISETP.GE.U32.AND P0, PT, R0, 0x1, PT ;  /* 0x000000010000780c */ /* 0x000fc80003f06070 */
[----:B------:R-:W-:-:S13]  /*0130*/  ISETP.GE.AND.EX P0, PT, R2, RZ, PT, P0 ;  /* 0x000000ff0200720c */ /* 0x000fda0003f06300 */
[----:B------:R-:W-:Y:S05]  /*0140*/  @!P0 EXIT ;  /* 0x000000000000894d */ /* 0x000fea0003800000 */
[----:B------:R-:W0:Y:S01]  /*0150*/  S2R R3, SR_TID.X ;  /* 0x0000000000037919 */ /* 0x000e220000002100 */
[----:B------:R-:W1:Y:S01]  /*0160*/  LDC R4, c[0x0][RZ] ;  /* 0x00000000ff047b82 */ /* 0x000e620000000800 */
[----:B------:R-:W-:Y:S02]  /*0170*/  IMAD.MOV.U32 R6, RZ, RZ, RZ ;  /* 0x000000ffff067224 */ /* 0x000fe400078e00ff */
[----:B------:R-:W-:-:S07]  /*0180*/  IMAD.MOV.U32 R9, RZ, RZ, RZ ;  /* 0x000000ffff097224 */ /* 0x000fce00078e00ff */
.L_x_1:
[----:B0-----:R-:W-:Y:S02]  /*0190*/  IADD3 R7, P0, R3, R6, RZ ;  /* 0x0000000603077210 */ /* 0x001fe40007f1e0ff */
[----:B---3--:R-:W-:Y:S02]  /*01a0*/  PRMT R5, RZ, 0x7610, R5 ;  /* 0x00007610ff057816 */ /* 0x008fe40000000005 */
[C---:B------:R-:W-:Y:S01]  /*01b0*/  ISETP.GE.U32.AND P1, PT, R7.reuse, 0x10000, PT ;  /* 0x000100000700780c */ /* 0x040fe20003f26070 */
[----:B------:R-:W-:Y:S01]  /*01c0*/  IMAD.X R29, RZ, RZ, R9, P0 ;  /* 0x000000ffff1d7224 */ /* 0x000fe200000e0609 */
[----:B------:R-:W-:-:S04]  /*01d0*/  ISETP.LT.U32.AND P0, PT, R7, R0, PT ;  /* 0x000000000700720c */ /* 0x000fc80003f01070 */
[----:B------:R-:W-:-:S04]  /*01e0*/  ISETP.GE.U32.AND.EX P1, PT, R29, RZ, PT, P1 ;  /* 0x000000ff1d00720c */ /* 0x000fc80003f26110 */
[----:B------:R-:W-:-:S13]  /*01f0*/  ISETP.LT.AND.EX P1, PT, R29, R2, !P1, P0 ;  /* 0x000000021d00720c */ /* 0x000fda0004f21300 */
[----:B------:R-:W-:-:S04]  /*0200*/  @P1 LEA R12, P0, R7, R10, 0x1 ;  /* 0x0000000a070c1211 */ /* 0x000fc800078008ff */
[----:B------:R-:W-:-:S05]  /*0210*/  @P1 LEA.HI.X R13, R7, R11, R29, 0x1, P0 ;  /* 0x0000000b070d1211 */ /* 0x000fca00000f0c1d */
[----:B------:R0:W2:Y:S01]  /*0220*/  @P1 LDG.E.U16 R5, desc[UR4][R12.64] ;  /* 0x000000040c051981 */ /* 0x0000a2000c1e1500 */
[CC--:B-1----:R-:W-:Y:S01]  /*0230*/  IADD3 R17, P2, R4.reuse, R7.reuse, RZ ;  /* 0x0000000704117210 */ /* 0x0c2fe20007f5e0ff */
[----:B------:R-:W-:Y:S01]  /*0240*/  IMAD R8, R4, 0x3, RZ ;  /* 0x0000000304087824 */ /* 0x000fe200078e02ff */
[----:B------:R-:W-:Y:S02]  /*0250*/  PRMT R26, RZ, 0x7610, R26 ;  /* 0x00007610ff1a7816 */ /* 0x000fe4000000001a */
[C---:B------:R-:W-:Y:S01]  /*0260*/  ISETP.GE.U32.AND P0, PT, R17.reuse, 0x10000, PT ;  /* 0x000100001100780c */ /* 0x040fe20003f06070 */
[----:B------:R-:W-:Y:S01]  /*0270*/  IMAD.X R15, RZ, RZ, R29, P2 ;  /* 0x000000ffff0f7224 */ /* 0x000fe200010e061d */
[----:B------:R-:W-:Y:S02]  /*0280*/  ISETP.LT.U32.AND P2, PT, R17, R0, PT ;  /* 0x000000001100720c */ /* 0x000fe40003f41070 */
[----:B------:R-:W-:Y:S02]  /*0290*/  IADD3 R27, P5, R8, R7, RZ ;  /* 0x00000007081b7210 */ /* 0x000fe40007fbe0ff */
[----:B------:R-:W-:-:S02]  /*02a0*/  ISETP.GE.U32.AND.EX P0, PT, R15, RZ, PT, P0 ;  /* 0x000000ff0f00720c */ /* 0x000fc40003f06100 */
[----:B------:R-:W-:Y:S02]  /*02b0*/  LEA R7, P6, R4, R7, 0x1 ;  /* 0x0000000704077211 */ /* 0x000fe400078c08ff */
[----:B------:R-:W-:Y:S02]  /*02c0*/  ISETP.LT.AND.EX P0, PT, R15, R2, !P0, P2 ;  /* 0x000000020f00720c */ /* 0x000fe40004701320 */
[C---:B------:R-:W-:Y:S01]  /*02d0*/  ISETP.GE.U32.AND P3, PT, R7.reuse, 0x10000, PT ;  /* 0x000100000700780c */ /* 0x040fe20003f66070 */
[--C-:B------:R-:W-:Y:S01]  /*02e0*/  IMAD.X R8, RZ, RZ, R29.reuse, P6 ;  /* 0x000000ffff087224 */ /* 0x100fe200030e061d */
[----:B------:R-:W-:Y:S01]  /*02f0*/  ISETP.LT.U32.AND P2, PT, R7, R0, PT ;  /* 0x000000000700720c */ /* 0x000fe20003f41070 */
[----:B------:R-:W-:-:S03]  /*0300*/  IMAD.X R29, RZ, RZ, R29, P5 ;  /* 0x000000ffff1d7224 */ /* 0x000fc600028e061d */
[----:B------:R-:W-:Y:S02]  /*0310*/  ISETP.GE.U32.AND.EX P5, PT, R8, RZ, PT, P3 ;  /* 0x000000ff0800720c */ /* 0x000fe40003fa6130 */
[----:B------:R-:W-:-:S03]  /*0320*/  ISETP.GE.U32.AND P3, PT, R27, 0x10000, PT ;  /* 0x000100001b00780c */ /* 0x000fc60003f66070 */
[----:B------:R-:W-:-:S04]  /*0330*/  @P0 LEA R20, P4, R17, R10, 0x1 ;  /* 0x0000000a11140211 */ /* 0x000fc800078808ff */
[----:B------:R-:W-:Y:S02]  /*0340*/  @P0 LEA.HI.X R21, R17, R11, R15, 0x1, P4 ;  /* 0x0000000b11150211 */ /* 0x000fe400020f0c0f */
[----:B------:R-:W-:Y:S02]  /*0350*/  ISETP.LT.AND.EX P2, PT, R8, R2, !P5, P2 ;  /* 0x000000020800720c */ /* 0x000fe40006f41320 */
[----:B------:R-:W-:Y:S01]  /*0360*/  ISETP.LT.U32.AND P5, PT, R27, R0, PT ;  /* 0x000000001b00720c */ /* 0x000fe20003fa1070 */
[----:B------:R-:W3:Y:S01]  /*0370*/  @P0 LDG.E.U16 R26, desc[UR4][R20.64] ;  /* 0x00000004141a0981 */ /* 0x000ee2000c1e1500 */
[C---:B------:R-:W-:Y:S01]  /*0380*/  ISETP.GE.U32.AND.EX P3, PT, R29.reuse, RZ, PT, P3 ;  /* 0x000000ff1d00720c */ /* 0x040fe20003f66130 */
[----:B------:R-:W1:Y:S03]  /*0390*/  LDC.64 R22, c[0x0][0xf48] ;  /* 0x0003d200ff167b82 */ /* 0x000e660000000a00 */
[----:B------:R-:W-:-:S05]  /*03a0*/  ISETP.LT.AND.EX P3, PT, R29, R2, !P3, P5 ;  /* 0x000000021d00720c */ /* 0x000fca0005f61350 */
[----:B------:R-:W-:-:S04]  /*03b0*/  @P2 LEA R18, P5, R7, R10, 0x1 ;  /* 0x0000000a07122211 */ /* 0x000fc800078a08ff */
[----:B------:R-:W-:-:S04]  /*03c0*/  @P2 LEA.HI.X R19, R7, R11, R8, 0x1, P5 ;  /* 0x0000000b07132211 */ /* 0x000fc800028f0c08 */
[C---:B0-----:R-:W-:Y:S02]  /*03d0*/  @P3 LEA R12, P5, R27.reuse, R10, 0x1 ;  /* 0x0000000a1b0c3211 */ /* 0x041fe400078a08ff */
[----:B------:R-:W-:Y:S02]  /*03e0*/  PRMT R16, RZ, 0x7610, R16 ;  /* 0x00007610ff107816 */ /* 0x000fe40000000010 */
[----:B------:R-:W-:Y:S02]  /*03f0*/  PRMT R14, RZ, 0x7610, R14 ;  /* 0x00007610ff0e7816 */ /* 0x000fe4000000000e */
[----:B------:R-:W-:Y:S02]  /*0400*/  @P3 LEA.HI.X R13, R27, R11, R29, 0x1, P5 ;  /* 0x0000000b1b0d3211 */ /* 0x000fe400028f0c1d */
[----:B------:R0:W4:Y:S04]  /*0410*/  @P2 LDG.E.U16 R16, desc[UR4][R18.64] ;  /* 0x0000000412102981 */ /* 0x000128000c1e1500 */
[----:B------:R5:W5:Y:S01]  /*0420*/  @P3 LDG.E.U16 R14, desc[UR4][R12.64] ;  /* 0x000000040c0e3981 */ /* 0x000b62000c1e1500 */
[----:B--2---:R-:W-:-:S05]  /*0430*/  HADD2.F32 R5, -RZ, R5.H0_H0 ;  /* 0x20000005ff057230 */ /* 0x004fca0000004100 */
[----:B------:R-:W-:-:S13]  /*0440*/  FSETP.GEU.FTZ.AND P4, PT, |R5|, +INF , PT ;  /* 0x7f8000000500780b */ /* 0x000fda0003f9e200 */
[----:B------:R-:W2:Y:S01]  /*0450*/  @P4 LDC.64 R24, c[0x0][0xf40] ;  /* 0x0003d000ff184b82 */ /* 0x000ea20000000a00 */
[----:B------:R-:W-:-:S05]  /*0460*/  @P4 IMAD.MOV.U32 R28, RZ, RZ, 0x3f800000 ;  /* 0x3f800000ff1c4424 */ /* 0x000fca00078e00ff */
[----:B--2---:R3:W-:Y:S04]  /*0470*/  @P4 STG.E desc[UR4][R24.64], R28 ;  /* 0x0000001c18004986 */ /* 0x0047e8000c101904 */
[----:B-1----:R-:W2:Y:S01]  /*0480*/  LDG.E R20, desc[UR4][R22.64] ;  /* 0x0000000416147981 */ /* 0x002ea2000c1e1900 */
[----:B---3--:R-:W-:-:S05]  /*0490*/  HADD2.F32 R25, -RZ, R26.H0_H0 ;  /* 0x2000001aff197230 */ /* 0x008fca0000004100 */
[----:B------:R-:W-:-:S13]  /*04a0*/  FSETP.GEU.FTZ.AND P5, PT, |R25|, +INF , PT ;  /* 0x7f8000001900780b */ /* 0x000fda0003fbe200 */
[----:B0-----:R-:W0:Y:S01]  /*04b0*/  @P5 LDC.64 R18, c[0x0][0xf40] ;  /* 0x0003d000ff125b82 */ /* 0x001e220000000a00 */
[----:B------:R-:W-:-:S05]  /*04c0*/  @P5 IMAD.MOV.U32 R26, RZ, RZ, 0x3f800000 ;  /* 0x3f800000ff1a5424 */ /* 0x000fca00078e00ff */
[----:B0-----:R0:W-:Y:S01]  /*04d0*/  @P5 STG.E desc[UR4][R18.64], R26 ;  /* 0x0000001a12005986 */ /* 0x0011e2000c101904 */
[----:B--2---:R-:W-:-:S13]  /*04e0*/  FSETP.NEU.FTZ.AND P4, PT, R20, 1, PT ;  /* 0x3f8000001400780b */ /* 0x004fda0003f9d000 */
[----:B------:R-:W-:Y:S02]  /*04f0*/  @P4 FMUL.FTZ R5, R5, R20 ;  /* 0x0000001405054220 */ /* 0x000fe40000410000 */
[----:B------:R-:W2:Y:S01]  /*0500*/  @P5 LDG.E R20, desc[UR4][R22.64] ;  /* 0x0000000416145981 */ /* 0x000ea2000c1e1900 */
[----:B----4-:R-:W-:-:S05]  /*0510*/  HADD2.F32 R21, -RZ, R16.H0_H0 ;  /* 0x20000010ff157230 */ /* 0x010fca0000004100 */
[----:B------:R-:W-:-:S13]  /*0520*/  FSETP.GEU.FTZ.AND P5, PT, |R21|, +INF , PT ;  /* 0x7f8000001500780b */ /* 0x000fda0003fbe200 */
[----:B-----5:R-:W1:Y:S01]  /*0530*/  @P5 LDC.64 R12, c[0x0][0xf40] ;  /* 0x0003d000ff0c5b82 */ /* 0x020e620000000a00 */
[----:B------:R-:W-:-:S05]  /*0540*/  @P5 IMAD.MOV.U32 R16, RZ, RZ, 0x3f800000 ;  /* 0x3f800000ff105424 */ /* 0x000fca00078e00ff */
[----:B-1----:R1:W-:Y:S01]  /*0550*/  @P5 STG.E desc[UR4][R12.64], R16 ;  /* 0x000000100c005986 */ /* 0x0023e2000c101904 */
[----:B--2---:R-:W-:-:S13]  /*0560*/  FSETP.NEU.FTZ.AND P4, PT, R20, 1, PT ;  /* 0x3f8000001400780b */ /* 0x004fda0003f9d000 */
[----:B------:R-:W-:Y:S02]  /*0570*/  @P4 FMUL.FTZ R25, R25, R20 ;  /* 0x0000001419194220 */ /* 0x000fe40000410000 */
[----:B------:R-:W2:Y:S01]  /*0580*/  @P5 LDG.E R20, desc[UR4][R22.64] ;  /* 0x0000000416145981 */ /* 0x000ea2000c1e1900 */
[----:B------:R-:W-:-:S05]  /*0590*/  HADD2.F32 R24, -RZ, R14.H0_H0 ;  /* 0x2000000eff187230 */ /* 0x000fca0000004100 */
[----:B------:R-:W-:-:S13]  /*05a0*/  FSETP.GEU.FTZ.AND P4, PT, |R24|, +INF , PT ;  /* 0x7f8000001800780b */ /* 0x000fda0003f9e200 */
[----:B0-----:R-:W0:Y:S01]  /*05b0*/  @P4 LDC.64 R18, c[0x0][0xf40] ;  /* 0x0003d000ff124b82 */ /* 0x001e220000000a00 */
[----:B------:R-:W-:-:S05]  /*05c0*/  @P4 IMAD.MOV.U32 R26, RZ, RZ, 0x3f800000 ;  /* 0x3f800000ff1a4424 */ /* 0x000fca00078e00ff */
[----:B0-----:R0:W-:Y:S01]  /*05d0*/  @P4 STG.E desc[UR4][R18.64], R26 ;  /* 0x0000001a12004986 */ /* 0x0011e2000c101904 */
[----:B--2---:R-:W-:-:S13]  /*05e0*/  FSETP.NEU.FTZ.AND P5, PT, R20, 1, PT ;  /* 0x3f8000001400780b */ /* 0x004fda0003fbd000 */
[----:B------:R-:W-:Y:S02]  /*05f0*/  @P5 FMUL.FTZ R21, R20, R21 ;  /* 0x0000001514155220 */ /* 0x000fe40000410000 */
[----:B------:R-:W2:Y:S01]  /*0600*/  @P4 LDG.E R20, desc[UR4][R22.64] ;  /* 0x0000000416144981 */ /* 0x000ea2000c1e1900 */
[----:B-1----:R-:W-:-:S05]  /*0610*/  IADD3 R13, P4, R3, R6, RZ ;  /* 0x00000006030d7210 */ /* 0x002fca0007f9e0ff */
[----:B------:R-:W-:Y:S01]  /*0620*/  IMAD.X R16, RZ, RZ, R9, P4 ;  /* 0x000000ffff107224 */ /* 0x000fe200020e0609 */
[-C--:B------:R-:W-:Y:S02]  /*0630*/  @P1 LEA R12, P5, R13, R10.reuse, 0x1 ;  /* 0x0000000a0d0c1211 */ /* 0x080fe400078a08ff */
[-C--:B------:R-:W-:Y:S02]  /*0640*/  @P0 LEA R14, P6, R17, R10.reuse, 0x1 ;  /* 0x0000000a110e0211 */ /* 0x080fe400078c08ff */
[-C--:B------:R-:W-:Y:S02]  /*0650*/  @P1 LEA.HI.X R13, R13, R11.reuse, R16, 0x1, P5 ;  /* 0x0000000b0d0d1211 */ /* 0x080fe400028f0c10 */
[-C--:B------:R-:W-:Y:S02]  /*0660*/  @P2 LEA R16, P5, R7, R10.reuse, 0x1 ;  /* 0x0000000a07102211 */ /* 0x080fe400078a08ff */
[----:B------:R-:W-:Y:S02]  /*0670*/  @P0 LEA.HI.X R15, R17, R11, R15, 0x1, P6 ;  /* 0x0000000b110f0211 */ /* 0x000fe400030f0c0f */
[----:B0-----:R-:W-:-:S02]  /*0680*/  @P3 LEA R18, P6, R27, R10, 0x1 ;  /* 0x0000000a1b123211 */ /* 0x001fc400078c08ff */
[----:B------:R-:W-:Y:S01]  /*0690*/  @P2 LEA.HI.X R17, R7, R11, R8, 0x1, P5 ;  /* 0x0000000b07112211 */ /* 0x000fe200028f0c08 */
[----:B------:R-:W-:Y:S01]  /*06a0*/  IMAD.MOV.U32 R7, RZ, RZ, R9 ;  /* 0x000000ffff077224 */ /* 0x000fe200078e0009 */
[----:B------:R-:W-:Y:S02]  /*06b0*/  F2FP.F16.F32.PACK_AB R5, RZ, R5 ;  /* 0x00000005ff05723e */ /* 0x000fe400000000ff */
[----:B------:R-:W-:Y:S02]  /*06c0*/  F2FP.F16.F32.PACK_AB R25, RZ, R25 ;  /* 0x00000019ff19723e */ /* 0x000fe400000000ff */
[----:B------:R-:W-:Y:S01]  /*06d0*/  F2FP.F16.F32.PACK_AB R21, RZ, R21 ;  /* 0x00000015ff15723e */ /* 0x000fe200000000ff */
[----:B------:R-:W-:Y:S01]  /*06e0*/  IMAD.WIDE.U32 R6, R4, 0x4, R6 ;  /* 0x0000000404067825 */ /* 0x000fe200078e0006 */
[----:B------:R-:W-:Y:S01]  /*06f0*/  @P3 LEA.HI.X R19, R27, R11, R29, 0x1, P6 ;  /* 0x0000000b1b133211 */ /* 0x000fe200030f0c1d */
[----:B------:R3:W-:Y:S04]  /*0700*/  @P1 STG.E.U16 desc[UR4][R12.64], R5 ;  /* 0x000000050c001986 */ /* 0x0007e8000c101504 */
[----:B------:R3:W-:Y:S01]  /*0710*/  @P0 STG.E.U16 desc[UR4][R14.64], R25 ;  /* 0x000000190e000986 */ /* 0x0007e2000c101504 */
[----:B------:R-:W-:-:S03]  /*0720*/  ISETP.GE.U32.AND P0, PT, R6, 0x10000, PT ;  /* 0x000100000600780c */ /* 0x000fc60003f06070 */
[----:B------:R3:W-:Y:S01]  /*0730*/  @P2 STG.E.U16 desc[UR4][R16.64], R21 ;  /* 0x0000001510002986 */ /* 0x0007e2000c101504 */
[----:B------:R-:W-:Y:S02]  /*0740*/  ISETP.LT.U32.AND P1, PT, R6, R0, PT ;  /* 0x000000000600720c */ /* 0x000fe40003f21070 */
[C---:B------:R-:W-:Y:S02]  /*0750*/  ISETP.GE.U32.AND.EX P0, PT, R7.reuse, RZ, PT, P0 ;  /* 0x000000ff0700720c */ /* 0x040fe40003f06100 */
[----:B------:R-:W-:Y:S01]  /*0760*/  ISETP.LT.AND.EX P1, PT, R7, R2, PT, P1 ;  /* 0x000000020700720c */ /* 0x000fe20003f21310 */
[----:B------:R-:W-:Y:S01]  /*0770*/  IMAD.MOV.U32 R9, RZ, RZ, R7 ;  /* 0x000000ffff097224 */ /* 0x000fe200078e0007 */
[----:B--2---:R-:W-:-:S13]  /*0780*/  FSETP.NEU.FTZ.AND P4, PT, R20, 1, PT ;  /* 0x3f8000001400780b */ /* 0x004fda0003f9d000 */
[----:B------:R-:W-:-:S05]  /*0790*/  @P4 FMUL.FTZ R24, R24, R20 ;  /* 0x0000001418184220 */ /* 0x000fca0000410000 */
[----:B------:R-:W-:-:S05]  /*07a0*/  F2FP.F16.F32.PACK_AB R24, RZ, R24 ;  /* 0x00000018ff18723e */ /* 0x000fca00000000ff */
[----:B------:R3:W-:Y:S01]  /*07b0*/  @P3 STG.E.U16 desc[UR4][R18.64], R24 ;  /* 0x0000001812003986 */ /* 0x0007e2000c101504 */
[----:B------:R-:W-:Y:S05]  /*07c0*/  @!P0 BRA P1, `(.L_x_1) ;  /* 0xfffffff800708947 */ /* 0x000fea000083ffff */
[----:B------:R-:W-:Y:S05]  /*07d0*/  EXIT ;  /* 0x000000000000794d */ /* 0x000fea0003800000 */
.L_x_0:
[----:B------:R-:W0:Y:S02]  /*07e0*/  S2R R12, SR_TID.X ;  /* 0x00000000000c7919 */ /* 0x000e240000002100 */
[----:B0-----:R-:W-:-:S03]  /*07f0*/  IMAD.WIDE.U32 R4, R12, 0x4, RZ ;  /* 0x000000040c047825 */ /* 0x001fc600078e00ff */
[----:B------:R-:W-:-:S04]  /*0800*/  ISETP.GE.U32.AND P0, PT, R4, R0, PT ;  /* 0x000000000400720c */ /* 0x000fc80003f06070 */
[----:B------:R-:W-:-:S04]  /*0810*/  ISETP.GE.AND.EX P0, PT, R5, R2, PT, P0 ;  /* 0x000000020500720c */ /* 0x000fc80003f06300 */
[----:B------:R-:W-:-:S13]  /*0820*/  ISETP.GT.U32.OR P0, PT, R12, 0x3fff, P0 ;  /* 0x00003fff0c00780c */ /* 0x000fda0000704470 */
[----:B------:R-:W-:Y:S05]  /*0830*/  @P0 EXIT ;  /* 0x000000000000094d */ /* 0x000fea0003800000 */
[----:B------:R-:W-:Y:S01]  /*0840*/  IMAD.MOV.U32 R3, RZ, RZ, RZ ;  /* 0x000000ffff037224 */ /* 0x000fe200078e00ff */
[----:B------:R-:W-:-:S06]  /*0850*/  ULDC UR6, c[0x0][0x0] ;  /* 0x0000000000067ab9 */ /* 0x000fcc0000000800 */
.L_x_2:
[----:B------:R-:W-:-:S04]  /*0860*/  LEA R4, P0, R12, R10, 0x3 ;  /* 0x0000000a0c047211 */ /* 0x000fc800078018ff */
[----:B------:R-:W-:-:S05]  /*0870*/  LEA.HI.X R5, R12, R11, R3, 0x3, P0 ;  /* 0x0000000b0c057211 */ /* 0x000fca00000f1c03 */
[----:B------:R-:W2:Y:S01]  /*0880*/  LDG.E.64 R8, desc[UR4][R4.64] ;  /* 0x0000000404087981 */ /* 0x000ea2000c1e1b00 */
[----:B------:R-:W0:Y:S01]  /*0890*/  LDC.64 R6, c[0x0][0xf48] ;  /* 0x0003d200ff067b82 */ /* 0x000e220000000a00 */
[----:B--2---:R-:W-:-:S05]  /*08a0*/  HADD2.F32 R13, -RZ, R8.H0_H0 ;  /* 0x20000008ff0d7230 */ /* 0x004fca0000004100 */
[----:B------:R-:W-:-:S13]  /*08b0*/  FSETP.GEU.FTZ.AND P0, PT, |R13|, +INF , PT ;  /* 0x7f8000000d00780b */ /* 0x000fda0003f1e200 */
[----:B------:R-:W1:Y:S01]  /*08c0*/  @P0 LDC.64 R14, c[0x0][0xf40] ;  /* 0x0003d000ff0e0b82 */ /* 0x000e620000000a00 */
[----:B------:R-:W-:-:S05]  /*08d0*/  @P0 IMAD.MOV.U32 R21, RZ, RZ, 0x3f800000 ;  /* 0x3f800000ff150424 */ /* 0x000fca00078e00ff */
[----:B-1----:R1:W-:Y:S04]  /*08e0*/  @P0 STG.E desc[UR4][R14.64], R21 ;  /* 0x000000150e000986 */ /* 0x0023e8000c101904 */
[----:B0-----:R-:W2:Y:S01]  /*08f0*/  LDG.E R19, desc[UR4][R6.64] ;  /* 0x0000000406137981 */ /* 0x001ea2000c1e1900 */
[----:B------:R-:W-:-:S05]  /*0900*/  HADD2.F32 R18, -RZ, R8.H1_H1 ;  /* 0x30000008ff127230 */ /* 0x000fca0000004100 */
[----:B------:R-:W-:-:S13]  /*0910*/  FSETP.GEU.FTZ.AND P1, PT, |R18|, +INF , PT ;  /* 0x7f8000001200780b */ /* 0x000fda0003f3e200 */
[----:B------:R-:W0:Y:S01]  /*0920*/  @P1 LDC.64 R16, c[0x0][0xf40] ;  /* 0x0003d000ff101b82 */ /* 0x000e220000000a00 */
[----:B------:R-:W-:-:S05]  /*0930*/  @P1 IMAD.MOV.U32 R23, RZ, RZ, 0x3f800000 ;  /* 0x3f800000ff171424 */ /* 0x000fca00078e00ff */
[----:B0-----:R0:W-:Y:S01]  /*0940*/  @P1 STG.E desc[UR4][R16.64], R23 ;  /* 0x0000001710001986 */ /* 0x0011e2000c101904 */
[----:B--2---:R-:W-:-:S13]  /*0950*/  FSETP.NEU.FTZ.AND P0, PT, R19, 1, PT ;  /* 0x3f8000001300780b */ /* 0x004fda0003f1d000 */
[----:B------:R-:W-:Y:S02]  /*0960*/  @P0 FMUL.FTZ R13, R13, R19 ;  /* 0x000000130d0d0220 */ /* 0x000fe40000410000 */
[----:B------:R-:W2:Y:S01]  /*0970*/  @P1 LDG.E R19, desc[UR4][R6.64] ;  /* 0x0000000406131981 */ /* 0x000ea2000c1e1900 */
[----:B------:R-:W-:-:S05]  /*0980*/  HADD2.F32 R20, -RZ, R9.H0_H0 ;  /* 0x20000009ff147230 */ /* 0x000fca0000004100 */
[----:B------:R-:W-:-:S13]  /*0990*/  FSETP.GEU.FTZ.AND P1, PT, |R20|, +INF , PT ;  /* 0x7f8000001400780b */ /* 0x000fda0003f3e200 */
[----:B-1----:R-:W1:Y:S01]  /*09a0*/  @P1 LDC.64 R14, c[0x0][0xf40] ;  /* 0x0003d000ff0e1b82 */ /* 0x002e620000000a00 */
[----:B------:R-:W-:-:S05]  /*09b0*/  @P1 IMAD.MOV.U32 R21, RZ, RZ, 0x3f800000 ;  /* 0x3f800000ff151424 */ /* 0x000fca00078e00ff */
[----:B-1----:R1:W-:Y:S01]  /*09c0*/  @P1 STG.E desc[UR4][R14.64], R21 ;  /* 0x000000150e001986 */ /* 0x0023e2000c101904 */
[----:B--2---:R-:W-:-:S13]  /*09d0*/  FSETP.NEU.FTZ.AND P0, PT, R19, 1, PT ;  /* 0x3f8000001300780b */ /* 0x004fda0003f1d000 */
[----:B------:R-:W-:Y:S02]  /*09e0*/  @P0 FMUL.FTZ R18, R18, R19 ;  /* 0x0000001312120220 */ /* 0x000fe40000410000 */
[----:B------:R-:W2:Y:S01]  /*09f0*/  @P1 LDG.E R19, desc[UR4][R6.64] ;  /* 0x0000000406131981 */ /* 0x000ea2000c1e1900 */
[----:B0-----:R-:W-:-:S05]  /*0a00*/  HADD2.F32 R16, -RZ, R9.H1_H1 ;  /* 0x30000009ff107230 */ /* 0x001fca0000004100 */
[----:B------:R-:W-:-:S13]  /*0a10*/  FSETP.GEU.FTZ.AND P0, PT, |R16|, +INF , PT ;  /* 0x7f8000001000780b */ /* 0x000fda0003f1e200 */
[----:B------:R-:W0:Y:S01]  /*0a20*/  @P0 LDC.64 R8, c[0x0][0xf40] ;  /* 0x0003d000ff080b82 */ /* 0x000e220000000a00 */
[----:B------:R-:W-:-:S05]  /*0a30*/  @P0 IMAD.MOV.U32 R17, RZ, RZ, 0x3f800000 ;  /* 0x3f800000ff110424 */ /* 0x000fca00078e00ff */
[----:B0-----:R1:W-:Y:S01]  /*0a40*/  @P0 STG.E desc[UR4][R8.64], R17 ;  /* 0x0000001108000986 */ /* 0x0013e2000c101904 */
[----:B--2---:R-:W-:-:S13]  /*0a50*/  FSETP.NEU.FTZ.AND P1, PT, R19, 1, PT ;  /* 0x3f8000001300780b */ /* 0x004fda0003f3d000 */
[----:B------:R-:W-:Y:S02]  /*0a60*/  @P1 FMUL.FTZ R20, R19, R20 ;  /* 0x0000001413141220 */ /* 0x000fe40000410000 */
[----:B------:R-:W2:Y:S01]  /*0a70*/  @P0 LDG.E R19, desc[UR4][R6.64] ;  /* 0x0000000406130981 */ /* 0x000ea2000c1e1900 */
[----:B------:R-:W-:Y:S02]  /*0a80*/  F2FP.F16.F32.PACK_AB R18, R18, R13 ;  /* 0x0000000d1212723e */ /* 0x000fe400000000ff */
[----:B--2---:R-:W-:-:S13]  /*0a90*/  FSETP.NEU.FTZ.AND P0, PT, R19, 1, PT ;  /* 0x3f8000001300780b */ /* 0x004fda0003f1d000 */
[----:B------:R-:W-:Y:S01]  /*0aa0*/  @P0 FMUL.FTZ R16, R16, R19 ;  /* 0x0000001310100220 */ /* 0x000fe20000410000 */
[----:B------:R-:W-:-:S04]  /*0ab0*/  IADD3 R12, P0, R12, UR6, RZ ;  /* 0x000000060c0c7c10 */ /* 0x000fc8000ff1e0ff */
[----:B------:R-:W-:Y:S01]  /*0ac0*/  F2FP.F16.F32.PACK_AB R19, R16, R20 ;  /* 0x000000141013723e */ /* 0x000fe200000000ff */
[C---:B------:R-:W-:Y:S01]  /*0ad0*/  IMAD.SHL.U32 R13, R12.reuse, 0x4, RZ ;  /* 0x000000040c0d7824 */ /* 0x040fe200078e00ff */
[C---:B------:R-:W-:Y:S01]  /*0ae0*/  ISETP.LT.U32.AND P1, PT, R12.reuse, 0x4000, PT ;  /* 0x000040000c00780c */ /* 0x040fe20003f21070 */
[----:B------:R-:W-:Y:S02]  /*0af0*/  IMAD.X R3, RZ, RZ, R3, P0 ;  /* 0x000000ffff037224 */ /* 0x000fe400000e0603 */
[----:B------:R1:W-:Y:S01]  /*0b00*/  STG.E.64 desc[UR4][R4.64], R18 ;  /* 0x0000001204007986 */ /* 0x0003e2000c101b04 */
[----:B------:R-:W-:Y:S02]  /*0b10*/  ISETP.GE.U32.AND P0, PT, R13, R0, PT ;  /* 0x000000000d00720c */ /* 0x000fe40003f06070 */
[----:B------:R-:W-:Y:S02]  /*0b20*/  SHF.L.U64.HI R7, R12, 0x2, R3 ;  /* 0x000000020c077819 */ /* 0x000fe40000010203 */
[----:B------:R-:W-:-:S02]  /*0b30*/  ISETP.LT.U32.AND.EX P1, PT, R3, RZ, PT, P1 ;  /* 0x000000ff0300720c */ /* 0x000fc40003f21110 */
[----:B------:R-:W-:-:S13]  /*0b40*/  ISETP.GE.AND.EX P0, PT, R7, R2, PT, P0 ;  /* 0x000000020700720c */ /* 0x000fda0003f06300 */
[----:B-1----:R-:W-:Y:S05]  /*0b50*/  @!P0 BRA P1, `(.L_x_2) ;  /* 0xfffffffc00408947 */ /* 0x002fea000083ffff */
[----:B------:R-:W-:Y:S05]  /*0b60*/  EXIT ;  /* 0x000000000000794d */ /* 0x000fea0003800000 */
.L_x_3:
[----:B------:R-:W-:-:S00]  /*0b70*/  BRA `(.L_x_3) ;  /* 0xfffffffc00fc7947 */ /* 0x000fc0000383ffff */
[----:B------:R-:W-:-:S00]  /*0b80*/  NOP ;  /* 0x0000000000007918 */ /* 0x000fc00000000000 */
[----:B------:R-:W-:-:S00]  /*0b90*/  NOP ;  /* 0x0000000000007918 */ /* 0x000fc00000000000 */
[----:B------:R-:W-:-:S00]  /*0ba0*/  NOP ;  /* 0x0000000000007918 */ /* 0x000fc00000000000 */
[----:B------:R-:W-:-:S00]  /*0bb0*/  NOP ;  /* 0x0000000000007918 */ /* 0x000fc00000000000 */
[----:B------:R-:W-:-:S00]  /*0bc0*/  NOP ;  /* 0x0000000000007918 */ /* 0x000fc00000000000 */
[----:B------:R-:W-:-:S00]  /*0bd0*/  NOP ;  /* 0x0000000000007918 */ /* 0x000fc00000000000 */
[----:B------:R-:W-:-:S00]  /*0be0*/  NOP ;  /* 0x0000000000007918 */ /* 0x000fc00000000000 */
[----:B------:R-:W-:-:S00]  /*0bf0*/  NOP ;  /* 0x0000000000007918 */ /* 0x000fc00000000000 */
.L_x_1942:


//--------------------- .text._ZN2at6native46_GLOBAL__N__5fd40885_13_AmpKernels_cu_3810c27325multi_tensor_apply_kernelINS1_18TensorListMetadataILi1EEENS1_14UnaryOpFunctorIfLi1ELi1ELi0EEEJZZZNS0_47_amp_foreach_non_finite_check_and_unscale_cuda_EN3c108ArrayRefINS_6TensorEEERS9_RKS9_ENKUlvE_clEvENKUlvE0_clEvEUlfE_EEEvT_T0_DpT1_ --------------------------
	.section	.text._ZN2at6native46_GLOBAL__N__5fd40885_13_AmpKernels_cu_3810c27325multi_tensor_apply_kernelINS1_18TensorListMetadataILi1EEENS1_14UnaryOpFunctorIfLi1ELi1ELi0EEEJZZZNS0_47_amp_foreach_non_finite_check_and_unscale_cuda_EN3c108ArrayRefINS_6TensorEEERS9_RKS9_ENKUlvE_clEvENKUlvE0_clEvEUlfE_EEEvT_T0_DpT1_,"ax",@progbits
	.align	128
.text._ZN2at6native46_GLOBAL__N__5fd40885_13_AmpKernels_cu_3810c27325multi_tensor_apply_kernelINS1_18TensorListMetadataILi1EEENS1_14UnaryOpFunctorIfLi1ELi1ELi0EEEJZZZNS0_47_amp_foreach_non_finite_check_and_unscale_cuda_EN3c108ArrayRefINS_6TensorEEERS9_RKS9_ENKUlvE_clEvENKUlvE0_clEvEUlfE_EEEvT_T0_DpT1_:
        .type           _ZN2at6native46_GLOBAL__N__5fd40885_13_AmpKernels_cu_3810c27325multi_tensor_apply_kernelINS1_18TensorListMetadataILi1EEENS1_14UnaryOpFunctorIfLi1ELi1ELi0EEEJZZZNS0_47_amp_foreach_non_finite_check_and_unscale_cuda_EN3c108ArrayRefINS_6TensorEEERS9_RKS9_ENKUlvE_clEvENKUlvE0_clEvEUlfE_EEEvT_T0_DpT1_,@function
        .size           _ZN2at6native46_GLOBAL__N__5fd40885_13_AmpKernels_cu_3810c27325multi_tensor_apply_kernelINS1_18TensorListMetadataILi1EEENS1_14UnaryOpFunctorIfLi1ELi1ELi0EEEJZZZNS0_47_amp_foreach_non_finite_check_and_unscale_cuda_EN3c108ArrayRefINS_6TensorEEERS9_RKS9_ENKUlvE_clEvENKUlvE0_clEvEUlfE_EEEvT_T0_DpT1_,(.L_x_1943 - _ZN2at6native46_GLOBAL__N__5fd40885_13_AmpKernels_cu_3810c27325multi_tensor_apply_kernelINS1_18TensorListMetadataILi1EEENS1_14UnaryOpFunctorIfLi1ELi1ELi0EEEJZZZNS0_47_amp_foreach_non_finite_check_and_unscale_cuda_EN3c108ArrayRefINS_6TensorEEERS9_RKS9_ENKUlvE_clEvENKUlvE0_clEvEUlfE_EEEvT_T0_DpT1_)
        .other          _ZN2at6native46_GLOBAL__N__5fd40885_13_AmpKernels_cu_3810c27325multi_tensor_apply_kernelINS1_18TensorListMetadataILi1EEENS1_14UnaryOpFunctorIfLi1ELi1ELi0EEEJZZZNS0_47_amp_foreach_non_finite_check_and_unscale_cuda_EN3c108ArrayRefINS_6TensorEEERS9_RKS9_ENKUlvE_clEvENKUlvE0_clEvEUlfE_EEEvT_T0_DpT1_,@"STO_CUDA_ENTRY STV_DEFAULT"
_ZN2at6native46_GLOBAL__N__5fd40885_13_AmpKernels_cu_3810c27325multi_tensor_apply_kernelINS1_18TensorListMetadataILi1EEENS1_14UnaryOpFunctorIfLi1ELi1ELi0EEEJZZZNS0_47_amp_foreach_non_finite_check_and_unscale_cuda_EN3c108ArrayRefINS_6TensorEEERS9_RKS9_ENKUlvE_clEvENKUlvE0_clEvEUlfE_EEEvT_T0_DpT1_:
        /* <DEDUP_REMOVED lines=11> */
[----:B0-----:R-:W-:-:S05]  /*00b0*/  IADD3 R5, P1, -R6, R2, RZ ;  /* 0x0000000206057210 */ /* 0x001fca0007f3e1ff */
[----:B------:R-:W-:Y:S02]  /*00c0*/  IMAD.X R6, R3, 0x1, ~R7, P1 ;  /* 0x0000000103067824 */ /* 0x000fe400008e0e07 */
[----:B-1----:R-:W-:Y:S01]  /*00d0*/  IMAD.WIDE R12, R9, 0x40000, R12 ;  /* 0x00040000090c7825 */ /* 0x002fe200078e020c */
[----:B------:R-:W-:-:S04]  /*00e0*/  LOP3.LUT R9, R5, 0x3, RZ, 0xc0, !PT ;  /* 0x0000000305097812 */ /* 0x000fc800078ec0ff */
        /* <DEDUP_REMOVED lines=8> */
[----:B------:R-:W-:-:S07]  /*0170*/  CS2R R10, SRZ ;  /* 0x00000000000a7805 */ /* 0x000fce000001ff00 */
.L_x_5:
[----:B0-----:R-:W-:Y:S01]  /*0180*/  IADD3 R9, P1, R7, R10, RZ ;  /* 0x0000000a07097210 */ /* 0x001fe20007f3e0ff */
[----:B--2---:R-:W-:-:S03]  /*0190*/  IMAD.MOV.U32 R2, RZ, RZ, RZ ;  /* 0x000000ffff027224 */ /* 0x004fc600078e00ff */
[C---:B------:R-:W-:Y:S01]  /*01a0*/  ISETP.GE.U32.AND P0, PT, R9.reuse, 0x10000, PT ;  /* 0x000100000900780c */ /* 0x040fe20003f06070 */
[----:B------:R-:W-:Y:S01]  /*01b0*/  IMAD.X R23, RZ, RZ, R11, P1 ;  /* 0x000000ffff177224 */ /* 0x000fe200008e060b */
[----:B------:R-:W-:-:S04]  /*01c0*/  ISETP.LT.U32.AND P1, PT, R9, R5, PT ;  /* 0x000000050900720c */ /* 0x000fc80003f21070 */
[----:B------:R-:W-:-:S04]  /*01d0*/  ISETP.GE.U32.AND.EX P0, PT, R23, RZ, PT, P0 ;  /* 0x000000ff1700720c */ /* 0x000fc80003f06100 */
[----:B------:R-:W-:-:S13]  /*01e0*/  ISETP.LT.AND.EX P0, PT, R23, R6, !P0, P1 ;  /* 0x000000061700720c */ /* 0x000fda0004701310 */
[----:B------:R-:W-:-:S04]  /*01f0*/  @P0 LEA R14, P1, R9, R12, 0x2 ;  /* 0x0000000c090e0211 */ /* 0x000fc800078210ff */
[----:B------:R-:W-:-:S05]  /*0200*/  @P0 LEA.HI.X R15, R9, R13, R23, 0x2, P1 ;  /* 0x0000000d090f0211 */ /* 0x000fca00008f1417 */
[----:B------:R0:W2:Y:S01]  /*0210*/  @P0 LDG.E R2, desc[UR4][R14.64] ;  /* 0x000000040e020981 */ /* 0x0000a2000c1e1900 */
[CC--:B-1----:R-:W-:Y:S01]  /*0220*/  IADD3 R3, P2, R8.reuse, R9.reuse, RZ ;  /* 0x0000000908037210 */ /* 0x0c2fe20007f5e0ff */
[C---:B------:R-:W-:Y:S01]  /*0230*/  IMAD R0, R8.reuse, 0x3, RZ ;  /* 0x0000000308007824 */ /* 0x040fe200078e02ff */
[----:B------:R-:W-:Y:S02]  /*0240*/  LEA R4, P3, R8, R9, 0x1 ;  /* 0x0000000908047211 */ /* 0x000fe400078608ff */
[C---:B------:R-:W-:Y:S01]  /*0250*/  ISETP.GE.U32.AND P1, PT, R3.reuse, 0x10000, PT ;  /* 0x000100000300780c */ /* 0x040fe20003f26070 */
[--C-:B------:R-:W-:Y:S01]  /*0260*/  IMAD.X R17, RZ, RZ, R23.reuse, P2 ;  /* 0x000000ffff117224 */ /* 0x100fe200010e0617 */
[----:B------:R-:W-:Y:S01]  /*0270*/  ISETP.LT.U32.AND P2, PT, R3, R5, PT ;  /* 0x000000050300720c */ /* 0x000fe20003f41070 */
[----:B------:R-:W-:Y:S01]  /*0280*/  IMAD.X R27, RZ, RZ, R23, P3 ;  /* 0x000000ffff1b7224 */ /* 0x000fe200018e0617 */
[----:B------:R-:W-:Y:S01]  /*0290*/  IADD3 R9, P5, R0, R9, RZ ;  /* 0x0000000900097210 */ /* 0x000fe20007fbe0ff */
[----:B------:R-:W-:Y:S01]  /*02a0*/  IMAD.MOV.U32 R0, RZ, RZ, RZ ;  /* 0x000000ffff007224 */ /* 0x000fe200078e00ff */
[----:B------:R-:W-:-:S02]  /*02b0*/  ISETP.GE.U32.AND.EX P1, PT, R17, RZ, PT, P1 ;  /* 0x000000ff1100720c */ /* 0x000fc40003f26110 */
[----:B------:R-:W-:Y:S01]  /*02c0*/  ISETP.GE.U32.AND P4, PT, R4, 0x10000, PT ;  /* 0x000100000400780c */ /* 0x000fe20003f86070 */
[----:B------:R-:W-:Y:S01]  /*02d0*/  IMAD.X R23, RZ, RZ, R23, P5 ;  /* 0x000000ffff177224 */ /* 0x000fe200028e0617 */
[----:B------:R-:W-:Y:S02]  /*02e0*/  ISETP.LT.AND.EX P1, PT, R17, R6, !P1, P2 ;  /* 0x000000061100720c */ /* 0x000fe40004f21320 */
[----:B------:R-:W-:Y:S02]  /*02f0*/  ISETP.GE.U32.AND P5, PT, R9, 0x10000, PT ;  /* 0x000100000900780c */ /* 0x000fe40003fa6070 */
[----:B------:R-:W-:Y:S02]  /*0300*/  ISETP.GE.U32.AND.EX P4, PT, R27, RZ, PT, P4 ;  /* 0x000000ff1b00720c */ /* 0x000fe40003f86140 */
[----:B------:R-:W-:Y:S02]  /*0310*/  ISETP.LT.U32.AND P3, PT, R9, R5, PT ;  /* 0x000000050900720c */ /* 0x000fe40003f61070 */
[----:B------:R-:W-:-:S05]  /*0320*/  ISETP.GE.U32.AND.EX P5, PT, R23, RZ, PT, P5 ;  /* 0x000000ff1700720c */ /* 0x000fca0003fa6150 */
[----:B------:R-:W-:-:S04]  /*0330*/  @P1 LEA R28, P2, R3, R12, 0x2 ;  /* 0x0000000c031c1211 */ /* 0x000fc800078410ff */
[----:B------:R-:W-:Y:S02]  /*0340*/  @P1 LEA.HI.X R29, R3, R13, R17, 0x2, P2 ;  /* 0x0000000d031d1211 */ /* 0x000fe400010f1411 */
[----:B------:R-:W-:Y:S01]  /*0350*/  ISETP.LT.U32.AND P2, PT, R4, R5, PT ;  /* 0x000000050400720c */ /* 0x000fe20003f41070 */
[----:B------:R-:W1:Y:S01]  /*0360*/  LDC.64 R18, c[0x0][0xf48] ;  /* 0x0003d200ff127b82 */ /* 0x000e620000000a00 */
[-C--:B------:R-:W-:Y:S01]  /*0370*/  ISETP.LT.AND.EX P3, PT, R23, R6.reuse, !P5, P3 ;  /* 0x000000061700720c */ /* 0x080fe20006f61330 */
[----:B------:R-:W3:Y:S01]  /*0380*/  @P1 LDG.E R0, desc[UR4][R28.64] ;  /* 0x000000041c001981 */ /* 0x000ee2000c1e1900 */
[----:B------:R-:W-:Y:S01]  /*0390*/  ISETP.LT.AND.EX P2, PT, R27, R6, !P4, P2 ;  /* 0x000000061b00720c */ /* 0x000fe20006741320 */
[----:B------:R-:W-:-:S10]  /*03a0*/  IMAD.MOV.U32 R3, RZ, RZ, RZ ;  /* 0x000000ffff037224 */ /* 0x000fd400078e00ff */
[CC--:B0-----:R-:W-:Y:S02]  /*03b0*/  @P3 LEA R14, P5, R9.reuse, R12.reuse, 0x2 ;  /* 0x0000000c090e3211 */ /* 0x0c1fe400078a10ff */
[C---:B------:R-:W-:Y:S02]  /*03c0*/  @P2 LEA R20, P4, R4.reuse, R12, 0x2 ;  /* 0x0000000c04142211 */ /* 0x040fe400078810ff */
[-C--:B------:R-:W-:Y:S02]  /*03d0*/  @P3 LEA.HI.X R15, R9, R13.reuse, R23, 0x2, P5 ;  /* 0x0000000d090f3211 */ /* 0x080fe400028f1417 */
[----:B------:R-:W-:Y:S01]  /*03e0*/  @P2 LEA.HI.X R21, R4, R13, R27, 0x2, P4 ;  /* 0x0000000d04152211 */ /* 0x000fe200020f141b */
[----:B------:R-:W-:Y:S02]  /*03f0*/  IMAD.MOV.U32 R4, RZ, RZ, RZ ;  /* 0x000000ffff047224 */ /* 0x000fe400078e00ff */
[----:B------:R0:W4:Y:S04]  /*0400*/  @P3 LDG.E R3, desc[UR4][R14.64] ;  /* 0x000000040e033981 */ /* 0x000128000c1e1900 */
[----:B------:R-:W5:Y:S01]  /*0410*/  @P2 LDG.E R4, desc[UR4][R20.64] ;  /* 0x0000000414042981 */ /* 0x000f62000c1e1900 */
[----:B--2---:R-:W-:-:S13]  /*0420*/  FSETP.GEU.FTZ.AND P6, PT, |R2|, +INF , PT ;  /* 0x7f8000000200780b */ /* 0x004fda0003fde200 */
[----:B------:R-:W2:Y:S01]  /*0430*/  @P6 LDC.64 R24, c[0x0][0xf40] ;  /* 0x0003d000ff186b82 */ /* 0x000ea20000000a00 */
[----:B------:R-:W-:-:S05]  /*0440*/  @P6 IMAD.MOV.U32 R22, RZ, RZ, 0x3f800000 ;  /* 0x3f800000ff166424 */ /* 0x000fca00078e00ff */
[----:B--2---:R2:W-:Y:S04]  /*0450*/  @P6 STG.E desc[UR4][R24.64], R22 ;  /* 0x0000001618006986 */ /* 0x0045e8000c101904 */
[----:B-1----:R-:W4:Y:S01]  /*0460*/  LDG.E R16, desc[UR4][R18.64] ;  /* 0x0000000412107981 */ /* 0x002f22000c1e1900 */
[----:B---3--:R-:W-:-:S13]  /*0470*/  FSETP.GEU.FTZ.AND P5, PT, |R0|, +INF , PT ;  /* 0x7f8000000000780b */ /* 0x008fda0003fbe200 */
[----:B------:R-:W1:Y:S01]  /*0480*/  @P5 LDC.64 R28, c[0x0][0xf40] ;  /* 0x0003d000ff1c5b82 */ /* 0x000e620000000a00 */
[----:B------:R-:W-:-:S05]  /*0490*/  @P5 IMAD.MOV.U32 R26, RZ, RZ, 0x3f800000 ;  /* 0x3f800000ff1a5424 */ /* 0x000fca00078e00ff */
[----:B-1----:R1:W-:Y:S01]  /*04a0*/  @P5 STG.E desc[UR4][R28.64], R26 ;  /* 0x0000001a1c005986 */ /* 0x0023e2000c101904 */
[----:B----4-:R-:W-:-:S13]  /*04b0*/  FSETP.NEU.FTZ.AND P4, PT, R16, 1, PT ;  /* 0x3f8000001000780b */ /* 0x010fda0003f9d000 */
[----:B------:R-:W-:Y:S02]  /*04c0*/  @P4 FMUL.FTZ R2, R16, R2 ;  /* 0x0000000210024220 */ /* 0x000fe40000410000 */
[----:B------:R-:W3:Y:S01]  /*04d0*/  @P5 LDG.E R16, desc[UR4][R18.64] ;  /* 0x0000000412105981 */ /* 0x000ee2000c1e1900 */
[----:B-----5:R-:W-:-:S13]  /*04e0*/  FSETP.GEU.FTZ.AND P4, PT, |R4|, +INF , PT ;  /* 0x7f8000000400780b */ /* 0x020fda0003f9e200 */
[----:B0-----:R-:W0:Y:S01]  /*04f0*/  @P4 LDC.64 R14, c[0x0][0xf40] ;  /* 0x0003d000ff0e4b82 */ /* 0x001e220000000a00 */
[----:B--2---:R-:W-:-:S05]  /*0500*/  @P4 IMAD.MOV.U32 R24, RZ, RZ, 0x3f800000 ;  /* 0x3f800000ff184424 */ /* 0x004fca00078e00ff */
[----:B0-----:R0:W-:Y:S01]  /*0510*/  @P4 STG.E desc[UR4][R14.64], R24 ;  /* 0x000000180e004986 */ /* 0x0011e2000c101904 */
[----:B---3--:R-:W-:-:S06]  /*0520*/  IMAD.MOV.U32 R25, RZ, RZ, R16 ;  /* 0x000000ffff197224 */ /* 0x008fcc00078e0010 */
[----:B------:R-:W2:Y:S01]  /*0530*/  @P4 LDG.E R25, desc[UR4][R18.64] ;  /* 0x0000000412194981 */ /* 0x000ea2000c1e1900 */
[----:B------:R-:W-:-:S13]  /*0540*/  FSETP.GEU.FTZ.AND P4, PT, |R3|, +INF , PT ;  /* 0x7f8000000300780b */ /* 0x000fda0003f9e200 */
[----:B------:R-:W3:Y:S01]  /*0550*/  @P4 LDC.64 R20, c[0x0][0xf40] ;  /* 0x0003d000ff144b82 */ /* 0x000ee20000000a00 */
[----:B-1----:R-:W-:-:S05]  /*0560*/  @P4 IMAD.MOV.U32 R29, RZ, RZ, 0x3f800000 ;  /* 0x3f800000ff1d4424 */ /* 0x002fca00078e00ff */
[----:B---3--:R1:W-:Y:S01]  /*0570*/  @P4 STG.E desc[UR4][R20.64], R29 ;  /* 0x0000001d14004986 */ /* 0x0083e2000c101904 */
[----:B--2---:R-:W-:-:S06]  /*0580*/  IMAD.MOV.U32 R22, RZ, RZ, R25 ;  /* 0x000000ffff167224 */ /* 0x004fcc00078e0019 */
[----:B------:R2:W3:Y:S01]  /*0590*/  @P4 LDG.E R22, desc[UR4][R18.64] ;  /* 0x0000000412164981 */ /* 0x0004e2000c1e1900 */
[----:B------:R-:W-:Y:S02]  /*05a0*/  FSETP.NEU.AND P4, PT, R16, 1, P1 ;  /* 0x3f8000001000780b */ /* 0x000fe40000f8d000 */
[----:B------:R-:W-:-:S05]  /*05b0*/  IADD3 R26, P5, R7, R10, RZ ;  /* 0x0000000a071a7210 */ /* 0x000fca0007fbe0ff */
[----:B------:R-:W-:Y:S02]  /*05c0*/  IMAD.IADD R28, R8, 0x1, R26 ;  /* 0x00000001081c7824 */ /* 0x000fe400078e021a */
[----:B0-----:R-:W-:-:S04]  /*05d0*/  IMAD.X R15, RZ, RZ, R11, P5 ;  /* 0x000000ffff0f7224 */ /* 0x001fc800028e060b */
[----:B------:R-:W-:Y:S01]  /*05e0*/  @P4 FMUL.FTZ R0, R16, R0 ;  /* 0x0000000010004220 */ /* 0x000fe20000410000 */
[-C--:B------:R-:W-:Y:S01]  /*05f0*/  @P1 LEA R16, P6, R28, R12.reuse, 0x2 ;  /* 0x0000000c1c101211 */ /* 0x080fe200078c10ff */
[----:B------:R-:W-:Y:S01]  /*0600*/  IMAD R24, R8, 0x2, R26 ;  /* 0x0000000208187824 */ /* 0x000fe200078e021a */
[-C--:B------:R-:W-:Y:S02]  /*0610*/  @P0 LEA R14, P5, R26, R12.reuse, 0x2 ;  /* 0x0000000c1a0e0211 */ /* 0x080fe400078a10ff */
[----:B------:R-:W-:Y:S02]  /*0620*/  FSETP.NEU.AND P4, PT, R25, 1, P2 ;  /* 0x3f8000001900780b */ /* 0x000fe4000178d000 */
[-C--:B------:R-:W-:Y:S02]  /*0630*/  @P1 LEA.HI.X R17, R28, R13.reuse, R17, 0x2, P6 ;  /* 0x0000000d1c111211 */ /* 0x080fe400030f1411 */
[----:B------:R-:W-:Y:S02]  /*0640*/  @P0 LEA.HI.X R15, R26, R13, R15, 0x2, P5 ;  /* 0x0000000d1a0f0211 */ /* 0x000fe400028f140f */
[----:B--2---:R-:W-:-:S04]  /*0650*/  @P2 LEA R18, P5, R24, R12, 0x2 ;  /* 0x0000000c18122211 */ /* 0x004fc800078a10ff */
[-C--:B------:R-:W-:Y:S02]  /*0660*/  @P2 LEA.HI.X R19, R24, R13.reuse, R27, 0x2, P5 ;  /* 0x0000000d18132211 */ /* 0x080fe400028f141b */
[----:B-1----:R-:W-:Y:S01]  /*0670*/  @P3 LEA R20, P5, R9, R12, 0x2 ;  /* 0x0000000c09143211 */ /* 0x002fe200078a10ff */
[----:B------:R-:W-:Y:S01]  /*0680*/  @P4 FMUL.FTZ R4, R25, R4 ;  /* 0x0000000419044220 */ /* 0x000fe20000410000 */
[----:B------:R-:W-:Y:S02]  /*0690*/  IMAD.WIDE.U32 R10, R8, 0x4, R10 ;  /* 0x00000004080a7825 */ /* 0x000fe400078e000a */
[----:B------:R-:W-:Y:S01]  /*06a0*/  @P3 LEA.HI.X R21, R9, R13, R23, 0x2, P5 ;  /* 0x0000000d09153211 */ /* 0x000fe200028f1417 */
[----:B------:R2:W-:Y:S04]  /*06b0*/  @P0 STG.E desc[UR4][R14.64], R2 ;  /* 0x000000020e000986 */ /* 0x0005e8000c101904 */
[----:B------:R2:W-:Y:S01]  /*06c0*/  @P1 STG.E desc[UR4][R16.64], R0 ;  /* 0x0000000010001986 */ /* 0x0005e2000c101904 */
[----:B------:R-:W-:-:S03]  /*06d0*/  ISETP.GE.U32.AND P0, PT, R10, 0x10000, PT ;  /* 0x000100000a00780c */ /* 0x000fc60003f06070 */
[----:B------:R2:W-:Y:S01]  /*06e0*/  @P2 STG.E desc[UR4][R18.64], R4 ;  /* 0x0000000412002986 */ /* 0x0005e2000c101904 */
[----:B------:R-:W-:Y:S02]  /*06f0*/  ISETP.LT.U32.AND P1, PT, R10, R5, PT ;  /* 0x000000050a00720c */ /* 0x000fe40003f21070 */
[C---:B------:R-:W-:Y:S02]  /*0700*/  ISETP.GE.U32.AND.EX P0, PT, R11.reuse, RZ, PT, P0 ;  /* 0x000000ff0b00720c */ /* 0x040fe40003f06100 */
[----:B------:R-:W-:Y:S02]  /*0710*/  ISETP.LT.AND.EX P1, PT, R11, R6, PT, P1 ;  /* 0x000000060b00720c */ /* 0x000fe40003f21310 */
[----:B---3--:R-:W-:-:S13]  /*0720*/  FSETP.NEU.FTZ.AND P6, PT, R22, 1, PT ;  /* 0x3f8000001600780b */ /* 0x008fda0003fdd000 */
[----:B------:R-:W-:-:S05]  /*0730*/  @P6 FMUL.FTZ R3, R22, R3 ;  /* 0x0000000316036220 */ /* 0x000fca0000410000 */
[----:B------:R2:W-:Y:S01]  /*0740*/  @P3 STG.E desc[UR4][R20.64], R3 ;  /* 0x0000000314003986 */ /* 0x0005e2000c101904 */
[----:B------:R-:W-:Y:S05]  /*0750*/  @!P0 BRA P1, `(.L_x_5) ;  /* 0xfffffff800888947 */ /* 0x000fea000083ffff */
[----:B------:R-:W-:Y:S05]  /*0760*/  EXIT ;  /* 0x000000000000794d */ /* 0x000fea0003800000 */
.L_x_4:
        /* <DEDUP_REMOVED lines=8> */
.L_x_6:
[----:B------:R-:W-:-:S04]  /*07f0*/  LEA R2, P0, R0, R12, 0x4 ;  /* 0x0000000c00027211 */ /* 0x000fc800078020ff */
[----:B------:R-:W-:-:S05]  /*0800*/  LEA.HI.X R3, R0, R13, R7, 0x4, P0 ;  /* 0x0000000d00037211 */ /* 0x000fca00000f2407 */
[----:B------:R-:W2:Y:S01]  /*0810*/  LDG.E.128 R8, desc[UR4][R2.64] ;  /* 0x0000000402087981 */ /* 0x000ea2000c1e1d00 */
[----:B------:R-:W0:Y:S01]  /*0820*/  LDC.64 R14, c[0x0][0xf48] ;  /* 0x0003d200ff0e7b82 */ /* 0x000e220000000a00 */
[----:B--2---:R-:W-:-:S13]  /*0830*/  FSETP.GEU.FTZ.AND P0, PT, |R8|, +INF , PT ;  /* 0x7f8000000800780b */ /* 0x004fda0003f1e200 */
[----:B------:R-:W1:Y:S01]  /*0840*/  @P0 LDC.64 R16, c[0x0][0xf40] ;  /* 0x0003d000ff100b82 */ /* 0x000e620000000a00 */
[----:B------:R-:W-:-:S05]  /*0850*/  @P0 IMAD.MOV.U32 R23, RZ, RZ, 0x3f800000 ;  /* 0x3f800000ff170424 */ /* 0x000fca00078e00ff */
[----:B-1----:R1:W-:Y:S04]  /*0860*/  @P0 STG.E desc[UR4][R16.64], R23 ;  /* 0x0000001710000986 */ /* 0x0023e8000c101904 */
[----:B0-----:R-:W2:Y:S01]  /*0870*/  LDG.E R4, desc[UR4][R14.64] ;  /* 0x000000040e047981 */ /* 0x001ea2000c1e1900 */
[----:B------:R-:W-:-:S13]  /*0880*/  FSETP.GEU.FTZ.AND P1, PT, |R9|, +INF , PT ;  /* 0x7f8000000900780b */ /* 0x000fda0003f3e200 */
[----:B------:R-:W0:Y:S01]  /*0890*/  @P1 LDC.64 R18, c[0x0][0xf40] ;  /* 0x0003d000ff121b82 */ /* 0x000e220000000a00 */
[----:B------:R-:W-:-:S05]  /*08a0*/  @P1 IMAD.MOV.U32 R25, RZ, RZ, 0x3f800000 ;  /* 0x3f800000ff191424 */ /* 0x000fca00078e00ff */
[----:B0-----:R0:W-:Y:S01]  /*08b0*/  @P1 STG.E desc[UR4][R18.64], R25 ;  /* 0x0000001912001986 */ /* 0x0011e2000c101904 */
[----:B--2---:R-:W-:-:S13]  /*08c0*/  FSETP.NEU.FTZ.AND P0, PT, R4, 1, PT ;  /* 0x3f8000000400780b */ /* 0x004fda0003f1d000 */
[----:B------:R-:W-:Y:S02]  /*08d0*/  @P0 FMUL.FTZ R8, R8, R4 ;  /* 0x0000000408080220 */ /* 0x000fe40000410000 */
[----:B------:R-:W1:Y:S01]  /*08e0*/  @P1 LDG.E R4, desc[UR4][R14.64] ;  /* 0x000000040e041981 */ /* 0x000e62000c1e1900 */
[----:B------:R-:W-:-:S13]  /*08f0*/  FSETP.GEU.FTZ.AND P0, PT, |R10|, +INF , PT ;  /* 0x7f8000000a00780b */ /* 0x000fda0003f1e200 */
[----:B------:R-:W2:Y:S01]  /*0900*/  @P0 LDC.64 R20, c[0x0][0xf40] ;  /* 0x0003d000ff140b82 */ /* 0x000ea20000000a00 */
[----:B------:R-:W-:-:S05]  /*0910*/  @P0 IMAD.MOV.U32 R27, RZ, RZ, 0x3f800000 ;  /* 0x3f800000ff1b0424 */ /* 0x000fca00078e00ff */
[----:B--2---:R2:W-:Y:S01]  /*0920*/  @P0 STG.E desc[UR4][R20.64], R27 ;  /* 0x0000001b14000986 */ /* 0x0045e2000c101904 */
[----:B-1----:R-:W-:-:S06]  /*0930*/  IMAD.MOV.U32 R23, RZ, RZ, R4 ;  /* 0x000000ffff177224 */ /* 0x002fcc00078e0004 */
[----:B------:R-:W3:Y:S01]  /*0940*/  @P0 LDG.E R23, desc[UR4][R14.64] ;  /* 0x000000040e170981 */ /* 0x000ee2000c1e1900 */
[----:B------:R-:W-:-:S13]  /*0950*/  FSETP.GEU.FTZ.AND P0, PT, |R11|, +INF , PT ;  /* 0x7f8000000b00780b */ /* 0x000fda0003f1e200 */
[----:B------:R-:W1:Y:S01]  /*0960*/  @P0 LDC.64 R16, c[0x0][0xf40] ;  /* 0x0003d000ff100b82 */ /* 0x000e620000000a00 */
[----:B0-----:R-:W-:-:S05]  /*0970*/  @P0 IMAD.MOV.U32 R19, RZ, RZ, 0x3f800000 ;  /* 0x3f800000ff130424 */ /* 0x001fca00078e00ff */
[----:B-1----:R2:W-:Y:S01]  /*0980*/  @P0 STG.E desc[UR4][R16.64], R19 ;  /* 0x0000001310000986 */ /* 0x0025e2000c101904 */
[----:B---3--:R-:W-:-:S06]  /*0990*/  IMAD.MOV.U32 R18, RZ, RZ, R23 ;  /* 0x000000ffff127224 */ /* 0x008fcc00078e0017 */
[----:B------:R-:W3:Y:S01]  /*09a0*/  @P0 LDG.E R18, desc[UR4][R14.64] ;  /* 0x000000040e120981 */ /* 0x000ee2000c1e1900 */
[----:B------:R-:W-:Y:S02]  /*09b0*/  FSETP.NEU.FTZ.AND P1, PT, R4, 1, PT ;  /* 0x3f8000000400780b */ /* 0x000fe40003f3d000 */
[----:B------:R-:W-:-:S11]  /*09c0*/  FSETP.NEU.FTZ.AND P2, PT, R23, 1, PT ;  /* 0x3f8000001700780b */ /* 0x000fd60003f5d000 */
[----:B------:R-:W-:Y:S02]  /*09d0*/  @P1 FMUL.FTZ R9, R9, R4 ;  /* 0x0000000409091220 */ /* 0x000fe40000410000 */
[----:B------:R-:W-:Y:S01]  /*09e0*/  @P2 FMUL.FTZ R10, R10, R23 ;  /* 0x000000170a0a2220 */ /* 0x000fe20000410000 */
[----:B---3--:R-:W-:-:S13]  /*09f0*/  FSETP.NEU.FTZ.AND P0, PT, R18, 1, PT ;  /* 0x3f8000001200780b */ /* 0x008fda0003f1d000 */
[----:B------:R-:W-:Y:S01]  /*0a00*/  @P0 FMUL.FTZ R11, R11, R18 ;  /* 0x000000120b0b0220 */ /* 0x000fe20000410000 */
[----:B------:R-:W-:-:S04]  /*0a10*/  IADD3 R0, P0, R0, UR6, RZ ;  /* 0x0000000600007c10 */ /* 0x000fc8000ff1e0ff */
[----:B------:R2:W-:Y:S01]  /*0a20*/  STG.E.128 desc[UR4][R2.64], R8 ;  /* 0x0000000802007986 */ /* 0x0005e2000c101d04 */
[C---:B------:R-:W-:Y:S01]  /*0a30*/  IMAD.SHL.U32 R4, R0.reuse, 0x4, RZ ;  /* 0x0000000400047824 */ /* 0x040fe200078e00ff */
[----:B------:R-:W-:Y:S01]  /*0a40*/  ISETP.LT.U32.AND P1, PT, R0, 0x4000, PT ;  /* 0x000040000000780c */ /* 0x000fe20003f21070 */
[----:B------:R-:W-:-:S03]  /*0a50*/  IMAD.X R7, RZ, RZ, R7, P0 ;  /* 0x000000ffff077224 */ /* 0x000fc600000e0607 */
[----:B------:R-:W-:Y:S02]  /*0a60*/  ISETP.GE.U32.AND P0, PT, R4, R5, PT ;  /* 0x000000050400720c */ /* 0x000fe40003f06070 */
[----:B------:R-:W-:Y:S02]  /*0a70*/  SHF.L.U64.HI R15, R0, 0x2, R7 ;  /* 0x00000002000f7819 */ /* 0x000fe40000010207 */
[----:B------:R-:W-:Y:S02]  /*0a80*/  ISETP.LT.U32.AND.EX P1, PT, R7, RZ, PT, P1 ;  /* 0x000000ff0700720c */ /* 0x000fe40003f21110 */
[----:B------:R-:W-:-:S13]  /*0a90*/  ISETP.GE.AND.EX P0, PT, R15, R6, PT, P0 ;  /* 0x000000060f00720c */ /* 0x000fda0003f06300 */
[----:B--2---:R-:W-:Y:S05]  /*0aa0*/  @!P0 BRA P1, `(.L_x_6) ;  /* 0xfffffffc00508947 */ /* 0x004fea000083ffff */
[----:B------:R-:W-:Y:S05]  /*0ab0*/  EXIT ;  /* 0x000000000000794d */ /* 0x000fea0003800000 */
.L_x_7:
        /* <DEDUP_REMOVED lines=12> */
.L_x_1943:


//--------------------- .text._ZN2at6native46_GLOBAL__N__5fd40885_13_AmpKernels_cu_3810c27325multi_tensor_apply_kernelINS1_18TensorListMetadataILi1EEENS1_14UnaryOpFunctorIdLi1ELi1ELi0EEEJZZZNS0_47_amp_foreach_non_finite_check_and_unscale_cuda_EN3c108ArrayRefINS_6TensorEEERS9_RKS9_ENKUlvE_clEvENKUlvE_clEvEUldE_EEEvT_T0_DpT1_ --------------------------
	.section	.text._ZN2at6native46_GLOBAL__N__5fd40885_13_AmpKernels_cu_3810c27325multi_tensor_apply_kernelINS1_18TensorListMetadataILi1EEENS1_14UnaryOpFunctorIdLi1ELi1ELi0EEEJZZZNS0_47_amp_foreach_non_finite_check_and_unscale_cuda_EN3c108ArrayRefINS_6TensorEEERS9_RKS9_ENKUlvE_clEvENKUlvE_clEvEUldE_EEEvT_T0_DpT1_,"ax",@progbits
	.align	128
.text._ZN2at6native46_GLOBAL__N__5fd40885_13_AmpKernels_cu_3810c27325multi_tensor_apply_kernelINS1_18TensorListMetadataILi1EEENS1_14UnaryOpFunctorIdLi1ELi1ELi0EEEJZZZNS0_47_amp_foreach_non_finite_check_and_unscale_cuda_EN3c108ArrayRefINS_6TensorEEERS9_RKS9_ENKUlvE_clEvENKUlvE_clEvEUldE_EEEvT_T0_DpT1_:
        .type           _ZN2at6native46_GLOBAL__N__5fd40885_13_AmpKernels_cu_3810c27325multi_tensor_apply_kernelINS1_18TensorListMetadataILi1EEENS1_14UnaryOpFunctorIdLi1ELi1ELi0EEEJZZZNS0_47_amp_foreach_non_finite_check_and_unscale_cuda_EN3c108ArrayRefINS_6TensorEEERS9_RKS9_ENKUlvE_clEvENKUlvE_clEvEUldE_EEEvT_T0_DpT1_,@function
        .size           _ZN2at6native46_GLOBAL__N__5fd40885_13_AmpKernels_cu_3810c27325multi_tensor_apply_kernelINS1_18TensorListMetadataILi1EEENS1_14UnaryOpFunctorIdLi1ELi1ELi0EEEJZZZNS0_47_amp_foreach_non_finite_check_and_unscale_cuda_EN3c108ArrayRefINS_6TensorEEERS9_RKS9_ENKUlvE_clEvENKUlvE_clEvEUldE_EEEvT_T0_DpT1_,(.L_x_1944 - _ZN2at6native46_GLOBAL__N__5fd40885_13_AmpKernels_cu_3810c27325multi_tensor_apply_kernelINS1_18TensorListMetadataILi1EEENS1_14UnaryOpFunctorIdLi1ELi1ELi0EEEJZZZNS0_47_amp_foreach_non_finite_check_and_unscale_cuda_EN3c108ArrayRefINS_6TensorEEERS9_RKS9_ENKUlvE_clEvENKUlvE_clEvEUldE_EEEvT_T0_DpT1_)
        .other          _ZN2at6native46_GLOBAL__N__5fd40885_13_AmpKernels_cu_3810c27325multi_tensor_apply_kernelINS1_18TensorListMetadataILi1EEENS1_14UnaryOpFunctorIdLi1ELi1ELi0EEEJZZZNS0_47_amp_foreach_non_finite_check_and_unscale_cuda_EN3c108ArrayRefINS_6TensorEEERS9_RKS9_ENKUlvE_clEvENKUlvE_clEvEUldE_EEEvT_T0_DpT1_,@"STO_CUDA_ENTRY STV_DEFAULT"
_ZN2at6native46_GLOBAL__N__5fd40885_13_AmpKernels_cu_3810c27325multi_tensor_apply_kernelINS1_18TensorListMetadataILi1EEENS1_14UnaryOpFunctorIdLi1ELi1ELi0EEEJZZZNS0_47_amp_foreach_non_finite_check_and_unscale_cuda_EN3c108ArrayRefINS_6TensorEEERS9_RKS9_ENKUlvE_clEvENKUlvE_clEvEUldE_EEEvT_T0_DpT1_:
[----:B------:R-:W-:Y:S08]  /*0000*/  LDC R1, c[0x0][0x28] ;  /* 0x00000a00ff017b82 */ /* 0x000ff00000000800 */
[----:B------:R-:W0:Y:S01]  /*0010*/  S2UR UR4, SR_CTAID.X ;  /* 0x00000000000479c3 */ /* 0x000e220000002500 */
[----:B------:R-:W-:Y:S02]  /*0020*/  UMOV UR5, 0x820 ;  /* 0x0000082000057882 */ /* 0x000fe40000000000 */
[----:B0-----:R-:W-:-:S03]  /*0030*/  ULEA UR5, UR4, UR5, 0x2 ;  /* 0x0000000504057291 */ /* 0x001fc6000f8e103f */
[----:B------:R-:W-:Y:S02]  /*0040*/  ULDC.U8 UR4, c[0x0][UR4+0x8f0] ;  /* 0x00023c0004047abb */ /* 0x000fe40008000000 */
[----:B------:R-:W-:-:S07]  /*0050*/  USHF.L.U32 UR4, UR4, 0x3, URZ ;  /* 0x0000000304047899 */ /* 0x000fce000800063f */
[----:B------:R-:W-:Y:S02]  /*0060*/  ULDC UR8, c[0x0][UR5+0x210] ;  /* 0x0000840005087abb */ /* 0x000fe40008000800 */
[----:B------:R-:W-:-:S03]  /*0070*/  UIMAD.WIDE UR6, UR8, 0x10000, URZ ;  /* 0x00010000080678a5 */ /* 0x000fc6000f8e023f */
[----:B------:R-:W-:Y:S01]  /*0080*/  ULDC.64 UR10, c[0x0][UR4+0x580] ;  /* 0x00016000040a7abb */ /* 0x000fe20008000a00 */
[----:B------:R-:W-:Y:S01]  /*0090*/  ULDC.64 UR4, c[0x0][UR4+0x210] ;  /* 0x0000840004047abb */ /* 0x000fe20008000a00 */
[----:B------:R-:W-:Y:S02]  /*00a0*/  UIADD3 UR12, UP1, -UR6, UR10, URZ ;  /* 0x0000000a060c7290 */ /* 0x000fe4000ff3e13f */
[----:B------:R-:W-:Y:S02]  /*00b0*/  UIMAD.WIDE UR8, UR8, 0x80000, UR4 ;  /* 0x00080000080878a5 */ /* 0x000fe4000f8e0204 */
[----:B------:R-:W-:Y:S02]  /*00c0*/  ULOP3.LUT UR4, UR12, 0x3, URZ, 0xc0, !UPT ;  /* 0x000000030c047892 */ /* 0x000fe4000f8ec03f */
[----:B------:R-:W-:Y:S02]  /*00d0*/  UIADD3.X UR6, ~UR7, UR11, URZ, UP1, !UPT ;  /* 0x0000000b07067290 */ /* 0x000fe40008ffe53f */
[----:B------:R-:W-:Y:S01]  /*00e0*/  ULOP3.LUT UP0, URZ, UR4, 0x1f, UR8, 0xf8, !UPT ;  /* 0x0000001f043f7892 */ /* 0x000fe2000f80f808 */
[----:B------:R-:W-:-:S03]  /*00f0*/  ULDC.64 UR10, c[0x0][0x208] ;  /* 0x00008200000a7ab9 */ /* 0x000fc60000000a00 */
[----:B------:R-:W-:-:S06]  /*0100*/  ULOP3.LUT UP0, URZ, URZ, URZ, URZ, 0xfc, UP0 ;  /* 0x0000003f3f3f7292 */ /* 0x000fcc000800fc3f */
[----:B------:R-:W-:-:S13]  /*0110*/  PLOP3.LUT P0, PT, PT, PT, UP0, 0x80, 0x0 ;  /* 0x000000000000781c */ /* 0x000fda0003f0f008 */
[----:B------:R-:W-:Y:S05]  /*0120*/  @!P0 BRA `(.L_x_8) ;  /* 0x00000008000c8947 */ /* 0x000fea0003800000 */
[----:B------:R-:W-:-:S04]  /*0130*/  UISETP.GE.U32.AND UP0, UPT, UR12, 0x1, UPT ;  /* 0x000000010c00788c */ /* 0x000fc8000bf06070 */
[----:B------:R-:W-:-:S06]  /*0140*/  UISETP.GE.AND.EX UP0, UPT, UR6, URZ, UPT, UP0 ;  /* 0x0000003f0600728c */ /* 0x000fcc000bf06300 */
[----:B------:R-:W-:-:S13]  /*0150*/  PLOP3.LUT P0, PT, PT, PT, UP0, 0x80, 0x0 ;  /* 0x000000000000781c */ /* 0x000fda0003f0f008 */
[----:B------:R-:W-:Y:S05]  /*0160*/  @!P0 EXIT ;  /* 0x000000000000894d */ /* 0x000fea0003800000 */
[----:B------:R-:W0:Y:S01]  /*0170*/  S2R R25, SR_TID.X ;  /* 0x0000000000197919 */ /* 0x000e220000002100 */
[----:B------:R-:W-:Y:S01]  /*0180*/  ULDC UR7, c[0x0][0x0] ;  /* 0x0000000000077ab9 */ /* 0x000fe20000000800 */
[----:B------:R-:W-:Y:S01]  /*0190*/  UMOV UR4, URZ ;  /* 0x0000003f00047c82 */ /* 0x000fe20008000000 */
[----:B------:R-:W-:-:S05]  /*01a0*/  UMOV UR5, URZ ;  /* 0x0000003f00057c82 */ /* 0x000fca0008000000 */
.L_x_9:
[----:B0-----:R-:W-:Y:S02]  /*01b0*/  IADD3 R5, P0, R25, UR4, RZ ;  /* 0x0000000419057c10 */ /* 0x001fe4000ff1e0ff */
[----:B------:R-:W-:Y:S02]  /*01c0*/  CS2R R10, SRZ ;  /* 0x00000000000a7805 */ /* 0x000fe4000001ff00 */
[C---:B------:R-:W-:Y:S01]  /*01d0*/  ISETP.GE.U32.AND P1, PT, R5.reuse, 0x10000, PT ;  /* 0x000100000500780c */ /* 0x040fe20003f26070 */
[----:B------:R-:W-:Y:S01]  /*01e0*/  IMAD.X R8, RZ, RZ, UR5, P0 ;  /* 0x00000005ff087e24 */ /* 0x000fe200080e06ff */
[----:B------:R-:W-:-:S04]  /*01f0*/  ISETP.LT.U32.AND P0, PT, R5, UR12, PT ;  /* 0x0000000c05007c0c */ /* 0x000fc8000bf01070 */
[----:B------:R-:W-:-:S04]  /*0200*/  ISETP.GE.U32.AND.EX P1, PT, R8, RZ, PT, P1 ;  /* 0x000000ff0800720c */ /* 0x000fc80003f26110 */
[----:B------:R-:W-:Y:S02]  /*0210*/  ISETP.LT.AND.EX P1, PT, R8, UR6, !P1, P0 ;  /* 0x0000000608007c0c */ /* 0x000fe4000cf21300 */
[----:B------:R-:W-:-:S04]  /*0220*/  LEA R12, P0, R5, UR8, 0x3 ;  /* 0x00000008050c7c11 */ /* 0x000fc8000f8018ff */
[----:B------:R-:W-:-:S07]  /*0230*/  LEA.HI.X R13, R5, UR9, R8, 0x3, P0 ;  /* 0x00000009050d7c11 */ /* 0x000fce00080f1c08 */
[----:B------:R-:W2:Y:S01]  /*0240*/  @P1 LDG.E.64 R10, desc[UR10][R12.64] ;  /* 0x0000000a0c0a1981 */ /* 0x000ea2000c1e1b00 */
[----:B------:R-:W-:Y:S01]  /*0250*/  UMOV UR14, 0xf0000000 ;  /* 0xf0000000000e7882 */ /* 0x000fe20000000000 */
[----:B------:R-:W-:Y:S01]  /*0260*/  UMOV UR15, 0x380fffff ;  /* 0x380fffff000f7882 */ /* 0x000fe20000000000 */
[----:B------:R-:W-:Y:S01]  /*0270*/  IMAD.U32 R4, RZ, RZ, UR7 ;  /* 0x00000007ff047e24 */ /* 0x000fe2000f8e00ff */
[----:B------:R-:W0:Y:S01]  /*0280*/  LDC.64 R26, c[0x0][0xf48] ;  /* 0x0003d200ff1a7b82 */ /* 0x000e220000000a00 */
[----:B------:R-:W-:Y:S01]  /*0290*/  IMAD.U32 R2, RZ, RZ, UR7 ;  /* 0x00000007ff027e24 */ /* 0x000fe2000f8e00ff */
[----:B------:R-:W-:Y:S02]  /*02a0*/  CS2R R16, SRZ ;  /* 0x0000000000107805 */ /* 0x000fe4000001ff00 */
[----:B------:R-:W-:Y:S02]  /*02b0*/  CS2R R14, SRZ ;  /* 0x00000000000e7805 */ /* 0x000fe4000001ff00 */
[----:B------:R-:W-:Y:S01]  /*02c0*/  LEA R2, P6, R2, R5, 0x1 ;  /* 0x0000000502027211 */ /* 0x000fe200078c08ff */
[----:B--2---:R-:W1:Y:S01]  /*02d0*/  F2F.F32.F64 R0, R10 ;  /* 0x0000000a00007310 */ /* 0x004e620000301000 */
[----:B------:R-:W-:-:S14]  /*02e0*/  DSETP.GEU.AND P0, PT, |R10|, UR14, PT ;  /* 0x0000000e0a007e2a */ /* 0x000fdc000bf0e200 */
[----:B-1----:R-:W-:Y:S01]  /*02f0*/  @!P0 FMUL R0, R0, 1.175494350822287508e-38 ;  /* 0x0080000000008820 */ /* 0x002fe20000400000 */
[----:B------:R-:W-:-:S04]  /*0300*/  IADD3 R3, P0, R5, UR7, RZ ;  /* 0x0000000705037c10 */ /* 0x000fc8000ff1e0ff */
[----:B------:R-:W-:Y:S01]  /*0310*/  FSETP.GEU.FTZ.AND P5, PT, |R0|, +INF , PT ;  /* 0x7f8000000000780b */ /* 0x000fe20003fbe200 */
[----:B------:R-:W-:Y:S01]  /*0320*/  IMAD R0, R4, 0x3, RZ ;  /* 0x0000000304007824 */ /* 0x000fe200078e02ff */
[C---:B------:R-:W-:Y:S01]  /*0330*/  ISETP.GE.U32.AND P3, PT, R3.reuse, 0x10000, PT ;  /* 0x000100000300780c */ /* 0x040fe20003f66070 */
[--C-:B------:R-:W-:Y:S01]  /*0340*/  IMAD.X R4, RZ, RZ, R8.reuse, P0 ;  /* 0x000000ffff047224 */ /* 0x100fe200000e0608 */
[C---:B------:R-:W-:Y:S02]  /*0350*/  LEA R6, P2, R3.reuse, UR8, 0x3 ;  /* 0x0000000803067c11 */ /* 0x040fe4000f8418ff */
[----:B------:R-:W-:Y:S01]  /*0360*/  IADD3 R0, P4, R0, R5, RZ ;  /* 0x0000000500007210 */ /* 0x000fe20007f9e0ff */
[----:B------:R-:W-:Y:S01]  /*0370*/  IMAD.X R5, RZ, RZ, R8, P6 ;  /* 0x000000ffff057224 */ /* 0x000fe200030e0608 */
[----:B------:R-:W-:Y:S02]  /*0380*/  ISETP.LT.U32.AND P0, PT, R3, UR12, PT ;  /* 0x0000000c03007c0c */ /* 0x000fe4000bf01070 */
[----:B------:R-:W-:-:S02]  /*0390*/  ISETP.GE.U32.AND.EX P3, PT, R4, RZ, PT, P3 ;  /* 0x000000ff0400720c */ /* 0x000fc40003f66130 */
[----:B------:R-:W-:Y:S01]  /*03a0*/  LEA.HI.X R7, R3, UR9, R4, 0x3, P2 ;  /* 0x0000000903077c11 */ /* 0x000fe200090f1c04 */
[----:B------:R-:W1:Y:S01]  /*03b0*/  @P5 LDC.64 R20, c[0x0][0xf40] ;  /* 0x0003d000ff145b82 */ /* 0x000e620000000a00 */
[----:B------:R-:W-:Y:S01]  /*03c0*/  ISETP.GE.U32.AND P2, PT, R2, 0x10000, PT ;  /* 0x000100000200780c */ /* 0x000fe20003f46070 */
[----:B------:R-:W-:Y:S01]  /*03d0*/  IMAD.X R3, RZ, RZ, R8, P4 ;  /* 0x000000ffff037224 */ /* 0x000fe200020e0608 */
[----:B------:R-:W-:Y:S02]  /*03e0*/  ISETP.LT.AND.EX P0, PT, R4, UR6, !P3, P0 ;  /* 0x0000000604007c0c */ /* 0x000fe4000df01300 */
[----:B------:R-:W-:Y:S02]  /*03f0*/  CS2R R8, SRZ ;  /* 0x0000000000087805 */ /* 0x000fe4000001ff00 */
[----:B------:R-:W-:Y:S01]  /*0400*/  ISETP.LT.U32.AND P3, PT, R2, UR12, PT ;  /* 0x0000000c02007c0c */ /* 0x000fe2000bf61070 */
[----:B------:R-:W-:Y:S01]  /*0410*/  @P5 IMAD.MOV.U32 R19, RZ, RZ, 0x3f800000 ;  /* 0x3f800000ff135424 */ /* 0x000fe200078e00ff */
[----:B------:R-:W-:-:S02]  /*0420*/  ISETP.GE.U32.AND.EX P2, PT, R5, RZ, PT, P2 ;  /* 0x000000ff0500720c */ /* 0x000fc40003f46120 */
[C---:B------:R-:W-:Y:S02]  /*0430*/  ISETP.GE.U32.AND P4, PT, R0.reuse, 0x10000, PT ;  /* 0x000100000000780c */ /* 0x040fe40003f86070 */
[----:B------:R-:W-:Y:S02]  /*0440*/  ISETP.LT.AND.EX P3, PT, R5, UR6, !P2, P3 ;  /* 0x0000000605007c0c */ /* 0x000fe4000d761330 */
[----:B------:R-:W-:Y:S02]  /*0450*/  ISETP.LT.U32.AND P2, PT, R0, UR12, PT ;  /* 0x0000000c00007c0c */ /* 0x000fe4000bf41070 */
[C---:B------:R-:W-:Y:S01]  /*0460*/  ISETP.GE.U32.AND.EX P4, PT, R3.reuse, RZ, PT, P4 ;  /* 0x000000ff0300720c */ /* 0x040fe20003f86140 */
[----:B------:R-:W2:Y:S01]  /*0470*/  @P0 LDG.E.64 R16, desc[UR10][R6.64] ;  /* 0x0000000a06100981 */ /* 0x000ea2000c1e1b00 */
[----:B------:R-:W-:Y:S02]  /*0480*/  LEA R4, P6, R2, UR8, 0x3 ;  /* 0x0000000802047c11 */ /* 0x000fe4000f8c18ff */
[----:B------:R-:W-:-:S02]  /*0490*/  ISETP.LT.AND.EX P2, PT, R3, UR6, !P4, P2 ;  /* 0x0000000603007c0c */ /* 0x000fc4000e741320 */
[----:B------:R-:W-:Y:S02]  /*04a0*/  LEA.HI.X R5, R2, UR9, R5, 0x3, P6 ;  /* 0x0000000902057c11 */ /* 0x000fe4000b0f1c05 */
[----:B------:R-:W-:-:S03]  /*04b0*/  LEA R2, P6, R0, UR8, 0x3 ;  /* 0x0000000800027c11 */ /* 0x000fc6000f8c18ff */
[----:B------:R-:W3:Y:S01]  /*04c0*/  @P3 LDG.E.64 R14, desc[UR10][R4.64] ;  /* 0x0000000a040e3981 */ /* 0x000ee2000c1e1b00 */
[----:B------:R-:W-:-:S05]  /*04d0*/  LEA.HI.X R3, R0, UR9, R3, 0x3, P6 ;  /* 0x0000000900037c11 */ /* 0x000fca000b0f1c03 */
[----:B------:R-:W4:Y:S04]  /*04e0*/  @P2 LDG.E.64 R8, desc[UR10][R2.64] ;  /* 0x0000000a02082981 */ /* 0x000f28000c1e1b00 */
[----:B-1----:R1:W-:Y:S04]  /*04f0*/  @P5 STG.E desc[UR10][R20.64], R19 ;  /* 0x0000001314005986 */ /* 0x0023e8000c10190a */
[----:B0-----:R-:W5:Y:S01]  /*0500*/  LDG.E R18, desc[UR10][R26.64] ;  /* 0x0000000a1a127981 */ /* 0x001f62000c1e1900 */
[----:B--2---:R-:W0:Y:S01]  /*0510*/  F2F.F32.F64 R0, R16 ;  /* 0x0000001000007310 */ /* 0x004e220000301000 */
[----:B------:R-:W-:Y:S01]  /*0520*/  DSETP.GEU.AND P4, PT, |R16|, UR14, PT ;  /* 0x0000000e10007e2a */ /* 0x000fe2000bf8e200 */
[----:B-----5:R-:W-:-:S06]  /*0530*/  FMUL.FTZ R22, R18, 1 ;  /* 0x3f80000012167820 */ /* 0x020fcc0000410000 */
[----:B------:R-:W2:Y:S07]  /*0540*/  F2F.F64.F32 R22, R22 ;  /* 0x0000001600167310 */ /* 0x000eae0000201800 */
[----:B0-----:R-:W-:-:S05]  /*0550*/  @!P4 FMUL R0, R0, 1.175494350822287508e-38 ;  /* 0x008000000000c820 */ /* 0x001fca0000400000 */
[----:B------:R-:W-:Y:S02]  /*0560*/  FSETP.GEU.FTZ.AND P4, PT, |R0|, +INF , PT ;  /* 0x7f8000000000780b */ /* 0x000fe40003f9e200 */
[----:B------:R-:W-:Y:S01]  /*0570*/  FSETP.NEU.FTZ.AND P5, PT, R18, 1, PT ;  /* 0x3f8000001200780b */ /* 0x000fe20003fbd000 */
[----:B--2---:R-:W-:-:S10]  /*0580*/  DMUL R28, R22, R10 ;  /* 0x0000000a161c7228 */ /* 0x004fd40000000000 */
[----:B------:R-:W-:Y:S02]  /*0590*/  FSEL R10, R10, R28, !P5 ;  /* 0x0000001c0a0a7208 */ /* 0x000fe40006800000 */
[----:B------:R-:W-:Y:S02]  /*05a0*/  FSEL R11, R11, R29, !P5 ;  /* 0x0000001d0b0b7208 */ /* 0x000fe40006800000 */
[----:B------:R-:W0:Y:S01]  /*05b0*/  @P4 LDC.64 R28, c[0x0][0xf40] ;  /* 0x0003d000ff1c4b82 */ /* 0x000e220000000a00 */
[----:B-1----:R-:W-:-:S05]  /*05c0*/  @P4 IMAD.MOV.U32 R19, RZ, RZ, 0x3f800000 ;  /* 0x3f800000ff134424 */ /* 0x002fca00078e00ff */
[----:B0-----:R0:W-:Y:S04]  /*05d0*/  @P4 STG.E desc[UR10][R28.64], R19 ;  /* 0x000000131c004986 */ /* 0x0011e8000c10190a */
[----:B------:R-:W2:Y:S01]  /*05e0*/  @P4 LDG.E R18, desc[UR10][R26.64] ;  /* 0x0000000a1a124981 */ /* 0x000ea2000c1e1900 */
[----:B---3--:R-:W1:Y:S01]  /*05f0*/  F2F.F32.F64 R0, R14 ;  /* 0x0000000e00007310 */ /* 0x008e620000301000 */
[----:B------:R-:W-:-:S14]  /*0600*/  DSETP.GEU.AND P5, PT, |R14|, UR14, PT ;  /* 0x0000000e0e007e2a */ /* 0x000fdc000bfae200 */
[----:B-1----:R-:W-:-:S05]  /*0610*/  @!P5 FMUL R0, R0, 1.175494350822287508e-38 ;  /* 0x008000000000d820 */ /* 0x002fca0000400000 */
[----:B------:R-:W-:-:S13]  /*0620*/  FSETP.GEU.FTZ.AND P5, PT, |R0|, +INF , PT ;  /* 0x7f8000000000780b */ /* 0x000fda0003fbe200 */
[----:B------:R-:W1:Y:S01]  /*0630*/  @P5 LDC.64 R20, c[0x0][0xf40] ;  /* 0x0003d000ff145b82 */ /* 0x000e620000000a00 */
[----:B0-----:R-:W-:-:S05]  /*0640*/  @P5 IMAD.MOV.U32 R29, RZ, RZ, 0x3f800000 ;  /* 0x3f800000ff1d5424 */ /* 0x001fca00078e00ff */
[----:B-1----:R0:W-:Y:S01]  /*0650*/  @P5 STG.E desc[UR10][R20.64], R29 ;  /* 0x0000001d14005986 */ /* 0x0021e2000c10190a */
[----:B--2---:R-:W-:-:S06]  /*0660*/  IMAD.MOV.U32 R0, RZ, RZ, R18 ;  /* 0x000000ffff007224 */ /* 0x004fcc00078e0012 */
[----:B------:R-:W2:Y:S01]  /*0670*/  @P5 LDG.E R0, desc[UR10][R26.64] ;  /* 0x0000000a1a005981 */ /* 0x000ea2000c1e1900 */
[----:B----4-:R-:W1:Y:S01]  /*0680*/  F2F.F32.F64 R19, R8 ;  /* 0x0000000800137310 */ /* 0x010e620000301000 */
[----:B------:R-:W-:-:S14]  /*0690*/  DSETP.GEU.AND P6, PT, |R8|, UR14, PT ;  /* 0x0000000e08007e2a */ /* 0x000fdc000bfce200 */
[----:B-1----:R-:W-:-:S05]  /*06a0*/  @!P6 FMUL R19, R19, 1.175494350822287508e-38 ;  /* 0x008000001313e820 */ /* 0x002fca0000400000 */
[----:B------:R-:W-:-:S13]  /*06b0*/  FSETP.GEU.FTZ.AND P6, PT, |R19|, +INF , PT ;  /* 0x7f8000001300780b */ /* 0x000fda0003fde200 */
[----:B0-----:R-:W0:Y:S01]  /*06c0*/  @P6 LDC.64 R28, c[0x0][0xf40] ;  /* 0x0003d000ff1c6b82 */ /* 0x001e220000000a00 */
[----:B------:R-:W-:-:S05]  /*06d0*/  @P6 IMAD.MOV.U32 R19, RZ, RZ, 0x3f800000 ;  /* 0x3f800000ff136424 */ /* 0x000fca00078e00ff */
[----:B0-----:R0:W-:Y:S01]  /*06e0*/  @P6 STG.E desc[UR10][R28.64], R19 ;  /* 0x000000131c006986 */ /* 0x0011e2000c10190a */
[----:B--2---:R-:W-:-:S06]  /*06f0*/  IMAD.MOV.U32 R24, RZ, RZ, R0 ;  /* 0x000000ffff187224 */ /* 0x004fcc00078e0000 */
[----:B------:R1:W2:Y:S01]  /*0700*/  @P6 LDG.E R24, desc[UR10][R26.64] ;  /* 0x0000000a1a186981 */ /* 0x0002a2000c1e1900 */
[----:B0-----:R-:W-:-:S04]  /*0710*/  @P4 FMUL.FTZ R28, R18, 1 ;  /* 0x3f800000121c4820 */ /* 0x001fc80000410000 */
[----:B------:R-:W0:Y:S01]  /*0720*/  @P4 F2F.F64.F32 R22, R28 ;  /* 0x0000001c00164310 */ /* 0x000e220000201800 */
[----:B-1----:R-:W-:Y:S01]  /*0730*/  @P5 FMUL.FTZ R26, R0, 1 ;  /* 0x3f800000001a5820 */ /* 0x002fe20000410000 */
[----:B0-----:R-:W-:Y:S02]  /*0740*/  IMAD.MOV.U32 R20, RZ, RZ, R22 ;  /* 0x000000ffff147224 */ /* 0x001fe400078e0016 */
[----:B------:R-:W-:-:S06]  /*0750*/  IMAD.MOV.U32 R21, RZ, RZ, R23 ;  /* 0x000000ffff157224 */ /* 0x000fcc00078e0017 */
[----:B------:R-:W0:Y:S01]  /*0760*/  @P5 F2F.F64.F32 R20, R26 ;  /* 0x0000001a00145310 */ /* 0x000e220000201800 */
[----:B------:R-:W-:Y:S01]  /*0770*/  @P0 FSETP.NEU.FTZ.AND P4, PT, R18, 1, PT ;  /* 0x3f8000001200080b */ /* 0x000fe20003f9d000 */
[----:B0-----:R-:W-:Y:S02]  /*0780*/  IMAD.MOV.U32 R18, RZ, RZ, R20 ;  /* 0x000000ffff127224 */ /* 0x001fe400078e0014 */
[----:B------:R-:W-:Y:S01]  /*0790*/  IMAD.MOV.U32 R19, RZ, RZ, R21 ;  /* 0x000000ffff137224 */ /* 0x000fe200078e0015 */
[----:B------:R-:W-:Y:S02]  /*07a0*/  @P0 DMUL R22, R22, R16 ;  /* 0x0000001016160228 */ /* 0x000fe40000000000 */
[----:B------:R-:W-:Y:S01]  /*07b0*/  @P3 DMUL R20, R20, R14 ;  /* 0x0000000e14143228 */ /* 0x000fe20000000000 */
[----:B------:R-:W-:Y:S01]  /*07c0*/  @P3 FSETP.NEU.FTZ.AND P5, PT, R0, 1, PT ;  /* 0x3f8000000000380b */ /* 0x000fe20003fbd000 */
[----:B------:R-:W-:-:S06]  /*07d0*/  UIMAD.WIDE.U32 UR4, UR7, 0x4, UR4 ;  /* 0x00000004070478a5 */ /* 0x000fcc000f8e0004 */
[----:B------:R-:W-:Y:S02]  /*07e0*/  @P0 FSEL R16, R16, R22, !P4 ;  /* 0x0000001610100208 */ /* 0x000fe40006000000 */
[----:B------:R-:W-:Y:S01]  /*07f0*/  @P0 FSEL R17, R17, R23, !P4 ;  /* 0x0000001711110208 */ /* 0x000fe20006000000 */
[----:B------:R-:W-:Y:S01]  /*0800*/  UISETP.LT.U32.AND UP1, UPT, UR4, UR12, UPT ;  /* 0x0000000c0400728c */ /* 0x000fe2000bf21070 */
[----:B------:R-:W-:Y:S01]  /*0810*/  @P3 FSEL R14, R14, R20, !P5 ;  /* 0x000000140e0e3208 */ /* 0x000fe20006800000 */
[----:B------:R-:W-:Y:S01]  /*0820*/  UISETP.GE.U32.AND UP0, UPT, UR4, 0x10000, UPT ;  /* 0x000100000400788c */ /* 0x000fe2000bf06070 */
[----:B------:R-:W-:Y:S01]  /*0830*/  @P3 FSEL R15, R15, R21, !P5 ;  /* 0x000000150f0f3208 */ /* 0x000fe20006800000 */
[----:B------:R1:W-:Y:S02]  /*0840*/  @P1 STG.E.64 desc[UR10][R12.64], R10 ;  /* 0x0000000a0c001986 */ /* 0x0003e4000c101b0a */
[----:B------:R-:W-:Y:S02]  /*0850*/  UISETP.GE.U32.AND.EX UP0, UPT, UR5, URZ, UPT, UP0 ;  /* 0x0000003f0500728c */ /* 0x000fe4000bf06100 */
[----:B------:R1:W-:Y:S01]  /*0860*/  @P0 STG.E.64 desc[UR10][R6.64], R16 ;  /* 0x0000001006000986 */ /* 0x0003e2000c101b0a */
[----:B------:R-:W-:-:S03]  /*0870*/  PLOP3.LUT P0, PT, PT, PT, UP1, 0x80, 0x0 ;  /* 0x000000000000781c */ /* 0x000fc60003f0f018 */
[----:B------:R1:W-:Y:S01]  /*0880*/  @P3 STG.E.64 desc[UR10][R4.64], R14 ;  /* 0x0000000e04003986 */ /* 0x0003e2000c101b0a */
[----:B------:R-:W-:Y:S01]  /*0890*/  PLOP3.LUT P1, PT, PT, PT, UP0, 0x80, 0x0 ;  /* 0x000000000000781c */ /* 0x000fe20003f2f008 */
[----:B--2---:R-:W-:-:S04]  /*08a0*/  @P6 FMUL.FTZ R27, R24, 1 ;  /* 0x3f800000181b6820 */ /* 0x004fc80000410000 */
[----:B------:R-:W0:Y:S01]  /*08b0*/  @P6 F2F.F64.F32 R18, R27 ;  /* 0x0000001b00126310 */ /* 0x000e220000201800 */
[----:B------:R-:W-:Y:S01]  /*08c0*/  FSETP.NEU.FTZ.AND P4, PT, R24, 1, PT ;  /* 0x3f8000001800780b */ /* 0x000fe20003f9d000 */
[----:B0-----:R-:W-:-:S10]  /*08d0*/  DMUL R18, R18, R8 ;  /* 0x0000000812127228 */ /* 0x001fd40000000000 */
[----:B------:R-:W-:Y:S02]  /*08e0*/  FSEL R8, R8, R18, !P4 ;  /* 0x0000001208087208 */ /* 0x000fe40006000000 */
[----:B------:R-:W-:Y:S01]  /*08f0*/  FSEL R9, R9, R19, !P4 ;  /* 0x0000001309097208 */ /* 0x000fe20006000000 */
[----:B------:R-:W-:-:S04]  /*0900*/  IMAD.U32 R19, RZ, RZ, UR5 ;  /* 0x00000005ff137e24 */ /* 0x000fc8000f8e00ff */
[----:B------:R1:W-:Y:S01]  /*0910*/  @P2 STG.E.64 desc[UR10][R2.64], R8 ;  /* 0x0000000802002986 */ /* 0x0003e2000c101b0a */
[----:B------:R-:W-:Y:S01]  /*0920*/  ISETP.LT.AND.EX P0, PT, R19, UR6, PT, P0 ;  /* 0x0000000613007c0c */ /* 0x000fe2000bf01300 */
[----:B------:R-:W-:-:S12]  /*0930*/  IMAD.U32 R18, RZ, RZ, UR4 ;  /* 0x00000004ff127e24 */ /* 0x000fd8000f8e00ff */
[----:B-1----:R-:W-:Y:S05]  /*0940*/  @!P1 BRA P0, `(.L_x_9) ;  /* 0xfffffff800189947 */ /* 0x002fea000003ffff */
[----:B------:R-:W-:Y:S05]  /*0950*/  EXIT ;  /* 0x000000000000794d */ /* 0x000fea0003800000 */
.L_x_8:
[----:B------:R-:W0:Y:S02]  /*0960*/  S2R R23, SR_TID.X ;  /* 0x0000000000177919 */ /* 0x000e240000002100 */
[----:B0-----:R-:W-:-:S03]  /*0970*/  IMAD.WIDE.U32 R2, R23, 0x4, RZ ;  /* 0x0000000417027825 */ /* 0x001fc600078e00ff */
[----:B------:R-:W-:-:S04]  /*0980*/  ISETP.GE.U32.AND P0, PT, R2, UR12, PT ;  /* 0x0000000c02007c0c */ /* 0x000fc8000bf06070 */
[----:B------:R-:W-:-:S04]  /*0990*/  ISETP.GE.AND.EX P0, PT, R3, UR6, PT, P0 ;  /* 0x0000000603007c0c */ /* 0x000fc8000bf06300 */
[----:B------:R-:W-:-:S13]  /*09a0*/  ISETP.GT.U32.OR P0, PT, R23, 0x3fff, P0 ;  /* 0x00003fff1700780c */ /* 0x000fda0000704470 */
[----:B------:R-:W-:Y:S05]  /*09b0*/  @P0 EXIT ;  /* 0x000000000000094d */ /* 0x000fea0003800000 */
[----:B------:R-:W-:Y:S01]  /*09c0*/  IMAD.MOV.U32 R0, RZ, RZ, RZ ;  /* 0x000000ffff007224 */ /* 0x000fe200078e00ff */
[----:B------:R-:W-:-:S06]  /*09d0*/  ULDC UR4, c[0x0][0x0] ;  /* 0x0000000000047ab9 */ /* 0x000fcc0000000800 */
.L_x_10:
[----:B0-----:R-:W-:-:S04]  /*09e0*/  LEA R2, P0, R23, UR8, 0x5 ;  /* 0x0000000817027c11 */ /* 0x001fc8000f8028ff */
[----:B------:R-:W-:-:S05]  /*09f0*/  LEA.HI.X R3, R23, UR9, R0, 0x5, P0 ;  /* 0x0000000917037c11 */ /* 0x000fca00080f2c00 */
[----:B------:R-:W2:Y:S01]  /*0a00*/  LDG.E.128 R8, desc[UR10][R2.64] ;  /* 0x0000000a02087981 */ /* 0x000ea2000c1e1d00 */
[----:B------:R-:W-:Y:S01]  /*0a10*/  UMOV UR14, 0xf0000000 ;  /* 0xf0000000000e7882 */ /* 0x000fe20000000000 */
[----:B------:R-:W-:Y:S01]  /*0a20*/  UMOV UR15, 0x380fffff ;  /* 0x380fffff000f7882 */ /* 0x000fe20000000000 */
[----:B------:R-:W0:Y:S01]  /*0a30*/  LDC.64 R16, c[0x0][0xf48] ;  /* 0x0003d200ff107b82 */ /* 0x000e220000000a00 */
[----:B--2---:R-:W1:Y:S01]  /*0a40*/  F2F.F32.F64 R4, R8 ;  /* 0x0000000800047310 */ /* 0x004e620000301000 */
[----:B------:R-:W-:-:S14]  /*0a50*/  DSETP.GEU.AND P0, PT, |R8|, UR14, PT ;  /* 0x0000000e08007e2a */ /* 0x000fdc000bf0e200 */
[----:B-1----:R-:W-:-:S05]  /*0a60*/  @!P0 FMUL R4, R4, 1.175494350822287508e-38 ;  /* 0x0080000004048820 */ /* 0x002fca0000400000 */
[----:B------:R-:W-:Y:S02]  /*0a70*/  FSETP.GEU.FTZ.AND P0, PT, |R4|, +INF , PT ;  /* 0x7f8000000400780b */ /* 0x000fe40003f1e200 */
[----:B------:R-:W2:Y:S11]  /*0a80*/  LDG.E.128 R4, desc[UR10][R2.64+0x10] ;  /* 0x0000100a02047981 */ /* 0x000eb6000c1e1d00 */
[----:B------:R-:W1:Y:S01]  /*0a90*/  @P0 LDC.64 R12, c[0x0][0xf40] ;  /* 0x0003d000ff0c0b82 */ /* 0x000e620000000a00 */
[----:B------:R-:W-:-:S05]  /*0aa0*/  @P0 IMAD.MOV.U32 R19, RZ, RZ, 0x3f800000 ;  /* 0x3f800000ff130424 */ /* 0x000fca00078e00ff */
[----:B-1----:R2:W-:Y:S04]  /*0ab0*/  @P0 STG.E desc[UR10][R12.64], R19 ;  /* 0x000000130c000986 */ /* 0x0025e8000c10190a */
[----:B0-----:R-:W3:Y:S01]  /*0ac0*/  LDG.E R21, desc[UR10][R16.64] ;  /* 0x0000000a10157981 */ /* 0x001ee2000c1e1900 */
[----:B------:R-:W0:Y:S01]  /*0ad0*/  F2F.F32.F64 R14, R10 ;  /* 0x0000000a000e7310 */ /* 0x000e220000301000 */
[----:B------:R-:W-:-:S14]  /*0ae0*/  DSETP.GEU.AND P0, PT, |R10|, UR14, PT ;  /* 0x0000000e0a007e2a */ /* 0x000fdc000bf0e200 */
[----:B0-----:R-:W-:-:S05]  /*0af0*/  @!P0 FMUL R14, R14, 1.175494350822287508e-38 ;  /* 0x008000000e0e8820 */ /* 0x001fca0000400000 */
[----:B------:R-:W-:-:S13]  /*0b00*/  FSETP.GEU.FTZ.AND P1, PT, |R14|, +INF , PT ;  /* 0x7f8000000e00780b */ /* 0x000fda0003f3e200 */
[----:B------:R-:W0:Y:S01]  /*0b10*/  @P1 LDC.64 R14, c[0x0][0xf40] ;  /* 0x0003d000ff0e1b82 */ /* 0x000e220000000a00 */
[----:B------:R-:W-:-:S05]  /*0b20*/  @P1 IMAD.MOV.U32 R25, RZ, RZ, 0x3f800000 ;  /* 0x3f800000ff191424 */ /* 0x000fca00078e00ff */
[----:B0-----:R0:W-:Y:S01]  /*0b30*/  @P1 STG.E desc[UR10][R14.64], R25 ;  /* 0x000000190e001986 */ /* 0x0011e2000c10190a */
[C---:B---3--:R-:W-:Y:S01]  /*0b40*/  FSETP.NEU.FTZ.AND P0, PT, R21.reuse, 1, PT ;  /* 0x3f8000001500780b */ /* 0x048fe20003f1d000 */
[----:B------:R-:W-:Y:S02]  /*0b50*/  FMUL.FTZ R28, R21, 1 ;  /* 0x3f800000151c7820 */ /* 0x000fe40000410000 */
[----:B------:R-:W3:Y:S01]  /*0b60*/  @P1 LDG.E R21, desc[UR10][R16.64] ;  /* 0x0000000a10151981 */ /* 0x000ee2000c1e1900 */
[----:B--2---:R-:W1:Y:S01]  /*0b70*/  F2F.F32.F64 R12, R4 ;  /* 0x00000004000c7310 */ /* 0x004e620000301000 */
[----:B------:R-:W-:-:S14]  /*0b80*/  DSETP.GEU.AND P2, PT, |R4|, UR14, PT ;  /* 0x0000000e04007e2a */ /* 0x000fdc000bf4e200 */
[----:B-1----:R-:W-:-:S05]  /*0b90*/  @!P2 FMUL R12, R12, 1.175494350822287508e-38 ;  /* 0x008000000c0ca820 */ /* 0x002fca0000400000 */
[----:B------:R-:W-:-:S13]  /*0ba0*/  FSETP.GEU.FTZ.AND P2, PT, |R12|, +INF , PT ;  /* 0x7f8000000c00780b */ /* 0x000fda0003f5e200 */
[----:B------:R-:W1:Y:S01]  /*0bb0*/  @P2 LDC.64 R12, c[0x0][0xf40] ;  /* 0x0003d000ff0c2b82 */ /* 0x000e620000000a00 */
[----:B------:R-:W-:-:S05]  /*0bc0*/  @P2 IMAD.MOV.U32 R19, RZ, RZ, 0x3f800000 ;  /* 0x3f800000ff132424 */ /* 0x000fca00078e00ff */
[----:B-1----:R1:W-:Y:S01]  /*0bd0*/  @P2 STG.E desc[UR10][R12.64], R19 ;  /* 0x000000130c002986 */ /* 0x0023e2000c10190a */
[----:B---3--:R-:W-:-:S06]  /*0be0*/  IMAD.MOV.U32 R20, RZ, RZ, R21 ;  /* 0x000000ffff147224 */ /* 0x008fcc00078e0015 */
[----:B------:R-:W2:Y:S01]  /*0bf0*/  @P2 LDG.E R20, desc[UR10][R16.64] ;  /* 0x0000000a10142981 */ /* 0x000ea2000c1e1900 */
[----:B0-----:R-:W0:Y:S01]  /*0c00*/  F2F.F32.F64 R14, R6 ;  /* 0x00000006000e7310 */ /* 0x001e220000301000 */
[----:B------:R-:W-:-:S14]  /*0c10*/  DSETP.GEU.AND P3, PT, |R6|, UR14, PT ;  /* 0x0000000e06007e2a */ /* 0x000fdc000bf6e200 */
[----:B0-----:R-:W-:-:S05]  /*0c20*/  @!P3 FMUL R14, R14, 1.175494350822287508e-38 ;  /* 0x008000000e0eb820 */ /* 0x001fca0000400000 */
[----:B------:R-:W-:-:S13]  /*0c30*/  FSETP.GEU.FTZ.AND P3, PT, |R14|, +INF , PT ;  /* 0x7f8000000e00780b */ /* 0x000fda0003f7e200 */
[----:B------:R-:W0:Y:S01]  /*0c40*/  @P3 LDC.64 R26, c[0x0][0xf40] ;  /* 0x0003d000ff1a3b82 */ /* 0x000e220000000a00 */
[----:B------:R-:W-:-:S05]  /*0c50*/  @P3 IMAD.MOV.U32 R15, RZ, RZ, 0x3f800000 ;  /* 0x3f800000ff0f3424 */ /* 0x000fca00078e00ff */
[----:B0-----:R0:W-:Y:S01]  /*0c60*/  @P3 STG.E desc[UR10][R26.64], R15 ;  /* 0x0000000f1a003986 */ /* 0x0011e2000c10190a */
[----:B--2---:R-:W-:-:S06]  /*0c70*/  IMAD.MOV.U32 R22, RZ, RZ, R20 ;  /* 0x000000ffff167224 */ /* 0x004fcc00078e0014 */
[----:B------:R2:W3:Y:S01]  /*0c80*/  @P3 LDG.E R22, desc[UR10][R16.64] ;  /* 0x0000000a10163981 */ /* 0x0004e2000c1e1900 */
[----:B------:R-:W1:Y:S01]  /*0c90*/  F2F.F64.F32 R24, R28 ;  /* 0x0000001c00187310 */ /* 0x000e620000201800 */
[----:B------:R-:W-:Y:S01]  /*0ca0*/  @P1 FMUL.FTZ R29, R21, 1 ;  /* 0x3f800000151d1820 */ /* 0x000fe20000410000 */
[----:B-1----:R-:W-:-:S06]  /*0cb0*/  DMUL R12, R8, R24 ;  /* 0x00000018080c7228 */ /* 0x002fcc0000000000 */
[----:B------:R-:W1:Y:S01]  /*0cc0*/  @P1 F2F.F64.F32 R24, R29 ;  /* 0x0000001d00181310 */ /* 0x000e620000201800 */
[----:B------:R-:W-:Y:S01]  /*0cd0*/  @P2 FMUL.FTZ R28, R20, 1 ;  /* 0x3f800000141c2820 */ /* 0x000fe20000410000 */
[----:B-1----:R-:W-:Y:S02]  /*0ce0*/  IMAD.MOV.U32 R18, RZ, RZ, R24 ;  /* 0x000000ffff127224 */ /* 0x002fe400078e0018 */
[----:B------:R-:W-:-:S06]  /*0cf0*/  IMAD.MOV.U32 R19, RZ, RZ, R25 ;  /* 0x000000ffff137224 */ /* 0x000fcc00078e0019 */
[----:B------:R-:W1:Y:S02]  /*0d00*/  @P2 F2F.F64.F32 R18, R28 ;  /* 0x0000001c00122310 */ /* 0x000e640000201800 */
[----:B-1----:R-:W-:Y:S02]  /*0d10*/  IMAD.MOV.U32 R14, RZ, RZ, R18 ;  /* 0x000000ffff0e7224 */ /* 0x002fe400078e0012 */
[----:B0-----:R-:W-:Y:S01]  /*0d20*/  IMAD.MOV.U32 R15, RZ, RZ, R19 ;  /* 0x000000ffff0f7224 */ /* 0x001fe200078e0013 */
[----:B--2---:R-:W-:Y:S02]  /*0d30*/  DMUL R16, R10, R24 ;  /* 0x000000180a107228 */ /* 0x004fe40000000000 */
[----:B------:R-:W-:Y:S01]  /*0d40*/  DMUL R18, R4, R18 ;  /* 0x0000001204127228 */ /* 0x000fe20000000000 */
[----:B------:R-:W-:Y:S02]  /*0d50*/  FSETP.NEU.FTZ.AND P1, PT, R21, 1, PT ;  /* 0x3f8000001500780b */ /* 0x000fe40003f3d000 */
[----:B------:R-:W-:-:S02]  /*0d60*/  FSEL R8, R8, R12, !P0 ;  /* 0x0000000c08087208 */ /* 0x000fc40004000000 */
[----:B------:R-:W-:Y:S02]  /*0d70*/  FSEL R21, R9, R13, !P0 ;  /* 0x0000000d09157208 */ /* 0x000fe40004000000 */
[----:B------:R-:W-:Y:S02]  /*0d80*/  FSETP.NEU.FTZ.AND P2, PT, R20, 1, PT ;  /* 0x3f8000001400780b */ /* 0x000fe40003f5d000 */
[----:B------:R-:W-:Y:S02]  /*0d90*/  FSEL R12, R10, R16, !P1 ;  /* 0x000000100a0c7208 */ /* 0x000fe40004800000 */
[----:B------:R-:W-:Y:S02]  /*0da0*/  FSEL R13, R11, R17, !P1 ;  /* 0x000000110b0d7208 */ /* 0x000fe40004800000 */
[----:B------:R-:W-:Y:S01]  /*0db0*/  FSEL R9, R4, R18, !P2 ;  /* 0x0000001204097208 */ /* 0x000fe20005000000 */
[----:B------:R-:W-:Y:S01]  /*0dc0*/  IMAD.MOV.U32 R4, RZ, RZ, R8 ;  /* 0x000000ffff047224 */ /* 0x000fe200078e0008 */
[----:B------:R-:W-:Y:S01]  /*0dd0*/  FSEL R18, R5, R19, !P2 ;  /* 0x0000001305127208 */ /* 0x000fe20005000000 */
[----:B------:R-:W-:-:S02]  /*0de0*/  IMAD.MOV.U32 R5, RZ, RZ, R21 ;  /* 0x000000ffff057224 */ /* 0x000fc400078e0015 */
[----:B---3--:R-:W-:-:S04]  /*0df0*/  @P3 FMUL.FTZ R29, R22, 1 ;  /* 0x3f800000161d3820 */ /* 0x008fc80000410000 */
[----:B------:R-:W0:Y:S01]  /*0e00*/  @P3 F2F.F64.F32 R14, R29 ;  /* 0x0000001d000e3310 */ /* 0x000e220000201800 */
[----:B------:R-:W-:Y:S01]  /*0e10*/  FSETP.NEU.FTZ.AND P0, PT, R22, 1, PT ;  /* 0x3f8000001600780b */ /* 0x000fe20003f1d000 */
[----:B0-----:R-:W-:-:S10]  /*0e20*/  DMUL R14, R6, R14 ;  /* 0x0000000e060e7228 */ /* 0x001fd40000000000 */
[----:B------:R-:W-:Y:S01]  /*0e30*/  FSEL R10, R6, R14, !P0 ;  /* 0x0000000e060a7208 */ /* 0x000fe20004000000 */
[----:B------:R-:W-:Y:S01]  /*0e40*/  IMAD.MOV.U32 R6, RZ, RZ, R12 ;  /* 0x000000ffff067224 */ /* 0x000fe200078e000c */
[----:B------:R-:W-:Y:S01]  /*0e50*/  FSEL R11, R7, R15, !P0 ;  /* 0x0000000f070b7208 */ /* 0x000fe20004000000 */
[----:B------:R-:W-:Y:S01]  /*0e60*/  IMAD.MOV.U32 R7, RZ, RZ, R13 ;  /* 0x000000ffff077224 */ /* 0x000fe200078e000d */
[----:B------:R-:W-:-:S04]  /*0e70*/  IADD3 R23, P0, R23, UR4, RZ ;  /* 0x0000000417177c10 */ /* 0x000fc8000ff1e0ff */
[----:B------:R0:W-:Y:S01]  /*0e80*/  STG.E.128 desc[UR10][R2.64], R4 ;  /* 0x0000000402007986 */ /* 0x0001e2000c101d0a */
[C---:B------:R-:W-:Y:S02]  /*0e90*/  IMAD.SHL.U32 R8, R23.reuse, 0x4, RZ ;  /* 0x0000000417087824 */ /* 0x040fe400078e00ff */
[----:B------:R-:W-:Y:S01]  /*0ea0*/  IMAD.X R0, RZ, RZ, R0, P0 ;  /* 0x000000ffff007224 */ /* 0x000fe200000e0600 */
[C---:B------:R-:W-:Y:S02]  /*0eb0*/  ISETP.LT.U32.AND P1, PT, R23.reuse, 0x4000, PT ;  /* 0x000040001700780c */ /* 0x040fe40003f21070 */
[----:B------:R-:W-:Y:S02]  /*0ec0*/  ISETP.GE.U32.AND P0, PT, R8, UR12, PT ;  /* 0x0000000c08007c0c */ /* 0x000fe4000bf06070 */
[----:B------:R-:W-:Y:S01]  /*0ed0*/  SHF.L.U64.HI R8, R23, 0x2, R0 ;  /* 0x0000000217087819 */ /* 0x000fe20000010200 */
[----:B0-----:R-:W-:Y:S02]  /*0ee0*/  IMAD.MOV.U32 R4, RZ, RZ, R9 ;  /* 0x000000ffff047224 */ /* 0x001fe400078e0009 */
[----:B------:R-:W-:-:S02]  /*0ef0*/  IMAD.MOV.U32 R5, RZ, RZ, R18 ;  /* 0x000000ffff057224 */ /* 0x000fc400078e0012 */
[----:B------:R-:W-:Y:S02]  /*0f00*/  IMAD.MOV.U32 R6, RZ, RZ, R10 ;  /* 0x000000ffff067224 */ /* 0x000fe400078e000a */
[----:B------:R-:W-:-:S05]  /*0f10*/  IMAD.MOV.U32 R7, RZ, RZ, R11 ;  /* 0x000000ffff077224 */ /* 0x000fca00078e000b */
[----:B------:R0:W-:Y:S01]  /*0f20*/  STG.E.128 desc[UR10][R2.64+0x10], R4 ;  /* 0x0000100402007986 */ /* 0x0001e2000c101d0a */
[----:B------:R-:W-:Y:S02]  /*0f30*/  ISETP.GE.AND.EX P0, PT, R8, UR6, PT, P0 ;  /* 0x0000000608007c0c */ /* 0x000fe4000bf06300 */
[----:B------:R-:W-:-:S13]  /*0f40*/  ISETP.LT.U32.AND.EX P1, PT, R0, RZ, PT, P1 ;  /* 0x000000ff0000720c */ /* 0x000fda0003f21110 */
[----:B------:R-:W-:Y:S05]  /*0f50*/  @!P0 BRA P1, `(.L_x_10) ;  /* 0xfffffff800a08947 */ /* 0x000fea000083ffff */
[----:B------:R-:W-:Y:S05]  /*0f60*/  EXIT ;  /* 0x000000000000794d */ /* 0x000fea0003800000 */
.L_x_11:
        /* <DEDUP_REMOVED lines=9> */
.L_x_1944:


//--------------------- .text._ZN2at6native18elementwise_kernelILi128ELi4EZNS0_15gpu_kernel_implIZZZNS0_46_GLOBAL__N__5fd40885_13_AmpKernels_cu_3810c27339_amp_non_finite_check_and_unscale_cuda_ERNS_6TensorES5_RKS4_ENKUlvE_clEvENKUlvE1_clEvEUlN3c104HalfEE_EEvRNS_18TensorIteratorBaseERKT_EUliE_EEviT1_ --------------------------
	.section	.text._ZN2at6native18elementwise_kernelILi128ELi4EZNS0_15gpu_kernel_implIZZZNS0_46_GLOBAL__N__5fd40885_13_AmpKernels_cu_3810c27339_amp_non_finite_check_and_unscale_cuda_ERNS_6TensorES5_RKS4_ENKUlvE_clEvENKUlvE1_clEvEUlN3c104HalfEE_EEvRNS_18TensorIteratorBaseERKT_EUliE_EEviT1_,"ax",@progbits
	.align	128
        .global         _ZN2at6native18elementwise_kernelILi128ELi4EZNS0_15gpu_kernel_implIZZZNS0_46_GLOBAL__N__5fd40885_13_AmpKernels_cu_3810c27339_amp_non_finite_check_and_unscale_cuda_ERNS_6TensorES5_RKS4_ENKUlvE_clEvENKUlvE1_clEvEUlN3c104HalfEE_EEvRNS_18TensorIteratorBaseERKT_EUliE_EEviT1_
        .type           _ZN2at6native18elementwise_kernelILi128ELi4EZNS0_15gpu_kernel_implIZZZNS0_46_GLOBAL__N__5fd40885_13_AmpKernels_cu_3810c27339_amp_non_finite_check_and_unscale_cuda_ERNS_6TensorES5_RKS4_ENKUlvE_clEvENKUlvE1_clEvEUlN3c104HalfEE_EEvRNS_18TensorIteratorBaseERKT_EUliE_EEviT1_,@function
        .size           _ZN2at6native18elementwise_kernelILi128ELi4EZNS0_15gpu_kernel_implIZZZNS0_46_GLOBAL__N__5fd40885_13_AmpKernels_cu_3810c27339_amp_non_finite_check_and_unscale_cuda_ERNS_6TensorES5_RKS4_ENKUlvE_clEvENKUlvE1_clEvEUlN3c104HalfEE_EEvRNS_18TensorIteratorBaseERKT_EUliE_EEviT1_,(.L_x_1945 - _ZN2at6native18elementwise_kernelILi128ELi4EZNS0_15gpu_kernel_implIZZZNS0_46_GLOBAL__N__5fd40885_13_AmpKernels_cu_3810c27339_amp_non_finite_check_and_unscale_cuda_ERNS_6TensorES5_RKS4_ENKUlvE_clEvENKUlvE1_clEvEUlN3c104HalfEE_EEvRNS_18TensorIteratorBaseERKT_EUliE_EEviT1_)
        .other          _ZN2at6native18elementwise_kernelILi128ELi4EZNS0_15gpu_kernel_implIZZZNS0_46_GLOBAL__N__5fd40885_13_AmpKernels_cu_3810c27339_amp_non_finite_check_and_unscale_cuda_ERNS_6TensorES5_RKS4_ENKUlvE_clEvENKUlvE1_clEvEUlN3c104HalfEE_EEvRNS_18TensorIteratorBaseERKT_EUliE_EEviT1_,@"STO_CUDA_ENTRY STV_DEFAULT"
_ZN2at6native18elementwise_kernelILi128ELi4EZNS0_15gpu_kernel_implIZZZNS0_46_GLOBAL__N__5fd40885_13_AmpKernels_cu_3810c27339_amp_non_finite_check_and_unscale_cuda_ERNS_6TensorES5_RKS4_ENKUlvE_clEvENKUlvE1_clEvEUlN3c104HalfEE_EEvRNS_18TensorIteratorBaseERKT_EUliE_EEviT1_:
.text._ZN2at6native18elementwise_kernelILi128ELi4EZNS0_15gpu_kernel_implIZZZNS0_46_GLOBAL__N__5fd40885_13_AmpKernels_cu_3810c27339_amp_non_finite_check_and_unscale_cuda_ERNS_6TensorES5_RKS4_ENKUlvE_clEvENKUlvE1_clEvEUlN3c104HalfEE_EEvRNS_18TensorIteratorBaseERKT_EUliE_EEviT1_:
[----:B------:R-:W0:Y:S01]  /*0000*/  LDC R1, c[0x0][0x28] ;  /* 0x00000a00ff017b82 */ /* 0x000e220000000800 */
[----:B------:R-:W1:Y:S01]  /*0010*/  S2R R23, SR_CTAID.X ;  /* 0x0000000000177919 */ /* 0x000e620000002500 */
[----:B------:R-:W-:Y:S01]  /*0020*/  ULDC UR4, c[0x0][0x210] ;  /* 0x0000840000047ab9 */ /* 0x000fe20000000800 */
[----:B------:R-:W-:Y:S01]  /*0030*/  ULDC.64 UR36, c[0x0][0x208] ;  /* 0x0000820000247ab9 */ /* 0x000fe20000000a00 */
[----:B------:R-:W-:Y:S01]  /*0040*/  BSSY B6, `(.L_x_12) ;  /* 0x0000333000067945 */ /* 0x000fe20003800000 */
[----:B------:R-:W1:Y:S02]  /*0050*/  S2R R18, SR_TID.X ;  /* 0x0000000000127919 */ /* 0x000e640000002100 */
[----:B-1----:R-:W-:-:S05]  /*0060*/  IMAD R19, R23, 0x200, R18 ;  /* 0x0000020017137824 */ /* 0x002fca00078e0212 */
[----:B------:R-:W-:-:S13]  /*0070*/  ISETP.GE.AND P0, PT, R19, UR4, PT ;  /* 0x0000000413007c0c */ /* 0x000fda000bf06270 */
[----:B0-----:R-:W-:Y:S05]  /*0080*/  @P0 BRA `(.L_x_13) ;  /* 0x0000003000b80947 */ /* 0x001fea0003800000 */
[----:B------:R-:W0:Y:S01]  /*0090*/  LDC R6, c[0x0][0x218] ;  /* 0x00008600ff067b82 */ /* 0x000e220000000800 */
[----:B------:R-:W-:Y:S02]  /*00a0*/  IMAD.MOV.U32 R0, RZ, RZ, RZ ;  /* 0x000000ffff007224 */ /* 0x000fe400078e00ff */
[----:B------:R-:W-:Y:S01]  /*00b0*/  IMAD.MOV.U32 R16, RZ, RZ, RZ ;  /* 0x000000ffff107224 */ /* 0x000fe200078e00ff */
[----:B0-----:R-:W-:-:S13]  /*00c0*/  ISETP.NE.AND P0, PT, R6, RZ, PT ;  /* 0x000000ff0600720c */ /* 0x001fda0003f05270 */
[----:B------:R-:W-:Y:S05]  /*00d0*/  @!P0 BRA `(.L_x_14) ;  /* 0x0000001000b08947 */ /* 0x000fea0003800000 */
[----:B------:R-:W-:Y:S01]  /*00e0*/  IMAD.MOV.U32 R2, RZ, RZ, RZ ;  /* 0x000000ffff027224 */ /* 0x000fe200078e00ff */
[----:B------:R-:W-:Y:S01]  /*00f0*/  ULDC.64 UR4, c[0x0][0x220] ;  /* 0x0000880000047ab9 */ /* 0x000fe20000000a00 */
[----:B------:R-:W-:Y:S01]  /*0100*/  IMAD.MOV.U32 R3, RZ, RZ, R19 ;  /* 0x000000ffff037224 */ /* 0x000fe200078e0013 */
[----:B------:R-:W-:Y:S01]  /*0110*/  ISETP.NE.AND P0, PT, R6, 0x1, PT ;  /* 0x000000010600780c */ /* 0x000fe20003f05270 */
[----:B------:R-:W-:Y:S01]  /*0120*/  IMAD.HI.U32 R2, R19, UR4, R2 ;  /* 0x0000000413027c27 */ /* 0x000fe2000f8e0002 */
[----:B------:R-:W-:-:S04]  /*0130*/  ULDC UR4, c[0x0][0x21c] ;  /* 0x0000870000047ab9 */ /* 0x000fc80000000800 */
[----:B------:R-:W-:-:S05]  /*0140*/  SHF.R.U32.HI R3, RZ, UR5, R2 ;  /* 0x00000005ff037c19 */ /* 0x000fca0008011602 */
[----:B------:R-:W-:-:S04]  /*0150*/  IMAD.MOV R0, RZ, RZ, -R3 ;  /* 0x000000ffff007224 */ /* 0x000fc800078e0a03 */
[----:B------:R-:W-:Y:S01]  /*0160*/  IMAD R19, R0, UR4, R19 ;  /* 0x0000000400137c24 */ /* 0x000fe2000f8e0213 */
[----:B------:R-:W-:-:S03]  /*0170*/  ULDC.64 UR4, c[0x0][0x348] ;  /* 0x0000d20000047ab9 */ /* 0x000fc60000000a00 */
[C---:B------:R-:W-:Y:S02]  /*0180*/  IMAD R16, R19.reuse, UR4, RZ ;  /* 0x0000000413107c24 */ /* 0x040fe4000f8e02ff */
[----:B------:R-:W-:Y:S01]  /*0190*/  IMAD R0, R19, UR5, RZ ;  /* 0x0000000513007c24 */ /* 0x000fe2000f8e02ff */
[----:B------:R-:W-:Y:S06]  /*01a0*/  @!P0 BRA `(.L_x_14) ;  /* 0x00000010007c8947 */ /* 0x000fec0003800000 */
[----:B------:R-:W-:Y:S01]  /*01b0*/  IMAD.MOV.U32 R2, RZ, RZ, RZ ;  /* 0x000000ffff027224 */ /* 0x000fe200078e00ff */
[----:B------:R-:W-:Y:S01]  /*01c0*/  ULDC.64 UR6, c[0x0][0x228] ;  /* 0x00008a0000067ab9 */ /* 0x000fe20000000a00 */
[----:B------:R-:W-:Y:S01]  /*01d0*/  ULDC UR5, c[0x0][0x230] ;  /* 0x00008c0000057ab9 */ /* 0x000fe20000000800 */
[----:B------:R-:W-:Y:S01]  /*01e0*/  ISETP.NE.AND P0, PT, R6, 0x2, PT ;  /* 0x000000020600780c */ /* 0x000fe20003f05270 */
[----:B------:R-:W-:-:S05]  /*01f0*/  IMAD.HI.U32 R4, R3, UR7, R2 ;  /* 0x0000000703047c27 */ /* 0x000fca000f8e0002 */
[----:B------:R-:W-:-:S05]  /*0200*/  SHF.R.U32.HI R5, RZ, UR5, R4 ;  /* 0x00000005ff057c19 */ /* 0x000fca0008011604 */
[----:B------:R-:W-:-:S04]  /*0210*/  IMAD.MOV R2, RZ, RZ, -R5 ;  /* 0x000000ffff027224 */ /* 0x000fc800078e0a05 */
[----:B------:R-:W-:Y:S01]  /*0220*/  IMAD R3, R2, UR6, R3 ;  /* 0x0000000602037c24 */ /* 0x000fe2000f8e0203 */
[----:B------:R-:W-:-:S03]  /*0230*/  ULDC.64 UR6, c[0x0][0x350] ;  /* 0x0000d40000067ab9 */ /* 0x000fc60000000a00 */
[C---:B------:R-:W-:Y:S02]  /*0240*/  IMAD R16, R3.reuse, UR6, RZ ;  /* 0x0000000603107c24 */ /* 0x040fe4000f8e02ff */
[----:B------:R-:W-:Y:S02]  /*0250*/  IMAD R0, R3, UR7, R0 ;  /* 0x0000000703007c24 */ /* 0x000fe4000f8e0200 */
[----:B------:R-:W-:Y:S01]  /*0260*/  IMAD R16, R19, UR4, R16 ;  /* 0x0000000413107c24 */ /* 0x000fe2000f8e0210 */
[----:B------:R-:W-:Y:S06]  /*0270*/  @!P0 BRA `(.L_x_14) ;  /* 0x0000001000488947 */ /* 0x000fec0003800000 */
[----:B------:R-:W-:Y:S01]  /*0280*/  IMAD.MOV.U32 R4, RZ, RZ, RZ ;  /* 0x000000ffff047224 */ /* 0x000fe200078e00ff */
[----:B------:R-:W-:Y:S01]  /*0290*/  ULDC.64 UR4, c[0x0][0x238] ;  /* 0x00008e0000047ab9 */ /* 0x000fe20000000a00 */
[----:B------:R-:W-:Y:S02]  /*02a0*/  ISETP.NE.AND P0, PT, R6, 0x3, PT ;  /* 0x000000030600780c */ /* 0x000fe40003f05270 */
[----:B------:R-:W-:Y:S01]  /*02b0*/  IMAD.HI.U32 R2, R5, UR4, R4 ;  /* 0x0000000405027c27 */ /* 0x000fe2000f8e0004 */
[----:B------:R-:W-:-:S04]  /*02c0*/  ULDC UR4, c[0x0][0x234] ;  /* 0x00008d0000047ab9 */ /* 0x000fc80000000800 */
[----:B------:R-:W-:-:S05]  /*02d0*/  SHF.R.U32.HI R3, RZ, UR5, R2 ;  /* 0x00000005ff037c19 */ /* 0x000fca0008011602 */
[----:B------:R-:W-:-:S04]  /*02e0*/  IMAD.MOV R4, RZ, RZ, -R3 ;  /* 0x000000ffff047224 */ /* 0x000fc800078e0a03 */
[----:B------:R-:W-:Y:S01]  /*02f0*/  IMAD R5, R4, UR4, R5 ;  /* 0x0000000404057c24 */ /* 0x000fe2000f8e0205 */
[----:B------:R-:W-:-:S03]  /*0300*/  ULDC.64 UR4, c[0x0][0x358] ;  /* 0x0000d60000047ab9 */ /* 0x000fc60000000a00 */
[C---:B------:R-:W-:Y:S02]  /*0310*/  IMAD R16, R5.reuse, UR4, R16 ;  /* 0x0000000405107c24 */ /* 0x040fe4000f8e0210 */
[----:B------:R-:W-:Y:S01]  /*0320*/  IMAD R0, R5, UR5, R0 ;  /* 0x0000000505007c24 */ /* 0x000fe2000f8e0200 */
[----:B------:R-:W-:Y:S06]  /*0330*/  @!P0 BRA `(.L_x_14) ;  /* 0x0000001000188947 */ /* 0x000fec0003800000 */
[----:B------:R-:W-:Y:S01]  /*0340*/  IMAD.MOV.U32 R2, RZ, RZ, RZ ;  /* 0x000000ffff027224 */ /* 0x000fe200078e00ff */
[----:B------:R-:W-:Y:S01]  /*0350*/  ULDC.64 UR6, c[0x0][0x240] ;  /* 0x0000900000067ab9 */ /* 0x000fe20000000a00 */
[----:B------:R-:W-:Y:S01]  /*0360*/  ULDC UR4, c[0x0][0x248] ;  /* 0x0000920000047ab9 */ /* 0x000fe20000000800 */
[----:B------:R-:W-:Y:S01]  /*0370*/  ISETP.NE.AND P0, PT, R6, 0x4, PT ;  /* 0x000000040600780c */ /* 0x000fe20003f05270 */
[----:B------:R-:W-:-:S05]  /*0380*/  IMAD.HI.U32 R4, R3, UR7, R2 ;  /* 0x0000000703047c27 */ /* 0x000fca000f8e0002 */
[----:B------:R-:W-:Y:S01]  /*0390*/  SHF.R.U32.HI R5, RZ, UR4, R4 ;  /* 0x00000004ff057c19 */ /* 0x000fe20008011604 */
[----:B------:R-:W-:-:S04]  /*03a0*/  ULDC.64 UR4, c[0x0][0x360] ;  /* 0x0000d80000047ab9 */ /* 0x000fc80000000a00 */
[----:B------:R-:W-:-:S04]  /*03b0*/  IMAD.MOV R2, RZ, RZ, -R5 ;  /* 0x000000ffff027224 */ /* 0x000fc800078e0a05 */
[----:B------:R-:W-:-:S04]  /*03c0*/  IMAD R3, R2, UR6, R3 ;  /* 0x0000000602037c24 */ /* 0x000fc8000f8e0203 */
[C---:B------:R-:W-:Y:S02]  /*03d0*/  IMAD R16, R3.reuse, UR4, R16 ;  /* 0x0000000403107c24 */ /* 0x040fe4000f8e0210 */
        /* <DEDUP_REMOVED lines=243> */
[----:B------:R-:W-:-:S03]  /*1310*/  ULDC.64 UR4, c[0x0][0x340] ;  /* 0x0000d00000047ab9 */ /* 0x000fc60000000a00 */
[----:B------:R-:W-:Y:S01]  /*1320*/  IMAD.HI.U32 R2, R5, UR4, R4 ;  /* 0x0000000405027c27 */ /* 0x000fe2000f8e0004 */
[----:B------:R-:W-:-:S04]  /*1330*/  ULDC UR4, c[0x0][0x33c] ;  /* 0x0000cf0000047ab9 */ /* 0x000fc80000000800 */
[----:B------:R-:W-:-:S05]  /*1340*/  SHF.R.U32.HI R2, RZ, UR5, R2 ;  /* 0x00000005ff027c19 */ /* 0x000fca0008011602 */
[----:B------:R-:W-:-:S04]  /*1350*/  IMAD.MOV R3, RZ, RZ, -R2 ;  /* 0x000000ffff037224 */ /* 0x000fc800078e0a02 */
[----:B------:R-:W-:Y:S01]  /*1360*/  IMAD R5, R3, UR4, R5 ;  /* 0x0000000403057c24 */ /* 0x000fe2000f8e0205 */
[----:B------:R-:W-:-:S03]  /*1370*/  ULDC.64 UR4, c[0x0][0x408] ;  /* 0x0001020000047ab9 */ /* 0x000fc60000000a00 */
[C---:B------:R-:W-:Y:S02]  /*1380*/  IMAD R16, R5.reuse, UR4, R16 ;  /* 0x0000000405107c24 */ /* 0x040fe4000f8e0210 */
[----:B------:R-:W-:-:S07]  /*1390*/  IMAD R0, R5, UR5, R0 ;  /* 0x0000000505007c24 */ /* 0x000fce000f8e0200 */
.L_x_14:
[----:B------:R-:W0:Y:S01]  /*13a0*/  LDC.U8 R5, c[0x0][0x439] ;  /* 0x00010e40ff057b82 */ /* 0x000e220000000000 */
[----:B------:R-:W-:Y:S01]  /*13b0*/  ULDC.64 UR4, c[0x0][0x410] ;  /* 0x0001040000047ab9 */ /* 0x000fe20000000a00 */
[----:B------:R-:W-:Y:S01]  /*13c0*/  ULDC.64 UR6, c[0x0][0x418] ;  /* 0x0001060000067ab9 */ /* 0x000fe20000000a00 */
[----:B------:R-:W-:Y:S02]  /*13d0*/  IADD3 R16, P1, R16, UR4, RZ ;  /* 0x0000000410107c10 */ /* 0x000fe4000ff3e0ff */
[----:B------:R-:W-:-:S03]  /*13e0*/  IADD3 R2, P2, R0, UR6, RZ ;  /* 0x0000000600027c10 */ /* 0x000fc6000ff5e0ff */
[----:B------:R-:W-:Y:S02]  /*13f0*/  IMAD.X R17, RZ, RZ, UR5, P1 ;  /* 0x00000005ff117e24 */ /* 0x000fe400088e06ff */
[----:B------:R-:W-:Y:S01]  /*1400*/  IMAD.X R3, RZ, RZ, UR7, P2 ;  /* 0x00000007ff037e24 */ /* 0x000fe200090e06ff */
[----:B0-----:R-:W-:-:S04]  /*1410*/  PRMT R4, R5, 0x9910, RZ ;  /* 0x0000991005047816 */ /* 0x001fc800000000ff */
[----:B------:R-:W-:-:S13]  /*1420*/  ISETP.GT.AND P0, PT, R4, 0x9, PT ;  /* 0x000000090400780c */ /* 0x000fda0003f04270 */
[----:B------:R-:W-:Y:S05]  /*1430*/  @P0 BRA `(.L_x_15) ;  /* 0x0000000400000947 */ /* 0x000fea0003800000 */
[----:B------:R-:W-:-:S13]  /*1440*/  ISETP.GT.AND P0, PT, R4, 0x4, PT ;  /* 0x000000040400780c */ /* 0x000fda0003f04270 */
[----:B------:R-:W-:Y:S05]  /*1450*/  @P0 BRA `(.L_x_16) ;  /* 0x0000000000800947 */ /* 0x000fea0003800000 */
[----:B------:R-:W-:-:S13]  /*1460*/  ISETP.GT.AND P0, PT, R4, 0x1, PT ;  /* 0x000000010400780c */ /* 0x000fda0003f04270 */
[----:B------:R-:W-:Y:S05]  /*1470*/  @P0 BRA `(.L_x_17) ;  /* 0x0000000000300947 */ /* 0x000fea0003800000 */
[----:B------:R-:W-:-:S13]  /*1480*/  ISETP.NE.AND P0, PT, R5, RZ, PT ;  /* 0x000000ff0500720c */ /* 0x000fda0003f05270 */
[----:B------:R-:W-:Y:S05]  /*1490*/  @!P0 BRA `(.L_x_18) ;  /* 0x0000000000188947 */ /* 0x000fea0003800000 */
[----:B------:R-:W-:-:S13]  /*14a0*/  ISETP.NE.AND P0, PT, R4, 0x1, PT ;  /* 0x000000010400780c */ /* 0x000fda0003f05270 */
[----:B------:R-:W-:Y:S05]  /*14b0*/  @P0 BRA `(.L_x_19) ;  /* 0x0000000c00440947 */ /* 0x000fea0003800000 */
[----:B------:R-:W2:Y:S02]  /*14c0*/  LDG.E.S8 R2, desc[UR36][R2.64] ;  /* 0x0000002402027981 */ /* 0x000ea4000c1e1300 */
[----:B--2---:R-:W0:Y:S02]  /*14d0*/  I2F.S16 R0, R2 ;  /* 0x0000000200007306 */ /* 0x004e240000101400 */
[----:B0-----:R-:W-:Y:S01]  /*14e0*/  F2FP.F16.F32.PACK_AB R0, RZ, R0 ;  /* 0x00000000ff00723e */ /* 0x001fe200000000ff */
[----:B------:R-:W-:Y:S06]  /*14f0*/  BRA `(.L_x_20) ;  /* 0x0000000c00987947 */ /* 0x000fec0003800000 */
.L_x_18:
[----:B------:R-:W2:Y:S02]  /*1500*/  LDG.E.U8 R2, desc[UR36][R2.64] ;  /* 0x0000002402027981 */ /* 0x000ea4000c1e1100 */
[----:B--2---:R-:W-:-:S04]  /*1510*/  I2FP.F32.U32 R0, R2 ;  /* 0x0000000200007245 */ /* 0x004fc80000201000 */
[----:B------:R-:W-:Y:S01]  /*1520*/  F2FP.F16.F32.PACK_AB R0, RZ, R0 ;  /* 0x00000000ff00723e */ /* 0x000fe200000000ff */
[----:B------:R-:W-:Y:S06]  /*1530*/  BRA `(.L_x_20) ;  /* 0x0000000c00887947 */ /* 0x000fec0003800000 */
.L_x_17:
[----:B------:R-:W-:-:S13]  /*1540*/  ISETP.NE.AND P0, PT, R4, 0x2, PT ;  /* 0x000000020400780c */ /* 0x000fda0003f05270 */
[----:B------:R-:W-:Y:S05]  /*1550*/  @!P0 BRA `(.L_x_21) ;  /* 0x0000000000308947 */ /* 0x000fea0003800000 */
[----:B------:R-:W-:-:S13]  /*1560*/  ISETP.NE.AND P0, PT, R4, 0x3, PT ;  /* 0x000000030400780c */ /* 0x000fda0003f05270 */
[----:B------:R-:W-:Y:S05]  /*1570*/  @!P0 BRA `(.L_x_22) ;  /* 0x0000000000188947 */ /* 0x000fea0003800000 */
[----:B------:R-:W-:-:S13]  /*1580*/  ISETP.NE.AND P0, PT, R4, 0x4, PT ;  /* 0x000000040400780c */ /* 0x000fda0003f05270 */
[----:B------:R-:W-:Y:S05]  /*1590*/  @P0 BRA `(.L_x_19) ;  /* 0x0000000c000c0947 */ /* 0x000fea0003800000 */
[----:B------:R-:W2:Y:S02]  /*15a0*/  LDG.E.64 R2, desc[UR36][R2.64] ;  /* 0x0000002402027981 */ /* 0x000ea4000c1e1b00 */
[----:B--2---:R-:W0:Y:S02]  /*15b0*/  I2F.S64 R0, R2 ;  /* 0x0000000200007312 */ /* 0x004e240000301400 */
[----:B0-----:R-:W-:Y:S01]  /*15c0*/  F2FP.F16.F32.PACK_AB R0, RZ, R0 ;  /* 0x00000000ff00723e */ /* 0x001fe200000000ff */
[----:B------:R-:W-:Y:S06]  /*15d0*/  BRA `(.L_x_20) ;  /* 0x0000000c00607947 */ /* 0x000fec0003800000 */
.L_x_22:
[----:B------:R-:W2:Y:S02]  /*15e0*/  LDG.E R2, desc[UR36][R2.64] ;  /* 0x0000002402027981 */ /* 0x000ea4000c1e1900 */
[----:B--2---:R-:W-:-:S04]  /*15f0*/  I2FP.F32.S32 R0, R2 ;  /* 0x0000000200007245 */ /* 0x004fc80000201400 */
[----:B------:R-:W-:Y:S01]  /*1600*/  F2FP.F16.F32.PACK_AB R0, RZ, R0 ;  /* 0x00000000ff00723e */ /* 0x000fe200000000ff */
[----:B------:R-:W-:Y:S06]  /*1610*/  BRA `(.L_x_20) ;  /* 0x0000000c00507947 */ /* 0x000fec0003800000 */
.L_x_21:
[----:B------:R-:W2:Y:S02]  /*1620*/  LDG.E.U16 R2, desc[UR36][R2.64] ;  /* 0x0000002402027981 */ /* 0x000ea4000c1e1500 */
[----:B--2---:R-:W0:Y:S02]  /*1630*/  I2F.S16 R0, R2 ;  /* 0x0000000200007306 */ /* 0x004e240000101400 */
[----:B0-----:R-:W-:Y:S01]  /*1640*/  F2FP.F16.F32.PACK_AB R0, RZ, R0 ;  /* 0x00000000ff00723e */ /* 0x001fe200000000ff */
[----:B------:R-:W-:Y:S06]  /*1650*/  BRA `(.L_x_20) ;  /* 0x0000000c00407947 */ /* 0x000fec0003800000 */
.L_x_16:
[----:B------:R-:W-:-:S13]  /*1660*/  ISETP.GT.AND P0, PT, R4, 0x6, PT ;  /* 0x000000060400780c */ /* 0x000fda0003f04270 */
[----:B------:R-:W-:Y:S05]  /*1670*/  @P0 BRA `(.L_x_23) ;  /* 0x0000000000240947 */ /* 0x000fea0003800000 */
[----:B------:R-:W-:-:S13]  /*1680*/  ISETP.NE.AND P0, PT, R4, 0x5, PT ;  /* 0x000000050400780c */ /* 0x000fda0003f05270 */
[----:B------:R-:W-:Y:S05]  /*1690*/  @!P0 BRA `(.L_x_24) ;  /* 0x0000000000148947 */ /* 0x000fea0003800000 */
[----:B------:R-:W-:-:S13]  /*16a0*/  ISETP.NE.AND P0, PT, R4, 0x6, PT ;  /* 0x000000060400780c */ /* 0x000fda0003f05270 */
[----:B------:R-:W-:Y:S05]  /*16b0*/  @P0 BRA `(.L_x_19) ;  /* 0x0000000800c40947 */ /* 0x000fea0003800000 */
[----:B------:R-:W2:Y:S02]  /*16c0*/  LDG.E R2, desc[UR36][R2.64] ;  /* 0x0000002402027981 */ /* 0x000ea4000c1e1900 */
[----:B--2---:R-:W-:Y:S01]  /*16d0*/  F2FP.F16.F32.PACK_AB R0, RZ, R2 ;  /* 0x00000002ff00723e */ /* 0x004fe200000000ff */
[----:B------:R-:W-:Y:S06]  /*16e0*/  BRA `(.L_x_20) ;  /* 0x0000000c001c7947 */ /* 0x000fec0003800000 */
.L_x_24:
[----:B------:R0:W5:Y:S01]  /*16f0*/  LDG.E.U16 R0, desc[UR36][R2.64] ;  /* 0x0000002402007981 */ /* 0x000162000c1e1500 */
[----:B------:R-:W-:Y:S05]  /*1700*/  BRA `(.L_x_20) ;  /* 0x0000000c00147947 */ /* 0x000fea0003800000 */
.L_x_23:
[----:B------:R-:W-:-:S13]  /*1710*/  ISETP.NE.AND P0, PT, R4, 0x7, PT ;  /* 0x000000070400780c */ /* 0x000fda0003f05270 */
[----:B------:R-:W-:Y:S05]  /*1720*/  @!P0 BRA `(.L_x_25) ;  /* 0x0000000000248947 */ /* 0x000fea0003800000 */
[----:B------:R-:W-:-:S13]  /*1730*/  ISETP.NE.AND P0, PT, R4, 0x8, PT ;  /* 0x000000080400780c */ /* 0x000fda0003f05270 */
[----:B------:R-:W-:Y:S05]  /*1740*/  @!P0 BRA `(.L_x_26) ;  /* 0x0000000000148947 */ /* 0x000fea0003800000 */
[----:B------:R-:W-:-:S13]  /*1750*/  ISETP.NE.AND P0, PT, R4, 0x9, PT ;  /* 0x000000090400780c */ /* 0x000fda0003f05270 */
[----:B------:R-:W-:Y:S05]  /*1760*/  @P0 BRA `(.L_x_19) ;  /* 0x0000000800980947 */ /* 0x000fea0003800000 */
[----:B------:R-:W2:Y:S02]  /*1770*/  LDG.E R2, desc[UR36][R2.64] ;  /* 0x0000002402027981 */ /* 0x000ea4000c1e1900 */
[----:B--2---:R-:W-:Y:S01]  /*1780*/  F2FP.F16.F32.PACK_AB R0, RZ, R2 ;  /* 0x00000002ff00723e */ /* 0x004fe200000000ff */
[----:B------:R-:W-:Y:S06]  /*1790*/  BRA `(.L_x_20) ;  /* 0x0000000800f07947 */ /* 0x000fec0003800000 */
.L_x_26:
[----:B------:R1:W5:Y:S01]  /*17a0*/  LDG.E.U16 R0, desc[UR36][R2.64] ;  /* 0x0000002402007981 */ /* 0x000362000c1e1500 */
[----:B------:R-:W-:Y:S05]  /*17b0*/  BRA `(.L_x_20) ;  /* 0x0000000800e87947 */ /* 0x000fea0003800000 */
.L_x_25:
[----:B------:R-:W2:Y:S01]  /*17c0*/  LDG.E.64 R2, desc[UR36][R2.64] ;  /* 0x0000002402027981 */ /* 0x000ea2000c1e1b00 */
[----:B------:R-:W-:Y:S01]  /*17d0*/  UMOV UR4, 0xf0000000 ;  /* 0xf000000000047882 */ /* 0x000fe20000000000 */
[----:B------:R-:W-:Y:S01]  /*17e0*/  UMOV UR5, 0x380fffff ;  /* 0x380fffff00057882 */ /* 0x000fe20000000000 */
[----:B--2---:R-:W0:Y:S01]  /*17f0*/  F2F.F32.F64 R0, R2 ;  /* 0x0000000200007310 */ /* 0x004e220000301000 */
[----:B------:R-:W-:-:S14]  /*1800*/  DSETP.GEU.AND P0, PT, |R2|, UR4, PT ;  /* 0x0000000402007e2a */ /* 0x000fdc000bf0e200 */
[----:B0-----:R-:W-:-:S05]  /*1810*/  @!P0 FMUL R0, R0, 1.175494350822287508e-38 ;  /* 0x0080000000008820 */ /* 0x001fca0000400000 */
[----:B------:R-:W-:Y:S01]  /*1820*/  F2FP.F16.F32.PACK_AB R0, RZ, R0 ;  /* 0x00000000ff00723e */ /* 0x000fe200000000ff */
[----:B------:R-:W-:Y:S06]  /*1830*/  BRA `(.L_x_20) ;  /* 0x0000000800c87947 */ /* 0x000fec0003800000 */
.L_x_15:
[----:B------:R-:W-:-:S13]  /*1840*/  ISETP.GT.AND P0, PT, R4, 0x18, PT ;  /* 0x000000180400780c */ /* 0x000fda0003f04270 */
[----:B------:R-:W-:Y:S05]  /*1850*/  @P0 BRA `(.L_x_27) ;  /* 0x0000000400080947 */ /* 0x000fea0003800000 */
[----:B------:R-:W-:-:S13]  /*1860*/  ISETP.GT.AND P0, PT, R4, 0xe, PT ;  /* 0x0000000e0400780c */ /* 0x000fda0003f04270 */
[----:B------:R-:W-:Y:S05]  /*1870*/  @P0 BRA `(.L_x_28) ;  /* 0x0000000000440947 */ /* 0x000fea0003800000 */
[----:B------:R-:W-:-:S13]  /*1880*/  ISETP.NE.AND P0, PT, R4, 0xa, PT ;  /* 0x0000000a0400780c */ /* 0x000fda0003f05270 */
[----:B------:R-:W-:Y:S05]  /*1890*/  @!P0 BRA `(.L_x_29) ;  /* 0x00000000001c8947 */ /* 0x000fea0003800000 */
[----:B------:R-:W-:-:S13]  /*18a0*/  ISETP.NE.AND P0, PT, R4, 0xb, PT ;  /* 0x0000000b0400780c */ /* 0x000fda0003f05270 */
[----:B------:R-:W-:Y:S05]  /*18b0*/  @P0 BRA `(.L_x_19) ;  /* 0x0000000800440947 */ /* 0x000fea0003800000 */
[----:B------:R-:W2:Y:S02]  /*18c0*/  LDG.E.U8 R2, desc[UR36][R2.64] ;  /* 0x0000002402027981 */ /* 0x000ea4000c1e1100 */
[----:B--2---:R-:W-:-:S04]  /*18d0*/  ISETP.NE.AND P0, PT, R2, RZ, PT ;  /* 0x000000ff0200720c */ /* 0x004fc80003f05270 */
[----:B------:R-:W-:-:S04]  /*18e0*/  FSEL R0, RZ, 1, !P0 ;  /* 0x3f800000ff007808 */ /* 0x000fc80004000000 */
[----:B------:R-:W-:Y:S01]  /*18f0*/  F2FP.F16.F32.PACK_AB R0, RZ, R0 ;  /* 0x00000000ff00723e */ /* 0x000fe200000000ff */
[----:B------:R-:W-:Y:S06]  /*1900*/  BRA `(.L_x_20) ;  /* 0x0000000800947947 */ /* 0x000fec0003800000 */
.L_x_29:
        /* <DEDUP_REMOVED lines=8> */
.L_x_28:
[----:B------:R-:W-:-:S13]  /*1990*/  ISETP.NE.AND P0, PT, R4, 0xf, PT ;  /* 0x0000000f0400780c */ /* 0x000fda0003f05270 */
[----:B------:R-:W-:Y:S05]  /*19a0*/  @!P0 BRA `(.L_x_30) ;  /* 0x0000000000a48947 */ /* 0x000fea0003800000 */
[----:B------:R-:W-:-:S13]  /*19b0*/  ISETP.NE.AND P0, PT, R4, 0x17, PT ;  /* 0x000000170400780c */ /* 0x000fda0003f05270 */
[----:B------:R-:W-:Y:S05]  /*19c0*/  @!P0 BRA `(.L_x_31) ;  /* 0x0000000000608947 */ /* 0x000fea0003800000 */
[----:B------:R-:W-:-:S13]  /*19d0*/  ISETP.NE.AND P0, PT, R4, 0x18, PT ;  /* 0x000000180400780c */ /* 0x000fda0003f05270 */
[----:B------:R-:W-:Y:S05]  /*19e0*/  @P0 BRA `(.L_x_19) ;  /* 0x0000000400f80947 */ /* 0x000fea0003800000 */
[----:B------:R-:W2:Y:S01]  /*19f0*/  LDG.E.U8 R0, desc[UR36][R2.64] ;  /* 0x0000002402007981 */ /* 0x000ea2000c1e1100 */
[----:B------:R-:W-:Y:S02]  /*1a00*/  IMAD.MOV.U32 R8, RZ, RZ, -0x800000 ;  /* 0xff800000ff087424 */ /* 0x000fe400078e00ff */
[----:B--2---:R-:W-:-:S05]  /*1a10*/  IMAD.SHL.U32 R0, R0, 0x1000000, RZ ;  /* 0x0100000000007824 */ /* 0x004fca00078e00ff */
[----:B------:R-:W-:-:S04]  /*1a20*/  LOP3.LUT R4, R0, 0x7f000000, RZ, 0xc0, !PT ;  /* 0x7f00000000047812 */ /* 0x000fc800078ec0ff */
[----:B------:R-:W0:Y:S01]  /*1a30*/  FLO.U32 R5, R4 ;  /* 0x0000000400057300 */ /* 0x000e2200000e0000 */
[C---:B------:R-:W-:Y:S02]  /*1a40*/  VIADD R6, R4.reuse, 0x1000000 ;  /* 0x0100000004067836 */ /* 0x040fe40000000000 */
[----:B------:R-:W-:-:S03]  /*1a50*/  VIADD R2, R4, 0xffffffff ;  /* 0xffffffff04027836 */ /* 0x000fc60000000000 */
[----:B------:R-:W-:Y:S02]  /*1a60*/  SHF.R.S32.HI R6, RZ, 0x8, R6 ;  /* 0x00000008ff067819 */ /* 0x000fe40000011406 */
[----:B------:R-:W-:Y:S02]  /*1a70*/  SHF.R.S32.HI R2, RZ, 0x1f, R2 ;  /* 0x0000001fff027819 */ /* 0x000fe40000011402 */
[----:B0-----:R-:W-:-:S04]  /*1a80*/  IADD3 R5, -R5, 0x1f, RZ ;  /* 0x0000001f05057810 */ /* 0x001fc80007ffe1ff */
[C---:B------:R-:W-:Y:S01]  /*1a90*/  ISETP.GT.U32.AND P0, PT, R5.reuse, 0x4, PT ;  /* 0x000000040500780c */ /* 0x040fe20003f04070 */
[----:B------:R-:W-:-:S05]  /*1aa0*/  VIADD R5, R5, 0xfffffffc ;  /* 0xfffffffc05057836 */ /* 0x000fca0000000000 */
[----:B------:R-:W-:-:S05]  /*1ab0*/  SEL R5, R5, RZ, P0 ;  /* 0x000000ff05057207 */ /* 0x000fca0000000000 */
[----:B------:R-:W-:Y:S01]  /*1ac0*/  IMAD R8, R5, R8, 0x3c000000 ;  /* 0x3c00000005087424 */ /* 0x000fe200078e0208 */
[----:B------:R-:W-:-:S04]  /*1ad0*/  SHF.L.U32 R5, R4, R5, RZ ;  /* 0x0000000504057219 */ /* 0x000fc800000006ff */
[----:B------:R-:W-:-:S04]  /*1ae0*/  LEA.HI R5, R5, R8, RZ, 0x1c ;  /* 0x0000000805057211 */ /* 0x000fc800078fe0ff */
[----:B------:R-:W-:-:S04]  /*1af0*/  LOP3.LUT R5, R5, 0x7f800000, R6, 0xf8, !PT ;  /* 0x7f80000005057812 */ /* 0x000fc800078ef806 */
[----:B------:R-:W-:-:S04]  /*1b00*/  LOP3.LUT R5, R5, R2, RZ, 0x30, !PT ;  /* 0x0000000205057212 */ /* 0x000fc800078e30ff */
[----:B------:R-:W-:-:S04]  /*1b10*/  LOP3.LUT R5, R5, 0x80000000, R0, 0xf8, !PT ;  /* 0x8000000005057812 */ /* 0x000fc800078ef800 */
[----:B------:R-:W-:-:S04]  /*1b20*/  F2FP.F16.F32.PACK_AB R5, RZ, R5 ;  /* 0x00000005ff05723e */ /* 0x000fc800000000ff */
[----:B------:R-:W-:Y:S01]  /*1b30*/  PRMT R0, R5, 0x7610, R0 ;  /* 0x0000761005007816 */ /* 0x000fe20000000000 */
[----:B------:R-:W-:Y:S06]  /*1b40*/  BRA `(.L_x_20) ;  /* 0x0000000800047947 */ /* 0x000fec0003800000 */
.L_x_31:
[----:B------:R-:W2:Y:S02]  /*1b50*/  LDG.E.U8 R2, desc[UR36][R2.64] ;  /* 0x0000002402027981 */ /* 0x000ea4000c1e1100 */
[C---:B--2---:R-:W-:Y:S02]  /*1b60*/  IMAD.SHL.U32 R0, R2.reuse, 0x2000000, RZ ;  /* 0x0200000002007824 */ /* 0x044fe400078e00ff */
[----:B------:R-:W-:-:S03]  /*1b70*/  IMAD.SHL.U32 R5, R2, 0x1000000, RZ ;  /* 0x0100000002057824 */ /* 0x000fc600078e00ff */
[----:B------:R-:W-:-:S13]  /*1b80*/  ISETP.GE.U32.AND P0, PT, R0, 0x8000000, PT ;  /* 0x080000000000780c */ /* 0x000fda0003f06070 */
[C---:B------:R-:W-:Y:S02]  /*1b90*/  @!P0 IMAD.SHL.U32 R0, R2.reuse, 0x100, RZ ;  /* 0x0000010002008824 */ /* 0x040fe400078e00ff */
[----:B------:R-:W-:-:S03]  /*1ba0*/  @P0 IMAD.SHL.U32 R4, R2, 0x200000, RZ ;  /* 0x0020000002040824 */ /* 0x000fc600078e00ff */
[----:B------:R-:W-:Y:S02]  /*1bb0*/  @!P0 LOP3.LUT R0, R0, 0x7f00, RZ, 0xc0, !PT ;  /* 0x00007f0000008812 */ /* 0x000fe400078ec0ff */
[----:B------:R-:W-:Y:S02]  /*1bc0*/  @P0 LOP3.LUT R4, R4, 0x70000000, RZ, 0xfc, !PT ;  /* 0x7000000004040812 */ /* 0x000fe400078efcff */
[----:B------:R-:W-:-:S03]  /*1bd0*/  @!P0 LOP3.LUT R0, R0, 0x3f000000, RZ, 0xfc, !PT ;  /* 0x3f00000000008812 */ /* 0x000fc600078efcff */
[----:B------:R-:W-:Y:S02]  /*1be0*/  @P0 FMUL.FTZ R4, R4, 1.9259299443872358531e-34 ;  /* 0x0780000004040820 */ /* 0x000fe40000410000 */
[----:B------:R-:W-:-:S05]  /*1bf0*/  @!P0 FADD.FTZ R4, R0, -0.5 ;  /* 0xbf00000000048421 */ /* 0x000fca0000010000 */
[----:B------:R-:W-:-:S04]  /*1c00*/  LOP3.LUT R4, R4, 0x80000000, R5, 0xf8, !PT ;  /* 0x8000000004047812 */ /* 0x000fc800078ef805 */
[----:B------:R-:W-:-:S04]  /*1c10*/  F2FP.F16.F32.PACK_AB R4, RZ, R4 ;  /* 0x00000004ff04723e */ /* 0x000fc800000000ff */
[----:B------:R-:W-:Y:S01]  /*1c20*/  PRMT R0, R4, 0x7610, R0 ;  /* 0x0000761004007816 */ /* 0x000fe20000000000 */
[----:B------:R-:W-:Y:S06]  /*1c30*/  BRA `(.L_x_20) ;  /* 0x0000000400c87947 */ /* 0x000fec0003800000 */
.L_x_30:
[----:B------:R-:W2:Y:S02]  /*1c40*/  LDG.E.U16 R0, desc[UR36][R2.64] ;  /* 0x0000002402007981 */ /* 0x000ea4000c1e1500 */
[----:B--2---:R-:W-:-:S05]  /*1c50*/  IMAD.U32 R0, R0, 0x10000, RZ ;  /* 0x0001000000007824 */ /* 0x004fca00078e00ff */
[----:B------:R-:W-:Y:S01]  /*1c60*/  F2FP.F16.F32.PACK_AB R0, RZ, R0 ;  /* 0x00000000ff00723e */ /* 0x000fe200000000ff */
[----:B------:R-:W-:Y:S06]  /*1c70*/  BRA `(.L_x_20) ;  /* 0x0000000400b87947 */ /* 0x000fec0003800000 */
.L_x_27:
[----:B------:R-:W-:-:S13]  /*1c80*/  ISETP.GT.AND P0, PT, R4, 0x1b, PT ;  /* 0x0000001b0400780c */ /* 0x000fda0003f04270 */
[----:B------:R-:W-:Y:S05]  /*1c90*/  @P0 BRA `(.L_x_32) ;  /* 0x0000000400080947 */ /* 0x000fea0003800000 */
[----:B------:R-:W-:-:S13]  /*1ca0*/  ISETP.NE.AND P0, PT, R4, 0x19, PT ;  /* 0x000000190400780c */ /* 0x000fda0003f05270 */
[----:B------:R-:W-:Y:S05]  /*1cb0*/  @!P0 BRA `(.L_x_33) ;  /* 0x0000000000908947 */ /* 0x000fea0003800000 */
[----:B------:R-:W-:-:S13]  /*1cc0*/  ISETP.NE.AND P0, PT, R4, 0x1a, PT ;  /* 0x0000001a0400780c */ /* 0x000fda0003f05270 */
[----:B------:R-:W-:Y:S05]  /*1cd0*/  @!P0 BRA `(.L_x_34) ;  /* 0x0000000000188947 */ /* 0x000fea0003800000 */
[----:B------:R-:W-:-:S13]  /*1ce0*/  ISETP.NE.AND P0, PT, R4, 0x1b, PT ;  /* 0x0000001b0400780c */ /* 0x000fda0003f05270 */
[----:B------:R-:W-:Y:S05]  /*1cf0*/  @P0 BRA `(.L_x_19) ;  /* 0x0000000400340947 */ /* 0x000fea0003800000 */
[----:B------:R-:W2:Y:S02]  /*1d00*/  LDG.E.U16 R0, desc[UR36][R2.64] ;  /* 0x0000002402007981 */ /* 0x000ea4000c1e1500 */
[----:B--2---:R-:W-:-:S04]  /*1d10*/  I2FP.F32.U32 R0, R0 ;  /* 0x0000000000007245 */ /* 0x004fc80000201000 */
[----:B------:R-:W-:Y:S01]  /*1d20*/  F2FP.F16.F32.PACK_AB R0, RZ, R0 ;  /* 0x00000000ff00723e */ /* 0x000fe200000000ff */
[----:B------:R-:W-:Y:S06]  /*1d30*/  BRA `(.L_x_20) ;  /* 0x0000000400887947 */ /* 0x000fec0003800000 */
.L_x_34:
[----:B------:R-:W2:Y:S01]  /*1d40*/  LDG.E.U8 R2, desc[UR36][R2.64] ;  /* 0x0000002402027981 */ /* 0x000ea2000c1e1100 */
[----:B------:R-:W-:Y:S01]  /*1d50*/  BSSY B0, `(.L_x_35) ;  /* 0x0000018000007945 */ /* 0x000fe20003800000 */
[----:B------:R-:W-:Y:S01]  /*1d60*/  IMAD.MOV.U32 R0, RZ, RZ, RZ ;  /* 0x000000ffff007224 */ /* 0x000fe200078e00ff */
[----:B--2---:R-:W-:-:S13]  /*1d70*/  ISETP.NE.AND P0, PT, R2, RZ, PT ;  /* 0x000000ff0200720c */ /* 0x004fda0003f05270 */
[----:B------:R-:W-:Y:S05]  /*1d80*/  @!P0 BRA `(.L_x_36) ;  /* 0x0000000000508947 */ /* 0x000fea0003800000 */
[----:B------:R-:W-:-:S13]  /*1d90*/  ISETP.NE.AND P0, PT, R2, 0x80, PT ;  /* 0x000000800200780c */ /* 0x000fda0003f05270 */
[----:B------:R-:W-:Y:S01]  /*1da0*/  @!P0 IMAD.MOV.U32 R0, RZ, RZ, 0x7f800001 ;  /* 0x7f800001ff008424 */ /* 0x000fe200078e00ff */
[----:B------:R-:W-:Y:S06]  /*1db0*/  @!P0 BRA `(.L_x_36) ;  /* 0x0000000000448947 */ /* 0x000fec0003800000 */
[C---:B------:R-:W-:Y:S01]  /*1dc0*/  LOP3.LUT P0, R0, R2.reuse, 0x78, RZ, 0xc0, !PT ;  /* 0x0000007802007812 */ /* 0x040fe2000780c0ff */
[----:B------:R-:W-:Y:S01]  /*1dd0*/  BSSY B1, `(.L_x_37) ;  /* 0x000000c000017945 */ /* 0x000fe20003800000 */
[----:B------:R-:W-:Y:S02]  /*1de0*/  SHF.R.U32.HI R3, RZ, 0x7, R2 ;  /* 0x00000007ff037819 */ /* 0x000fe40000011602 */
[----:B------:R-:W-:Y:S02]  /*1df0*/  LOP3.LUT R2, R2, 0x7, RZ, 0xc0, !PT ;  /* 0x0000000702027812 */ /* 0x000fe400078ec0ff */
[----:B------:R-:W-:Y:S01]  /*1e00*/  SHF.R.U32.HI R0, RZ, 0x3, R0 ;  /* 0x00000003ff007819 */ /* 0x000fe20000011600 */
[----:B------:R-:W-:-:S06]  /*1e10*/  IMAD.U32 R4, R3, -0x80000000, RZ ;  /* 0x8000000003047824 */ /* 0x000fcc00078e00ff */
[----:B------:R-:W-:Y:S05]  /*1e20*/  @P0 BRA `(.L_x_38) ;  /* 0x0000000000180947 */ /* 0x000fea0003800000 */
[----:B------:R-:W0:Y:S02]  /*1e30*/  FLO.U32 R3, R2 ;  /* 0x0000000200037300 */ /* 0x000e2400000e0000 */
[----:B0-----:R-:W-:-:S04]  /*1e40*/  IADD3 R3, -R3, 0x1f, RZ ;  /* 0x0000001f03037810 */ /* 0x001fc80007ffe1ff */
[----:B------:R-:W-:Y:S01]  /*1e50*/  IADD3 R0, R0, 0x1d, -R3 ;  /* 0x0000001d00007810 */ /* 0x000fe20007ffe803 */
[----:B------:R-:W-:-:S05]  /*1e60*/  VIADD R5, R3, 0xffffffe4 ;  /* 0xffffffe403057836 */ /* 0x000fca0000000000 */
[----:B------:R-:W-:-:S04]  /*1e70*/  SHF.L.U32 R5, R2, R5, RZ ;  /* 0x0000000502057219 */ /* 0x000fc800000006ff */
[----:B------:R-:W-:-:S07]  /*1e80*/  LOP3.LUT R2, R5, 0x7, RZ, 0xc0, !PT ;  /* 0x0000000705027812 */ /* 0x000fce00078ec0ff */
.L_x_38:
[----:B------:R-:W-:Y:S05]  /*1e90*/  BSYNC B1 ;  /* 0x0000000000017941 */ /* 0x000fea0003800000 */
.L_x_37:
[----:B------:R-:W-:Y:S01]  /*1ea0*/  LEA R3, R0, 0x3b800000, 0x17 ;  /* 0x3b80000000037811 */ /* 0x000fe200078eb8ff */
[----:B------:R-:W-:-:S05]  /*1eb0*/  IMAD.SHL.U32 R0, R2, 0x100000, RZ ;  /* 0x0010000002007824 */ /* 0x000fca00078e00ff */
[----:B------:R-:W-:-:S07]  /*1ec0*/  LOP3.LUT R0, R3, R0, R4, 0xfe, !PT ;  /* 0x0000000003007212 */ /* 0x000fce00078efe04 */
.L_x_36:
[----:B------:R-:W-:Y:S05]  /*1ed0*/  BSYNC B0 ;  /* 0x0000000000007941 */ /* 0x000fea0003800000 */
.L_x_35:
[----:B------:R-:W-:Y:S01]  /*1ee0*/  F2FP.F16.F32.PACK_AB R0, RZ, R0 ;  /* 0x00000000ff00723e */ /* 0x000fe200000000ff */
[----:B------:R-:W-:Y:S06]  /*1ef0*/  BRA `(.L_x_20) ;  /* 0x0000000400187947 */ /* 0x000fec0003800000 */
.L_x_33:
        /* <DEDUP_REMOVED lines=21> */
.L_x_42:
[----:B------:R-:W-:Y:S05]  /*2050*/  BSYNC B1 ;  /* 0x0000000000017941 */ /* 0x000fea0003800000 */
.L_x_41:
[----:B------:R-:W-:Y:S01]  /*2060*/  LEA R3, R0, 0x37800000, 0x17 ;  /* 0x3780000000037811 */ /* 0x000fe200078eb8ff */
[----:B------:R-:W-:-:S05]  /*2070*/  IMAD.SHL.U32 R0, R2, 0x200000, RZ ;  /* 0x0020000002007824 */ /* 0x000fca00078e00ff */
[----:B------:R-:W-:-:S07]  /*2080*/  LOP3.LUT R0, R3, R0, R4, 0xfe, !PT ;  /* 0x0000000003007212 */ /* 0x000fce00078efe04 */
.L_x_40:
[----:B------:R-:W-:Y:S05]  /*2090*/  BSYNC B0 ;  /* 0x0000000000007941 */ /* 0x000fea0003800000 */
.L_x_39:
[----:B------:R-:W-:Y:S01]  /*20a0*/  F2FP.F16.F32.PACK_AB R0, RZ, R0 ;  /* 0x00000000ff00723e */ /* 0x000fe200000000ff */
[----:B------:R-:W-:Y:S06]  /*20b0*/  BRA `(.L_x_20) ;  /* 0x0000000000a87947 */ /* 0x000fec0003800000 */
.L_x_32:
[----:B------:R-:W-:-:S13]  /*20c0*/  ISETP.NE.AND P0, PT, R4, 0x1c, PT ;  /* 0x0000001c0400780c */ /* 0x000fda0003f05270 */
[----:B------:R-:W-:Y:S05]  /*20d0*/  @!P0 BRA `(.L_x_43) ;  /* 0x0000000000948947 */ /* 0x000fea0003800000 */
[----:B------:R-:W-:-:S13]  /*20e0*/  ISETP.NE.AND P0, PT, R4, 0x1d, PT ;  /* 0x0000001d0400780c */ /* 0x000fda0003f05270 */
[----:B------:R-:W-:Y:S05]  /*20f0*/  @!P0 BRA `(.L_x_44) ;  /* 0x00000000007c8947 */ /* 0x000fea0003800000 */
[----:B------:R-:W-:-:S13]  /*2100*/  ISETP.NE.AND P0, PT, R4, 0x2c, PT ;  /* 0x0000002c0400780c */ /* 0x000fda0003f05270 */
[----:B------:R-:W-:Y:S05]  /*2110*/  @P0 BRA `(.L_x_19) ;  /* 0x00000000002c0947 */ /* 0x000fea0003800000 */
[----:B------:R-:W2:Y:S01]  /*2120*/  LDG.E.U8 R2, desc[UR36][R2.64] ;  /* 0x0000002402027981 */ /* 0x000ea2000c1e1100 */
[----:B------:R-:W-:Y:S01]  /*2130*/  BSSY B0, `(.L_x_45) ;  /* 0x0000007000007945 */ /* 0x000fe20003800000 */
[----:B------:R-:W-:Y:S01]  /*2140*/  IMAD.MOV.U32 R0, RZ, RZ, 0x400000 ;  /* 0x00400000ff007424 */ /* 0x000fe200078e00ff */
[----:B--2---:R-:W-:-:S13]  /*2150*/  ISETP.NE.AND P0, PT, R2, RZ, PT ;  /* 0x000000ff0200720c */ /* 0x004fda0003f05270 */
[----:B------:R-:W-:Y:S05]  /*2160*/  @!P0 BRA `(.L_x_46) ;  /* 0x00000000000c8947 */ /* 0x000fea0003800000 */
[----:B------:R-:W-:-:S13]  /*2170*/  ISETP.NE.AND P0, PT, R2, 0xff, PT ;  /* 0x000000ff0200780c */ /* 0x000fda0003f05270 */
[----:B------:R-:W-:Y:S02]  /*2180*/  @!P0 IMAD.MOV.U32 R0, RZ, RZ, 0x7f800001 ;  /* 0x7f800001ff008424 */ /* 0x000fe400078e00ff */
[----:B------:R-:W-:-:S07]  /*2190*/  @P0 IMAD.SHL.U32 R0, R2, 0x800000, RZ ;  /* 0x0080000002000824 */ /* 0x000fce00078e00ff */
.L_x_46:
[----:B------:R-:W-:Y:S05]  /*21a0*/  BSYNC B0 ;  /* 0x0000000000007941 */ /* 0x000fea0003800000 */
.L_x_45:
[----:B------:R-:W-:Y:S01]  /*21b0*/  F2FP.F16.F32.PACK_AB R0, RZ, R0 ;  /* 0x00000000ff00723e */ /* 0x000fe200000000ff */
[----:B------:R-:W-:Y:S06]  /*21c0*/  BRA `(.L_x_20) ;  /* 0x0000000000647947 */ /* 0x000fec0003800000 */
.L_x_19:
[----:B------:R-:W-:Y:S01]  /*21d0*/  MOV R2, 0x120 ;  /* 0x0000012000027802 */ /* 0x000fe20000000f00 */
[----:B------:R-:W-:Y:S01]  /*21e0*/  ULDC.64 UR4, c[0x4][0x110] ;  /* 0x0100440000047ab9 */ /* 0x000fe20000000a00 */
[----:B------:R-:W-:Y:S01]  /*21f0*/  ULDC.64 UR6, c[0x4][0x20] ;  /* 0x0100080000067ab9 */ /* 0x000fe20000000a00 */
[----:B------:R-:W-:Y:S02]  /*2200*/  IMAD.U32 R4, RZ, RZ, UR4 ;  /* 0x00000004ff047e24 */ /* 0x000fe4000f8e00ff */
[----:B------:R-:W-:Y:S01]  /*2210*/  IMAD.U32 R5, RZ, RZ, UR5 ;  /* 0x00000005ff057e24 */ /* 0x000fe2000f8e00ff */
[----:B------:R-:W0:Y:S01]  /*2220*/  LDC.64 R2, c[0x4][R2] ;  /* 0x0100000002027b82 */ /* 0x000e220000000a00 */
[----:B------:R-:W-:Y:S01]  /*2230*/  ULDC.64 UR4, c[0x4][0x118] ;  /* 0x0100460000047ab9 */ /* 0x000fe20000000a00 */
[----:B------:R-:W-:Y:S02]  /*2240*/  IMAD.U32 R10, RZ, RZ, UR6 ;  /* 0x00000006ff0a7e24 */ /* 0x000fe4000f8e00ff */
[----:B------:R-:W-:-:S02]  /*2250*/  IMAD.U32 R6, RZ, RZ, UR4 ;  /* 0x00000004ff067e24 */ /* 0x000fc4000f8e00ff */
[----:B------:R-:W-:Y:S02]  /*2260*/  IMAD.U32 R7, RZ, RZ, UR5 ;  /* 0x00000005ff077e24 */ /* 0x000fe4000f8e00ff */
[----:B------:R-:W-:Y:S02]  /*2270*/  IMAD.U32 R11, RZ, RZ, UR7 ;  /* 0x00000007ff0b7e24 */ /* 0x000fe4000f8e00ff */
[----:B------:R-:W-:Y:S02]  /*2280*/  IMAD.MOV.U32 R8, RZ, RZ, 0x4e ;  /* 0x0000004eff087424 */ /* 0x000fe400078e00ff */
[----:B------:R-:W-:Y:S02]  /*2290*/  IMAD.MOV.U32 R12, RZ, RZ, 0x1 ;  /* 0x00000001ff0c7424 */ /* 0x000fe400078e00ff */
[----:B------:R-:W-:-:S07]  /*22a0*/  IMAD.MOV.U32 R13, RZ, RZ, RZ ;  /* 0x000000ffff0d7224 */ /* 0x000fce00078e00ff */
[----:B------:R-:W-:-:S07]  /*22b0*/  LEPC R20, `(.L_x_47) ;  /* 0x000000001014794e */ /* 0x000fce0000000000 */
[----:B0-----:R-:W-:Y:S05]  /*22c0*/  CALL.ABS.NOINC R2 ;  /* 0x0000000002007343 */ /* 0x001fea0003c00000 */
.L_x_47:
[----:B------:R-:W-:Y:S01]  /*22d0*/  PRMT R0, RZ, 0x7610, R0 ;  /* 0x00007610ff007816 */ /* 0x000fe20000000000 */
[----:B------:R-:W-:Y:S06]  /*22e0*/  BRA `(.L_x_20) ;  /* 0x00000000001c7947 */ /* 0x000fec0003800000 */
.L_x_44:
[----:B------:R-:W2:Y:S02]  /*22f0*/  LDG.E.64 R2, desc[UR36][R2.64] ;  /* 0x0000002402027981 */ /* 0x000ea4000c1e1b00 */
[----:B--2---:R-:W0:Y:S02]  /*2300*/  I2F.U64 R0, R2 ;  /* 0x0000000200007312 */ /* 0x004e240000301000 */
[----:B0-----:R-:W-:Y:S01]  /*2310*/  F2FP.F16.F32.PACK_AB R0, RZ, R0 ;  /* 0x00000000ff00723e */ /* 0x001fe200000000ff */
[----:B------:R-:W-:Y:S06]  /*2320*/  BRA `(.L_x_20) ;  /* 0x00000000000c7947 */ /* 0x000fec0003800000 */
.L_x_43:
[----:B------:R-:W2:Y:S02]  /*2330*/  LDG.E R2, desc[UR36][R2.64] ;  /* 0x0000002402027981 */ /* 0x000ea4000c1e1900 */
[----:B--2---:R-:W-:-:S04]  /*2340*/  I2FP.F32.U32 R0, R2 ;  /* 0x0000000200007245 */ /* 0x004fc80000201000 */
[----:B------:R-:W-:-:S07]  /*2350*/  F2FP.F16.F32.PACK_AB R0, RZ, R0 ;  /* 0x00000000ff00723e */ /* 0x000fce00000000ff */
.L_x_20:
[----:B-----5:R-:W-:Y:S01]  /*2360*/  HADD2.F32 R0, -RZ, R0.H0_H0 ;  /* 0x20000000ff007230 */ /* 0x020fe20000004100 */
[----:B------:R-:W2:Y:S04]  /*2370*/  LDC.64 R4, c[0x0][0x428] ;  /* 0x00010a00ff047b82 */ /* 0x000ea80000000a00 */
[----:B------:R-:W-:-:S04]  /*2380*/  FSETP.GEU.FTZ.AND P0, PT, |R0|, +INF , PT ;  /* 0x7f8000000000780b */ /* 0x000fc80003f1e200 */
[----:B------:R-:W3:Y:S09]  /*2390*/  LDC.U8 R8, c[0x0][0x438] ;  /* 0x00010e00ff087b82 */ /* 0x000ef20000000000 */
[----:B01----:R-:W0:Y:S01]  /*23a0*/  @P0 LDC.64 R2, c[0x0][0x420] ;  /* 0x00010800ff020b82 */ /* 0x003e220000000a00 */
[----:B------:R-:W-:-:S05]  /*23b0*/  @P0 IMAD.MOV.U32 R7, RZ, RZ, 0x3f800000 ;  /* 0x3f800000ff070424 */ /* 0x000fca00078e00ff */
[----:B0-----:R0:W-:Y:S04]  /*23c0*/  @P0 STG.E desc[UR36][R2.64], R7 ;  /* 0x0000000702000986 */ /* 0x0011e8000c101924 */
[----:B--2---:R-:W2:Y:S01]  /*23d0*/  LDG.E R5, desc[UR36][R4.64] ;  /* 0x0000002404057981 */ /* 0x004ea2000c1e1900 */
[----:B---3--:R-:W-:-:S04]  /*23e0*/  PRMT R6, R8, 0x9910, RZ ;  /* 0x0000991008067816 */ /* 0x008fc800000000ff */
[----:B------:R-:W-:Y:S02]  /*23f0*/  ISETP.GT.AND P1, PT, R6, 0x9, PT ;  /* 0x000000090600780c */ /* 0x000fe40003f24270 */
[----:B--2---:R-:W-:-:S13]  /*2400*/  FSETP.NEU.FTZ.AND P0, PT, R5, 1, PT ;  /* 0x3f8000000500780b */ /* 0x004fda0003f1d000 */
[----:B------:R-:W-:-:S05]  /*2410*/  @P0 FMUL.FTZ R0, R0, R5 ;  /* 0x0000000500000220 */ /* 0x000fca0000410000 */
[----:B------:R-:W-:Y:S01]  /*2420*/  F2FP.F16.F32.PACK_AB R0, RZ, R0 ;  /* 0x00000000ff00723e */ /* 0x000fe200000000ff */
[----:B0-----:R-:W-:Y:S06]  /*2430*/  @P1 BRA `(.L_x_48) ;  /* 0x0000000400041947 */ /* 0x001fec0003800000 */
        /* <DEDUP_REMOVED lines=8> */
[----:B------:R-:W-:-:S04]  /*24c0*/  HADD2.F32 R0, -RZ, R0.H0_H0 ;  /* 0x20000000ff007230 */ /* 0x000fc80000004100 */
[----:B------:R-:W0:Y:S02]  /*24d0*/  F2I.FTZ.TRUNC.NTZ R3, R0 ;  /* 0x0000000000037305 */ /* 0x000e24000021f100 */
[----:B0-----:R4:W-:Y:S01]  /*24e0*/  STG.E.U8 desc[UR36][R16.64], R3 ;  /* 0x0000000310007986 */ /* 0x0019e2000c101124 */
[----:B------:R-:W-:Y:S05]  /*24f0*/  BRA `(.L_x_53) ;  /* 0x0000000c00947947 */ /* 0x000fea0003800000 */
.L_x_51:
[----:B------:R-:W-:-:S06]  /*2500*/  HADD2.F32 R3, -RZ, R0.H0_H0 ;  /* 0x20000000ff037230 */ /* 0x000fcc0000004100 */
[----:B------:R-:W0:Y:S02]  /*2510*/  F2I.S64.TRUNC R2, R3 ;  /* 0x0000000300027311 */ /* 0x000e24000020d900 */
[----:B0-----:R3:W-:Y:S01]  /*2520*/  STG.E.U8 desc[UR36][R16.64], R2 ;  /* 0x0000000210007986 */ /* 0x0017e2000c101124 */
[----:B------:R-:W-:Y:S05]  /*2530*/  BRA `(.L_x_53) ;  /* 0x0000000c00847947 */ /* 0x000fea0003800000 */
.L_x_50:
[----:B------:R-:W-:-:S13]  /*2540*/  ISETP.NE.AND P0, PT, R6, 0x2, PT ;  /* 0x000000020600780c */ /* 0x000fda0003f05270 */
[----:B------:R-:W-:Y:S05]  /*2550*/  @!P0 BRA `(.L_x_54) ;  /* 0x0000000000308947 */ /* 0x000fea0003800000 */
[----:B------:R-:W-:-:S13]  /*2560*/  ISETP.NE.AND P0, PT, R6, 0x3, PT ;  /* 0x000000030600780c */ /* 0x000fda0003f05270 */
[----:B------:R-:W-:Y:S05]  /*2570*/  @!P0 BRA `(.L_x_55) ;  /* 0x0000000000188947 */ /* 0x000fea0003800000 */
[----:B------:R-:W-:-:S13]  /*2580*/  ISETP.NE.AND P0, PT, R6, 0x4, PT ;  /* 0x000000040600780c */ /* 0x000fda0003f05270 */
[----:B------:R-:W-:Y:S05]  /*2590*/  @P0 BRA `(.L_x_52) ;  /* 0x0000000c000c0947 */ /* 0x000fea0003800000 */
[----:B------:R-:W-:-:S06]  /*25a0*/  HADD2.F32 R2, -RZ, R0.H0_H0 ;  /* 0x20000000ff027230 */ /* 0x000fcc0000004100 */
[----:B------:R-:W0:Y:S02]  /*25b0*/  F2I.S64.TRUNC R2, R2 ;  /* 0x0000000200027311 */ /* 0x000e24000020d900 */
[----:B0-----:R0:W-:Y:S01]  /*25c0*/  STG.E.64 desc[UR36][R16.64], R2 ;  /* 0x0000000210007986 */ /* 0x0011e2000c101b24 */
[----:B------:R-:W-:Y:S05]  /*25d0*/  BRA `(.L_x_53) ;  /* 0x0000000c005c7947 */ /* 0x000fea0003800000 */
.L_x_55:
[----:B------:R-:W-:-:S04]  /*25e0*/  HADD2.F32 R0, -RZ, R0.H0_H0 ;  /* 0x20000000ff007230 */ /* 0x000fc80000004100 */
[----:B------:R-:W0:Y:S02]  /*25f0*/  F2I.FTZ.TRUNC.NTZ R3, R0 ;  /* 0x0000000000037305 */ /* 0x000e24000021f100 */
[----:B0-----:R1:W-:Y:S01]  /*2600*/  STG.E desc[UR36][R16.64], R3 ;  /* 0x0000000310007986 */ /* 0x0013e2000c101924 */
[----:B------:R-:W-:Y:S05]  /*2610*/  BRA `(.L_x_53) ;  /* 0x0000000c004c7947 */ /* 0x000fea0003800000 */
.L_x_54:
[----:B------:R-:W-:-:S04]  /*2620*/  HADD2.F32 R0, -RZ, R0.H0_H0 ;  /* 0x20000000ff007230 */ /* 0x000fc80000004100 */
[----:B------:R-:W0:Y:S02]  /*2630*/  F2I.FTZ.TRUNC.NTZ R3, R0 ;  /* 0x0000000000037305 */ /* 0x000e24000021f100 */
[----:B0-----:R2:W-:Y:S01]  /*2640*/  STG.E.U16 desc[UR36][R16.64], R3 ;  /* 0x0000000310007986 */ /* 0x0015e2000c101524 */
[----:B------:R-:W-:Y:S05]  /*2650*/  BRA `(.L_x_53) ;  /* 0x0000000c003c7947 */ /* 0x000fea0003800000 */
.L_x_49:
[----:B------:R-:W-:-:S13]  /*2660*/  ISETP.GT.AND P0, PT, R6, 0x6, PT ;  /* 0x000000060600780c */ /* 0x000fda0003f04270 */
[----:B------:R-:W-:Y:S05]  /*2670*/  @P0 BRA `(.L_x_56) ;  /* 0x0000000000240947 */ /* 0x000fea0003800000 */
[----:B------:R-:W-:-:S13]  /*2680*/  ISETP.NE.AND P0, PT, R6, 0x5, PT ;  /* 0x000000050600780c */ /* 0x000fda0003f05270 */
[----:B------:R-:W-:Y:S05]  /*2690*/  @!P0 BRA `(.L_x_57) ;  /* 0x0000000000148947 */ /* 0x000fea0003800000 */
[----:B------:R-:W-:-:S13]  /*26a0*/  ISETP.NE.AND P0, PT, R6, 0x6, PT ;  /* 0x000000060600780c */ /* 0x000fda0003f05270 */
[----:B------:R-:W-:Y:S05]  /*26b0*/  @P0 BRA `(.L_x_52) ;  /* 0x0000000800c40947 */ /* 0x000fea0003800000 */
[----:B------:R-:W-:-:S05]  /*26c0*/  HADD2.F32 R3, -RZ, R0.H0_H0 ;  /* 0x20000000ff037230 */ /* 0x000fca0000004100 */
[----:B------:R0:W-:Y:S01]  /*26d0*/  STG.E desc[UR36][R16.64], R3 ;  /* 0x0000000310007986 */ /* 0x0001e2000c101924 */
[----:B------:R-:W-:Y:S05]  /*26e0*/  BRA `(.L_x_53) ;  /* 0x0000000c00187947 */ /* 0x000fea0003800000 */
.L_x_57:
[----:B------:R0:W-:Y:S01]  /*26f0*/  STG.E.U16 desc[UR36][R16.64], R0 ;  /* 0x0000000010007986 */ /* 0x0001e2000c101524 */
[----:B------:R-:W-:Y:S05]  /*2700*/  BRA `(.L_x_53) ;  /* 0x0000000c00107947 */ /* 0x000fea0003800000 */
.L_x_56:
[----:B------:R-:W-:-:S13]  /*2710*/  ISETP.NE.AND P0, PT, R6, 0x7, PT ;  /* 0x000000070600780c */ /* 0x000fda0003f05270 */
[----:B------:R-:W-:Y:S05]  /*2720*/  @!P0 BRA `(.L_x_58) ;  /* 0x0000000000348947 */ /* 0x000fea0003800000 */
[----:B------:R-:W-:-:S13]  /*2730*/  ISETP.NE.AND P0, PT, R6, 0x8, PT ;  /* 0x000000080600780c */ /* 0x000fda0003f05270 */
[----:B------:R-:W-:Y:S05]  /*2740*/  @!P0 BRA `(.L_x_59) ;  /* 0x0000000000188947 */ /* 0x000fea0003800000 */
[----:B------:R-:W-:-:S13]  /*2750*/  ISETP.NE.AND P0, PT, R6, 0x9, PT ;  /* 0x000000090600780c */ /* 0x000fda0003f05270 */
[----:B------:R-:W-:Y:S05]  /*2760*/  @P0 BRA `(.L_x_52) ;  /* 0x0000000800980947 */ /* 0x000fea0003800000 */
[----:B------:R-:W-:Y:S02]  /*2770*/  HADD2.F32 R2, -RZ, R0.H0_H0 ;  /* 0x20000000ff027230 */ /* 0x000fe40000004100 */
[----:B------:R-:W-:-:S05]  /*2780*/  IMAD.MOV.U32 R3, RZ, RZ, RZ ;  /* 0x000000ffff037224 */ /* 0x000fca00078e00ff */
[----:B------:R0:W-:Y:S01]  /*2790*/  STG.E.64 desc[UR36][R16.64], R2 ;  /* 0x0000000210007986 */ /* 0x0001e2000c101b24 */
[----:B------:R-:W-:Y:S05]  /*27a0*/  BRA `(.L_x_53) ;  /* 0x0000000800e87947 */ /* 0x000fea0003800000 */
.L_x_59:
[----:B------:R-:W-:-:S05]  /*27b0*/  HADD2.F32 R0, -RZ, R0.H0_H0 ;  /* 0x20000000ff007230 */ /* 0x000fca0000004100 */
[----:B------:R-:W-:-:S04]  /*27c0*/  F2FP.F16.F32.PACK_AB R0, RZ, R0 ;  /* 0x00000000ff00723e */ /* 0x000fc800000000ff */
[----:B------:R-:W-:-:S05]  /*27d0*/  PRMT R0, R0, 0x5410, RZ ;  /* 0x0000541000007816 */ /* 0x000fca00000000ff */
[----:B------:R0:W-:Y:S01]  /*27e0*/  STG.E desc[UR36][R16.64], R0 ;  /* 0x0000000010007986 */ /* 0x0001e2000c101924 */
[----:B------:R-:W-:Y:S05]  /*27f0*/  BRA `(.L_x_53) ;  /* 0x0000000800d47947 */ /* 0x000fea0003800000 */
.L_x_58:
[----:B------:R-:W-:-:S05]  /*2800*/  HADD2.F32 R2, -RZ, R0.H0_H0 ;  /* 0x20000000ff027230 */ /* 0x000fca0000004100 */
[----:B------:R-:W-:-:S06]  /*2810*/  FMUL.FTZ R2, R2, 1 ;  /* 0x3f80000002027820 */ /* 0x000fcc0000410000 */
[----:B------:R-:W0:Y:S02]  /*2820*/  F2F.F64.F32 R2, R2 ;  /* 0x0000000200027310 */ /* 0x000e240000201800 */
[----:B0-----:R0:W-:Y:S01]  /*2830*/  STG.E.64 desc[UR36][R16.64], R2 ;  /* 0x0000000210007986 */ /* 0x0011e2000c101b24 */
[----:B------:R-:W-:Y:S05]  /*2840*/  BRA `(.L_x_53) ;  /* 0x0000000800c07947 */ /* 0x000fea0003800000 */
.L_x_48:
        /* <DEDUP_REMOVED lines=8> */
[----:B------:R-:W-:-:S05]  /*28d0*/  HADD2.F32 R0, -RZ, R0.H0_H0 ;  /* 0x20000000ff007230 */ /* 0x000fca0000004100 */
[----:B------:R-:W-:-:S04]  /*28e0*/  FSETP.NEU.FTZ.AND P0, PT, R0, RZ, PT ;  /* 0x000000ff0000720b */ /* 0x000fc80003f1d000 */
[----:B------:R-:W-:-:S05]  /*28f0*/  SEL R3, RZ, 0x1, !P0 ;  /* 0x00000001ff037807 */ /* 0x000fca0004000000 */
[----:B------:R0:W-:Y:S01]  /*2900*/  STG.E.U8 desc[UR36][R16.64], R3 ;  /* 0x0000000310007986 */ /* 0x0001e2000c101124 */
[----:B------:R-:W-:Y:S05]  /*2910*/  BRA `(.L_x_53) ;  /* 0x00000008008c7947 */ /* 0x000fea0003800000 */
.L_x_62:
[----:B------:R-:W-:Y:S01]  /*2920*/  HADD2.F32 R0, -RZ, R0.H0_H0 ;  /* 0x20000000ff007230 */ /* 0x000fe20000004100 */
[----:B------:R-:W-:-:S04]  /*2930*/  CS2R R6, SRZ ;  /* 0x0000000000067805 */ /* 0x000fc8000001ff00 */
[----:B------:R-:W-:-:S04]  /*2940*/  FMUL.FTZ R0, R0, 1 ;  /* 0x3f80000000007820 */ /* 0x000fc80000410000 */
[----:B------:R-:W0:Y:S02]  /*2950*/  F2F.F64.F32 R4, R0 ;  /* 0x0000000000047310 */ /* 0x000e240000201800 */
[----:B0-----:R0:W-:Y:S01]  /*2960*/  STG.E.128 desc[UR36][R16.64], R4 ;  /* 0x0000000410007986 */ /* 0x0011e2000c101d24 */
[----:B------:R-:W-:Y:S05]  /*2970*/  BRA `(.L_x_53) ;  /* 0x0000000800747947 */ /* 0x000fea0003800000 */
.L_x_61:
[----:B------:R-:W-:-:S13]  /*2980*/  ISETP.NE.AND P0, PT, R6, 0xf, PT ;  /* 0x0000000f0600780c */ /* 0x000fda0003f05270 */
[----:B------:R-:W-:Y:S05]  /*2990*/  @!P0 BRA `(.L_x_63) ;  /* 0x0000000000b48947 */ /* 0x000fea0003800000 */
[----:B------:R-:W-:-:S13]  /*29a0*/  ISETP.NE.AND P0, PT, R6, 0x17, PT ;  /* 0x000000170600780c */ /* 0x000fda0003f05270 */
[----:B------:R-:W-:Y:S05]  /*29b0*/  @!P0 BRA `(.L_x_64) ;  /* 0x0000000000548947 */ /* 0x000fea0003800000 */
[----:B------:R-:W-:-:S13]  /*29c0*/  ISETP.NE.AND P0, PT, R6, 0x18, PT ;  /* 0x000000180600780c */ /* 0x000fda0003f05270 */
[----:B------:R-:W-:Y:S05]  /*29d0*/  @P0 BRA `(.L_x_52) ;  /* 0x0000000400fc0947 */ /* 0x000fea0003800000 */
[----:B------:R-:W-:Y:S01]  /*29e0*/  HADD2.F32 R5, -RZ, R0.H0_H0 ;  /* 0x20000000ff057230 */ /* 0x000fe20000004100 */
[----:B------:R-:W-:Y:S04]  /*29f0*/  BSSY B0, `(.L_x_65) ;  /* 0x000000e000007945 */ /* 0x000fe80003800000 */
[C---:B------:R-:W-:Y:S02]  /*2a00*/  LOP3.LUT R2, R5.reuse, 0x7fffffff, RZ, 0xc0, !PT ;  /* 0x7fffffff05027812 */ /* 0x040fe400078ec0ff */
[----:B------:R-:W-:Y:S02]  /*2a10*/  LOP3.LUT R0, R5, 0x80000000, RZ, 0xc0, !PT ;  /* 0x8000000005007812 */ /* 0x000fe400078ec0ff */
[----:B------:R-:W-:Y:S02]  /*2a20*/  ISETP.GT.U32.AND P0, PT, R2, 0x43efffff, PT ;  /* 0x43efffff0200780c */ /* 0x000fe40003f04070 */
[----:B------:R-:W-:Y:S01]  /*2a30*/  SHF.R.U32.HI R3, RZ, 0x18, R0 ;  /* 0x00000018ff037819 */ /* 0x000fe20000011600 */
[----:B------:R-:W-:-:S10]  /*2a40*/  IMAD.MOV.U32 R0, RZ, RZ, 0x7f ;  /* 0x0000007fff007424 */ /* 0x000fd400078e00ff */
[----:B------:R-:W-:Y:S05]  /*2a50*/  @P0 BRA `(.L_x_66) ;  /* 0x00000000001c0947 */ /* 0x000fea0003800000 */
[----:B------:R-:W-:-:S13]  /*2a60*/  ISETP.GE.U32.AND P0, PT, R2, 0x3c800000, PT ;  /* 0x3c8000000200780c */ /* 0x000fda0003f06070 */
[----:B------:R-:W-:Y:S01]  /*2a70*/  @P0 SHF.R.U32.HI R0, RZ, 0x14, R5 ;  /* 0x00000014ff000819 */ /* 0x000fe20000011605 */
[----:B------:R-:W-:-:S03]  /*2a80*/  @!P0 FADD.FTZ R2, R2, 16384 ;  /* 0x4680000002028421 */ /* 0x000fc60000010000 */
[----:B------:R-:W-:-:S04]  /*2a90*/  @P0 LOP3.LUT R0, R0, 0x1, RZ, 0xc0, !PT ;  /* 0x0000000100000812 */ /* 0x000fc800078ec0ff */
[----:B------:R-:W-:-:S04]  /*2aa0*/  @P0 IADD3 R0, R5, 0x407ffff, R0 ;  /* 0x0407ffff05000810 */ /* 0x000fc80007ffe000 */
[----:B------:R-:W-:Y:S01]  /*2ab0*/  @P0 SHF.R.U32.HI R0, RZ, 0x14, R0 ;  /* 0x00000014ff000819 */ /* 0x000fe20000011600 */
[----:B------:R-:W-:-:S07]  /*2ac0*/  @!P0 VIADD R0, R2, 0xb9800000 ;  /* 0xb980000002008836 */ /* 0x000fce0000000000 */
.L_x_66:
[----:B------:R-:W-:Y:S05]  /*2ad0*/  BSYNC B0 ;  /* 0x0000000000007941 */ /* 0x000fea0003800000 */
.L_x_65:
[----:B------:R-:W-:-:S05]  /*2ae0*/  LOP3.LUT R3, R0, R3, RZ, 0xfc, !PT ;  /* 0x0000000300037212 */ /* 0x000fca00078efcff */
[----:B------:R0:W-:Y:S01]  /*2af0*/  STG.E.U8 desc[UR36][R16.64], R3 ;  /* 0x0000000310007986 */ /* 0x0001e2000c101124 */
[----:B------:R-:W-:Y:S05]  /*2b00*/  BRA `(.L_x_53) ;  /* 0x0000000800107947 */ /* 0x000fea0003800000 */
.L_x_64:
[----:B------:R-:W-:Y:S01]  /*2b10*/  HADD2.F32 R3, -RZ, R0.H0_H0 ;  /* 0x20000000ff037230 */ /* 0x000fe20000004100 */
[----:B------:R-:W-:Y:S04]  /*2b20*/  BSSY B0, `(.L_x_67) ;  /* 0x000000f000007945 */ /* 0x000fe80003800000 */
[----:B------:R-:W-:-:S04]  /*2b30*/  LOP3.LUT R2, R3, 0x7fffffff, RZ, 0xc0, !PT ;  /* 0x7fffffff03027812 */ /* 0x000fc800078ec0ff */
[----:B------:R-:W-:-:S13]  /*2b40*/  ISETP.GT.U32.AND P0, PT, R2, 0x477fffff, PT ;  /* 0x477fffff0200780c */ /* 0x000fda0003f04070 */
[----:B------:R-:W-:Y:S05]  /*2b50*/  @P0 BRA `(.L_x_68) ;  /* 0x0000000000200947 */ /* 0x000fea0003800000 */
[----:B------:R-:W-:-:S13]  /*2b60*/  ISETP.GE.U32.AND P0, PT, R2, 0x38800000, PT ;  /* 0x388000000200780c */ /* 0x000fda0003f06070 */
[----:B------:R-:W-:Y:S01]  /*2b70*/  @P0 SHF.R.U32.HI R0, RZ, 0x15, R3 ;  /* 0x00000015ff000819 */ /* 0x000fe20000011603 */
[----:B------:R-:W-:-:S03]  /*2b80*/  @!P0 FADD.FTZ R2, R2, 128 ;  /* 0x4300000002028421 */ /* 0x000fc60000010000 */
[----:B------:R-:W-:-:S04]  /*2b90*/  @P0 LOP3.LUT R0, R0, 0x1, RZ, 0xc0, !PT ;  /* 0x0000000100000812 */ /* 0x000fc800078ec0ff */
[----:B------:R-:W-:-:S04]  /*2ba0*/  @P0 IADD3 R0, R3, 0x80fffff, R0 ;  /* 0x080fffff03000810 */ /* 0x000fc80007ffe000 */
[----:B------:R-:W-:Y:S01]  /*2bb0*/  @P0 SHF.R.U32.HI R0, RZ, 0x15, R0 ;  /* 0x00000015ff000819 */ /* 0x000fe20000011600 */
[----:B------:R-:W-:Y:S01]  /*2bc0*/  @!P0 VIADD R0, R2, 0xbd000000 ;  /* 0xbd00000002008836 */ /* 0x000fe20000000000 */
[----:B------:R-:W-:Y:S06]  /*2bd0*/  BRA `(.L_x_69) ;  /* 0x00000000000c7947 */ /* 0x000fec0003800000 */
.L_x_68:
[----:B------:R-:W-:Y:S01]  /*2be0*/  IMAD.MOV.U32 R0, RZ, RZ, 0x7f ;  /* 0x0000007fff007424 */ /* 0x000fe200078e00ff */
[----:B------:R-:W-:-:S04]  /*2bf0*/  ISETP.GT.U32.AND P0, PT, R2, 0x7f800000, PT ;  /* 0x7f8000000200780c */ /* 0x000fc80003f04070 */
[----:B------:R-:W-:-:S09]  /*2c00*/  SEL R0, R0, 0x7c, P0 ;  /* 0x0000007c00007807 */ /* 0x000fd20000000000 */
.L_x_69:
[----:B------:R-:W-:Y:S05]  /*2c10*/  BSYNC B0 ;  /* 0x0000000000007941 */ /* 0x000fea0003800000 */
.L_x_67:
[----:B------:R-:W-:-:S04]  /*2c20*/  LOP3.LUT R2, R3, 0x80000000, RZ, 0xc0, !PT ;  /* 0x8000000003027812 */ /* 0x000fc800078ec0ff */
[----:B------:R-:W-:-:S04]  /*2c30*/  SHF.R.U32.HI R3, RZ, 0x18, R2 ;  /* 0x00000018ff037819 */ /* 0x000fc80000011602 */
[----:B------:R-:W-:-:S05]  /*2c40*/  LOP3.LUT R3, R0, R3, RZ, 0xfc, !PT ;  /* 0x0000000300037212 */ /* 0x000fca00078efcff */
[----:B------:R0:W-:Y:S01]  /*2c50*/  STG.E.U8 desc[UR36][R16.64], R3 ;  /* 0x0000000310007986 */ /* 0x0001e2000c101124 */
[----:B------:R-:W-:Y:S05]  /*2c60*/  BRA `(.L_x_53) ;  /* 0x0000000400b87947 */ /* 0x000fea0003800000 */
.L_x_63:
[----:B------:R-:W-:-:S05]  /*2c70*/  HADD2.F32 R0, -RZ, R0.H0_H0 ;  /* 0x20000000ff007230 */ /* 0x000fca0000004100 */
[----:B------:R-:W-:-:S05]  /*2c80*/  F2FP.BF16.F32.PACK_AB R0, RZ, R0 ;  /* 0x00000000ff00723e */ /* 0x000fca00000010ff */
[----:B------:R0:W-:Y:S01]  /*2c90*/  STG.E.U16 desc[UR36][R16.64], R0 ;  /* 0x0000000010007986 */ /* 0x0001e2000c101524 */
[----:B------:R-:W-:Y:S05]  /*2ca0*/  BRA `(.L_x_53) ;  /* 0x0000000400a87947 */ /* 0x000fea0003800000 */
.L_x_60:
        /* <DEDUP_REMOVED lines=8> */
[----:B------:R-:W-:-:S06]  /*2d30*/  HADD2.F32 R3, -RZ, R0.H0_H0 ;  /* 0x20000000ff037230 */ /* 0x000fcc0000004100 */
[----:B------:R-:W0:Y:S02]  /*2d40*/  F2I.FTZ.U32.TRUNC.NTZ R3, R3 ;  /* 0x0000000300037305 */ /* 0x000e24000021f000 */
[----:B0-----:R0:W-:Y:S01]  /*2d50*/  STG.E.U16 desc[UR36][R16.64], R3 ;  /* 0x0000000310007986 */ /* 0x0011e2000c101524 */
[----:B------:R-:W-:Y:S05]  /*2d60*/  BRA `(.L_x_53) ;  /* 0x0000000400787947 */ /* 0x000fea0003800000 */
.L_x_72:
[----:B------:R-:W-:Y:S01]  /*2d70*/  HADD2.F32 R3, -RZ, R0.H0_H0 ;  /* 0x20000000ff037230 */ /* 0x000fe20000004100 */
[----:B------:R-:W-:Y:S01]  /*2d80*/  BSSY B0, `(.L_x_73) ;  /* 0x0000014000007945 */ /* 0x000fe20003800000 */
[----:B------:R-:W-:-:S03]  /*2d90*/  IMAD.MOV.U32 R8, RZ, RZ, 0x80 ;  /* 0x00000080ff087424 */ /* 0x000fc600078e00ff */
[----:B------:R-:W-:-:S04]  /*2da0*/  LOP3.LUT R2, R3, 0x7fffffff, RZ, 0xc0, !PT ;  /* 0x7fffffff03027812 */ /* 0x000fc800078ec0ff */
[----:B------:R-:W-:-:S13]  /*2db0*/  ISETP.GT.U32.AND P0, PT, R2, 0x437fffff, PT ;  /* 0x437fffff0200780c */ /* 0x000fda0003f04070 */
[----:B------:R-:W-:Y:S05]  /*2dc0*/  @P0 BRA `(.L_x_74) ;  /* 0x00000000003c0947 */ /* 0x000fea0003800000 */
[----:B------:R-:W-:-:S13]  /*2dd0*/  ISETP.GE.U32.AND P0, PT, R2, 0x3c000000, PT ;  /* 0x3c0000000200780c */ /* 0x000fda0003f06070 */
[----:B------:R-:W-:-:S04]  /*2de0*/  @P0 SHF.R.U32.HI R0, RZ, 0x14, R3 ;  /* 0x00000014ff000819 */ /* 0x000fc80000011603 */
[----:B------:R-:W-:-:S04]  /*2df0*/  @P0 LOP3.LUT R0, R0, 0x1, RZ, 0xc0, !PT ;  /* 0x0000000100000812 */ /* 0x000fc800078ec0ff */
[----:B------:R-:W-:-:S04]  /*2e00*/  @P0 IADD3 R0, R3, 0x487ffff, R0 ;  /* 0x0487ffff03000810 */ /* 0x000fc80007ffe000 */
[----:B------:R-:W-:-:S04]  /*2e10*/  @P0 SHF.R.U32.HI R0, RZ, 0x14, R0 ;  /* 0x00000014ff000819 */ /* 0x000fc80000011600 */
[----:B------:R-:W-:Y:S01]  /*2e20*/  @P0 LOP3.LUT R0, R0, 0xff, RZ, 0xc0, !PT ;  /* 0x000000ff00000812 */ /* 0x000fe200078ec0ff */
[----:B------:R-:W-:Y:S06]  /*2e30*/  @P0 BRA `(.L_x_75) ;  /* 0x0000000000100947 */ /* 0x000fec0003800000 */
[----:B------:R-:W-:Y:S01]  /*2e40*/  FADD.FTZ R0, R2, 8192 ;  /* 0x4600000002007421 */ /* 0x000fe20000010000 */
[----:B------:R-:W-:-:S04]  /*2e50*/  PRMT R8, RZ, 0x7610, R8 ;  /* 0x00007610ff087816 */ /* 0x000fc80000000008 */
[----:B------:R-:W-:-:S13]  /*2e60*/  LOP3.LUT P0, R0, R0, 0xff, RZ, 0xc0, !PT ;  /* 0x000000ff00007812 */ /* 0x000fda000780c0ff */
[----:B------:R-:W-:Y:S05]  /*2e70*/  @!P0 BRA `(.L_x_74) ;  /* 0x0000000000108947 */ /* 0x000fea0003800000 */
.L_x_75:
[----:B------:R-:W-:-:S04]  /*2e80*/  LOP3.LUT R2, R3, 0x80000000, RZ, 0xc0, !PT ;  /* 0x8000000003027812 */ /* 0x000fc800078ec0ff */
[----:B------:R-:W-:-:S04]  /*2e90*/  SHF.R.U32.HI R3, RZ, 0x18, R2 ;  /* 0x00000018ff037819 */ /* 0x000fc80000011602 */
[----:B------:R-:W-:-:S04]  /*2ea0*/  LOP3.LUT R0, R0, R3, RZ, 0xfc, !PT ;  /* 0x0000000300007212 */ /* 0x000fc800078efcff */
[----:B------:R-:W-:-:S07]  /*2eb0*/  PRMT R8, R0, 0x7610, R8 ;  /* 0x0000761000087816 */ /* 0x000fce0000000008 */
.L_x_74:
[----:B------:R-:W-:Y:S05]  /*2ec0*/  BSYNC B0 ;  /* 0x0000000000007941 */ /* 0x000fea0003800000 */
.L_x_73:
[----:B------:R0:W-:Y:S01]  /*2ed0*/  STG.E.U8 desc[UR36][R16.64], R8 ;  /* 0x0000000810007986 */ /* 0x0001e2000c101124 */
[----:B------:R-:W-:Y:S05]  /*2ee0*/  BRA `(.L_x_53) ;  /* 0x0000000400187947 */ /* 0x000fea0003800000 */
.L_x_71:
        /* <DEDUP_REMOVED lines=17> */
.L_x_78:
[----:B------:R-:W-:-:S04]  /*3000*/  LOP3.LUT R2, R3, 0x80000000, RZ, 0xc0, !PT ;  /* 0x8000000003027812 */ /* 0x000fc800078ec0ff */
[----:B------:R-:W-:-:S04]  /*3010*/  SHF.R.U32.HI R3, RZ, 0x18, R2 ;  /* 0x00000018ff037819 */ /* 0x000fc80000011602 */
[----:B------:R-:W-:-:S04]  /*3020*/  LOP3.LUT R0, R0, R3, RZ, 0xfc, !PT ;  /* 0x0000000300007212 */ /* 0x000fc800078efcff */
[----:B------:R-:W-:-:S07]  /*3030*/  PRMT R8, R0, 0x7610, R8 ;  /* 0x0000761000087816 */ /* 0x000fce0000000008 */
.L_x_77:
[----:B------:R-:W-:Y:S05]  /*3040*/  BSYNC B0 ;  /* 0x0000000000007941 */ /* 0x000fea0003800000 */
.L_x_76:
[----:B------:R0:W-:Y:S01]  /*3050*/  STG.E.U8 desc[UR36][R16.64], R8 ;  /* 0x0000000810007986 */ /* 0x0001e2000c101124 */
[----:B------:R-:W-:Y:S05]  /*3060*/  BRA `(.L_x_53) ;  /* 0x0000000000b87947 */ /* 0x000fea0003800000 */
.L_x_70:
[----:B------:R-:W-:-:S13]  /*3070*/  ISETP.NE.AND P0, PT, R6, 0x1c, PT ;  /* 0x0000001c0600780c */ /* 0x000fda0003f05270 */
[----:B------:R-:W-:Y:S05]  /*3080*/  @!P0 BRA `(.L_x_79) ;  /* 0x0000000000a48947 */ /* 0x000fea0003800000 */
[----:B------:R-:W-:-:S13]  /*3090*/  ISETP.NE.AND P0, PT, R6, 0x1d, PT ;  /* 0x0000001d0600780c */ /* 0x000fda0003f05270 */
[----:B------:R-:W-:Y:S05]  /*30a0*/  @!P0 BRA `(.L_x_80) ;  /* 0x00000000008c8947 */ /* 0x000fea0003800000 */
[----:B------:R-:W-:-:S13]  /*30b0*/  ISETP.NE.AND P0, PT, R6, 0x2c, PT ;  /* 0x0000002c0600780c */ /* 0x000fda0003f05270 */
[----:B------:R-:W-:Y:S05]  /*30c0*/  @P0 BRA `(.L_x_52) ;  /* 0x0000000000400947 */ /* 0x000fea0003800000 */
[----:B------:R-:W-:-:S05]  /*30d0*/  HADD2.F32 R3, -RZ, R0.H0_H0 ;  /* 0x20000000ff037230 */ /* 0x000fca0000004100 */
[----:B------:R-:W-:-:S04]  /*30e0*/  SHF.R.U32.HI R4, RZ, 0x17, R3 ;  /* 0x00000017ff047819 */ /* 0x000fc80000011603 */
[----:B------:R-:W-:-:S04]  /*30f0*/  LOP3.LUT R2, R4, 0xff, RZ, 0xc0, !PT ;  /* 0x000000ff04027812 */ /* 0x000fc800078ec0ff */
[----:B------:R-:W-:-:S13]  /*3100*/  ISETP.NE.AND P1, PT, R2, 0xff, PT ;  /* 0x000000ff0200780c */ /* 0x000fda0003f25270 */
[--C-:B------:R-:W-:Y:S02]  /*3110*/  @P1 SHF.R.U32.HI R0, RZ, 0x16, R3.reuse ;  /* 0x00000016ff001819 */ /* 0x100fe40000011603 */
[----:B------:R-:W-:Y:S01]  /*3120*/  @P1 LOP3.LUT P0, RZ, R2, 0x3fffff, R3, 0xf8, !PT ;  /* 0x003fffff02ff1812 */ /* 0x000fe2000780f803 */
[----:B------:R-:W-:Y:S01]  /*3130*/  IMAD.MOV.U32 R3, RZ, RZ, 0xff ;  /* 0x000000ffff037424 */ /* 0x000fe200078e00ff */
[----:B------:R-:W-:-:S04]  /*3140*/  @P1 LOP3.LUT R0, R0, 0x1, RZ, 0xc0, !PT ;  /* 0x0000000100001812 */ /* 0x000fc800078ec0ff */
[----:B------:R-:W-:Y:S01]  /*3150*/  @P1 ISETP.EQ.U32.AND P2, PT, R0, 0x1, P0 ;  /* 0x000000010000180c */ /* 0x000fe20000742070 */
[----:B------:R-:W-:Y:S01]  /*3160*/  @P1 VIADD R0, R4, 0x1 ;  /* 0x0000000104001836 */ /* 0x000fe20000000000 */
[----:B------:R-:W-:Y:S02]  /*3170*/  PLOP3.LUT P0, PT, PT, PT, PT, 0x80, 0x0 ;  /* 0x000000000000781c */ /* 0x000fe40003f0f070 */
[----:B------:R-:W-:-:S13]  /*3180*/  @P1 PLOP3.LUT P0, PT, P2, PT, PT, 0x80, 0x0 ;  /* 0x000000000000181c */ /* 0x000fda000170f070 */
[----:B------:R-:W-:-:S04]  /*3190*/  @!P0 IMAD.MOV R0, RZ, RZ, R4 ;  /* 0x000000ffff008224 */ /* 0x000fc800078e0204 */
[----:B------:R-:W-:-:S05]  /*31a0*/  @P1 IMAD.MOV.U32 R3, RZ, RZ, R0 ;  /* 0x000000ffff031224 */ /* 0x000fca00078e0000 */
[----:B------:R0:W-:Y:S01]  /*31b0*/  STG.E.U8 desc[UR36][R16.64], R3 ;  /* 0x0000000310007986 */ /* 0x0001e2000c101124 */
[----:B------:R-:W-:Y:S05]  /*31c0*/  BRA `(.L_x_53) ;  /* 0x0000000000607947 */ /* 0x000fea0003800000 */
.L_x_52:
        /* <DEDUP_REMOVED lines=16> */
.L_x_81:
[----:B------:R-:W-:Y:S05]  /*32d0*/  BRA `(.L_x_53) ;  /* 0x00000000001c7947 */ /* 0x000fea0003800000 */
.L_x_80:
[----:B------:R-:W-:-:S06]  /*32e0*/  HADD2.F32 R2, -RZ, R0.H0_H0 ;  /* 0x20000000ff027230 */ /* 0x000fcc0000004100 */
[----:B------:R-:W0:Y:S02]  /*32f0*/  F2I.U64.TRUNC R2, R2 ;  /* 0x0000000200027311 */ /* 0x000e24000020d800 */
[----:B0-----:R0:W-:Y:S01]  /*3300*/  STG.E.64 desc[UR36][R16.64], R2 ;  /* 0x0000000210007986 */ /* 0x0011e2000c101b24 */
[----:B------:R-:W-:Y:S05]  /*3310*/  BRA `(.L_x_53) ;  /* 0x00000000000c7947 */ /* 0x000fea0003800000 */
.L_x_79:
[----:B------:R-:W-:-:S04]  /*3320*/  HADD2.F32 R0, -RZ, R0.H0_H0 ;  /* 0x20000000ff007230 */ /* 0x000fc80000004100 */
[----:B------:R-:W0:Y:S02]  /*3330*/  F2I.FTZ.U32.TRUNC.NTZ R3, R0 ;  /* 0x0000000000037305 */ /* 0x000e24000021f000 */
[----:B0-----:R0:W-:Y:S02]  /*3340*/  STG.E desc[UR36][R16.64], R3 ;  /* 0x0000000310007986 */ /* 0x0011e4000c101924 */
.L_x_53:
[----:B------:R-:W-:-:S04]  /*3350*/  IMAD R18, R23, 0x200, R18 ;  /* 0x0000020017127824 */ /* 0x000fc800078e0212 */
[----:B------:R-:W-:-:S07]  /*3360*/  VIADD R19, R18, 0x80 ;  /* 0x0000008012137836 */ /* 0x000fce0000000000 */
.L_x_13:
[----:B------:R-:W-:Y:S05]  /*3370*/  BSYNC B6 ;  /* 0x0000000000067941 */ /* 0x000fea0003800000 */
.L_x_12:
[----:B------:R-:W-:Y:S01]  /*3380*/  ULDC UR4, c[0x0][0x210] ;  /* 0x0000840000047ab9 */ /* 0x000fe20000000800 */
[----:B------:R-:W-:Y:S01]  /*3390*/  BSSY B6, `(.L_x_82) ;  /* 0x000032e000067945 */ /* 0x000fe20003800000 */
[----:B------:R-:W-:-:S13]  /*33a0*/  ISETP.GE.AND P0, PT, R19, UR4, PT ;  /* 0x0000000413007c0c */ /* 0x000fda000bf06270 */
[----:B------:R-:W-:Y:S05]  /*33b0*/  @P0 BRA `(.L_x_83) ;  /* 0x0000003000ac0947 */ /* 0x000fea0003800000 */
[----:B0-----:R-:W0:Y:S01]  /*33c0*/  LDC R6, c[0x0][0x218] ;  /* 0x00008600ff067b82 */ /* 0x001e220000000800 */
[----:B------:R-:W-:Y:S02]  /*33d0*/  IMAD.MOV.U32 R0, RZ, RZ, RZ ;  /* 0x000000ffff007224 */ /* 0x000fe400078e00ff */
[----:B-1234-:R-:W-:Y:S01]  /*33e0*/  IMAD.MOV.U32 R16, RZ, RZ, RZ ;  /* 0x000000ffff107224 */ /* 0x01efe200078e00ff */
[----:B0-----:R-:W-:-:S13]  /*33f0*/  ISETP.NE.AND P0, PT, R6, RZ, PT ;  /* 0x000000ff0600720c */ /* 0x001fda0003f05270 */
[----:B------:R-:W-:Y:S05]  /*3400*/  @!P0 BRA `(.L_x_84) ;  /* 0x0000001000a88947 */ /* 0x000fea0003800000 */
        /* <DEDUP_REMOVED lines=298> */
.L_x_84:
        /* <DEDUP_REMOVED lines=22> */
.L_x_88:
[----:B------:R-:W2:Y:S02]  /*4810*/  LDG.E.U8 R2, desc[UR36][R2.64] ;  /* 0x0000002402027981 */ /* 0x000ea4000c1e1100 */
[----:B--2---:R-:W-:-:S04]  /*4820*/  I2FP.F32.U32 R0, R2 ;  /* 0x0000000200007245 */ /* 0x004fc80000201000 */
[----:B------:R-:W-:Y:S01]  /*4830*/  F2FP.F16.F32.PACK_AB R0, RZ, R0 ;  /* 0x00000000ff00723e */ /* 0x000fe200000000ff */
[----:B------:R-:W-:Y:S06]  /*4840*/  BRA `(.L_x_90) ;  /* 0x0000000c00887947 */ /* 0x000fec0003800000 */
.L_x_87:
        /* <DEDUP_REMOVED lines=10> */
.L_x_92:
[----:B------:R-:W2:Y:S02]  /*48f0*/  LDG.E R2, desc[UR36][R2.64] ;  /* 0x0000002402027981 */ /* 0x000ea4000c1e1900 */
[----:B--2---:R-:W-:-:S04]  /*4900*/  I2FP.F32.S32 R0, R2 ;  /* 0x0000000200007245 */ /* 0x004fc80000201400 */
[----:B------:R-:W-:Y:S01]  /*4910*/  F2FP.F16.F32.PACK_AB R0, RZ, R0 ;  /* 0x00000000ff00723e */ /* 0x000fe200000000ff */
[----:B------:R-:W-:Y:S06]  /*4920*/  BRA `(.L_x_90) ;  /* 0x0000000c00507947 */ /* 0x000fec0003800000 */
.L_x_91:
[----:B------:R-:W2:Y:S02]  /*4930*/  LDG.E.U16 R2, desc[UR36][R2.64] ;  /* 0x0000002402027981 */ /* 0x000ea4000c1e1500 */
[----:B--2---:R-:W0:Y:S02]  /*4940*/  I2F.S16 R0, R2 ;  /* 0x0000000200007306 */ /* 0x004e240000101400 */
[----:B0-----:R-:W-:Y:S01]  /*4950*/  F2FP.F16.F32.PACK_AB R0, RZ, R0 ;  /* 0x00000000ff00723e */ /* 0x001fe200000000ff */
[----:B------:R-:W-:Y:S06]  /*4960*/  BRA `(.L_x_90) ;  /* 0x0000000c00407947 */ /* 0x000fec0003800000 */
.L_x_86:
        /* <DEDUP_REMOVED lines=9> */
.L_x_94:
[----:B------:R0:W5:Y:S01]  /*4a00*/  LDG.E.U16 R0, desc[UR36][R2.64] ;  /* 0x0000002402007981 */ /* 0x000162000c1e1500 */
[----:B------:R-:W-:Y:S05]  /*4a10*/  BRA `(.L_x_90) ;  /* 0x0000000c00147947 */ /* 0x000fea0003800000 */
.L_x_93:
        /* <DEDUP_REMOVED lines=9> */
.L_x_96:
[----:B------:R1:W5:Y:S01]  /*4ab0*/  LDG.E.U16 R0, desc[UR36][R2.64] ;  /* 0x0000002402007981 */ /* 0x000362000c1e1500 */
[----:B------:R-:W-:Y:S05]  /*4ac0*/  BRA `(.L_x_90) ;  /* 0x0000000800e87947 */ /* 0x000fea0003800000 */
.L_x_95:
        /* <DEDUP_REMOVED lines=8> */
.L_x_85:
        /* <DEDUP_REMOVED lines=13> */
.L_x_99:
        /* <DEDUP_REMOVED lines=8> */
.L_x_98:
        /* <DEDUP_REMOVED lines=28> */
.L_x_101:
        /* <DEDUP_REMOVED lines=15> */
.L_x_100:
[----:B------:R-:W2:Y:S02]  /*4f50*/  LDG.E.U16 R0, desc[UR36][R2.64] ;  /* 0x0000002402007981 */ /* 0x000ea4000c1e1500 */
[----:B--2---:R-:W-:-:S05]  /*4f60*/  IMAD.U32 R0, R0, 0x10000, RZ ;  /* 0x0001000000007824 */ /* 0x004fca00078e00ff */
[----:B------:R-:W-:Y:S01]  /*4f70*/  F2FP.F16.F32.PACK_AB R0, RZ, R0 ;  /* 0x00000000ff00723e */ /* 0x000fe200000000ff */
[----:B------:R-:W-:Y:S06]  /*4f80*/  BRA `(.L_x_90) ;  /* 0x0000000400b87947 */ /* 0x000fec0003800000 */
.L_x_97:
        /* <DEDUP_REMOVED lines=12> */
.L_x_104:
        /* <DEDUP_REMOVED lines=21> */
.L_x_108:
[----:B------:R-:W-:Y:S05]  /*51a0*/  BSYNC B1 ;  /* 0x0000000000017941 */ /* 0x000fea0003800000 */
.L_x_107:
[----:B------:R-:W-:Y:S01]  /*51b0*/  LEA R3, R0, 0x3b800000, 0x17 ;  /* 0x3b80000000037811 */ /* 0x000fe200078eb8ff */
[----:B------:R-:W-:-:S05]  /*51c0*/  IMAD.SHL.U32 R0, R2, 0x100000, RZ ;  /* 0x0010000002007824 */ /* 0x000fca00078e00ff */
[----:B------:R-:W-:-:S07]  /*51d0*/  LOP3.LUT R0, R3, R0, R4, 0xfe, !PT ;  /* 0x0000000003007212 */ /* 0x000fce00078efe04 */
.L_x_106:
[----:B------:R-:W-:Y:S05]  /*51e0*/  BSYNC B0 ;  /* 0x0000000000007941 */ /* 0x000fea0003800000 */
.L_x_105:
[----:B------:R-:W-:Y:S01]  /*51f0*/  F2FP.F16.F32.PACK_AB R0, RZ, R0 ;  /* 0x00000000ff00723e */ /* 0x000fe200000000ff */
[----:B------:R-:W-:Y:S06]  /*5200*/  BRA `(.L_x_90) ;  /* 0x0000000400187947 */ /* 0x000fec0003800000 */
.L_x_103:
        /* <DEDUP_REMOVED lines=21> */
.L_x_112:
[----:B------:R-:W-:Y:S05]  /*5360*/  BSYNC B1 ;  /* 0x0000000000017941 */ /* 0x000fea0003800000 */
.L_x_111:
[----:B------:R-:W-:Y:S01]  /*5370*/  LEA R3, R0, 0x37800000, 0x17 ;  /* 0x3780000000037811 */ /* 0x000fe200078eb8ff */
[----:B------:R-:W-:-:S05]  /*5380*/  IMAD.SHL.U32 R0, R2, 0x200000, RZ ;  /* 0x0020000002007824 */ /* 0x000fca00078e00ff */
[----:B------:R-:W-:-:S07]  /*5390*/  LOP3.LUT R0, R3, R0, R4, 0xfe, !PT ;  /* 0x0000000003007212 */ /* 0x000fce00078efe04 */
.L_x_110:
[----:B------:R-:W-:Y:S05]  /*53a0*/  BSYNC B0 ;  /* 0x0000000000007941 */ /* 0x000fea0003800000 */
.L_x_109:
[----:B------:R-:W-:Y:S01]  /*53b0*/  F2FP.F16.F32.PACK_AB R0, RZ, R0 ;  /* 0x00000000ff00723e */ /* 0x000fe200000000ff */
[----:B------:R-:W-:Y:S06]  /*53c0*/  BRA `(.L_x_90) ;  /* 0x0000000000a87947 */ /* 0x000fec0003800000 */
.L_x_102:
        /* <DEDUP_REMOVED lines=14> */
.L_x_116:
[----:B------:R-:W-:Y:S05]  /*54b0*/  BSYNC B0 ;  /* 0x0000000000007941 */ /* 0x000fea0003800000 */
.L_x_115:
[----:B------:R-:W-:Y:S01]  /*54c0*/  F2FP.F16.F32.PACK_AB R0, RZ, R0 ;  /* 0x00000000ff00723e */ /* 0x000fe200000000ff */
[----:B------:R-:W-:Y:S06]  /*54d0*/  BRA `(.L_x_90) ;  /* 0x0000000000647947 */ /* 0x000fec0003800000 */
.L_x_89:
        /* <DEDUP_REMOVED lines=16> */
.L_x_117:
[----:B------:R-:W-:Y:S01]  /*55e0*/  PRMT R0, RZ, 0x7610, R0 ;  /* 0x00007610ff007816 */ /* 0x000fe20000000000 */
[----:B------:R-:W-:Y:S06]  /*55f0*/  BRA `(.L_x_90) ;  /* 0x00000000001c7947 */ /* 0x000fec0003800000 */
.L_x_114:
[----:B------:R-:W2:Y:S02]  /*5600*/  LDG.E.64 R2, desc[UR36][R2.64] ;  /* 0x0000002402027981 */ /* 0x000ea4000c1e1b00 */
[----:B--2---:R-:W0:Y:S02]  /*5610*/  I2F.U64 R0, R2 ;  /* 0x0000000200007312 */ /* 0x004e240000301000 */
[----:B0-----:R-:W-:Y:S01]  /*5620*/  F2FP.F16.F32.PACK_AB R0, RZ, R0 ;  /* 0x00000000ff00723e */ /* 0x001fe200000000ff */
[----:B------:R-:W-:Y:S06]  /*5630*/  BRA `(.L_x_90) ;  /* 0x00000000000c7947 */ /* 0x000fec0003800000 */
.L_x_113:
[----:B------:R-:W2:Y:S02]  /*5640*/  LDG.E R2, desc[UR36][R2.64] ;  /* 0x0000002402027981 */ /* 0x000ea4000c1e1900 */
[----:B--2---:R-:W-:-:S04]  /*5650*/  I2FP.F32.U32 R0, R2 ;  /* 0x0000000200007245 */ /* 0x004fc80000201000 */
[----:B------:R-:W-:-:S07]  /*5660*/  F2FP.F16.F32.PACK_AB R0, RZ, R0 ;  /* 0x00000000ff00723e */ /* 0x000fce00000000ff */
.L_x_90:
        /* <DEDUP_REMOVED lines=26> */
.L_x_121:
[----:B------:R-:W-:-:S06]  /*5810*/  HADD2.F32 R3, -RZ, R0.H0_H0 ;  /* 0x20000000ff037230 */ /* 0x000fcc0000004100 */
[----:B------:R-:W0:Y:S02]  /*5820*/  F2I.S64.TRUNC R2, R3 ;  /* 0x0000000300027311 */ /* 0x000e24000020d900 */
[----:B0-----:R0:W-:Y:S01]  /*5830*/  STG.E.U8 desc[UR36][R16.64], R2 ;  /* 0x0000000210007986 */ /* 0x0011e2000c101124 */
[----:B------:R-:W-:Y:S05]  /*5840*/  BRA `(.L_x_123) ;  /* 0x0000000c00847947 */ /* 0x000fea0003800000 */
.L_x_120:
        /* <DEDUP_REMOVED lines=10> */
.L_x_125:
[----:B------:R-:W-:-:S04]  /*58f0*/  HADD2.F32 R0, -RZ, R0.H0_H0 ;  /* 0x20000000ff007230 */ /* 0x000fc80000004100 */
[----:B------:R-:W0:Y:S02]  /*5900*/  F2I.FTZ.TRUNC.NTZ R3, R0 ;  /* 0x0000000000037305 */ /* 0x000e24000021f100 */
[----:B0-----:R0:W-:Y:S01]  /*5910*/  STG.E desc[UR36][R16.64], R3 ;  /* 0x0000000310007986 */ /* 0x0011e2000c101924 */
[----:B------:R-:W-:Y:S05]  /*5920*/  BRA `(.L_x_123) ;  /* 0x0000000c004c7947 */ /* 0x000fea0003800000 */
.L_x_124:
[----:B------:R-:W-:-:S04]  /*5930*/  HADD2.F32 R0, -RZ, R0.H0_H0 ;  /* 0x20000000ff007230 */ /* 0x000fc80000004100 */
[----:B------:R-:W0:Y:S02]  /*5940*/  F2I.FTZ.TRUNC.NTZ R3, R0 ;  /* 0x0000000000037305 */ /* 0x000e24000021f100 */
[----:B0-----:R0:W-:Y:S01]  /*5950*/  STG.E.U16 desc[UR36][R16.64], R3 ;  /* 0x0000000310007986 */ /* 0x0011e2000c101524 */
[----:B------:R-:W-:Y:S05]  /*5960*/  BRA `(.L_x_123) ;  /* 0x0000000c003c7947 */ /* 0x000fea0003800000 */
.L_x_119:
        /* <DEDUP_REMOVED lines=9> */
.L_x_127:
[----:B------:R0:W-:Y:S01]  /*5a00*/  STG.E.U16 desc[UR36][R16.64], R0 ;  /* 0x0000000010007986 */ /* 0x0001e2000c101524 */
[----:B------:R-:W-:Y:S05]  /*5a10*/  BRA `(.L_x_123) ;  /* 0x0000000c00107947 */ /* 0x000fea0003800000 */
.L_x_126:
        /* <DEDUP_REMOVED lines=10> */
.L_x_129:
[----:B------:R-:W-:-:S05]  /*5ac0*/  HADD2.F32 R0, -RZ, R0.H0_H0 ;  /* 0x20000000ff007230 */ /* 0x000fca0000004100 */
[----:B------:R-:W-:-:S04]  /*5ad0*/  F2FP.F16.F32.PACK_AB R0, RZ, R0 ;  /* 0x00000000ff00723e */ /* 0x000fc800000000ff */
[----:B------:R-:W-:-:S05]  /*5ae0*/  PRMT R0, R0, 0x5410, RZ ;  /* 0x0000541000007816 */ /* 0x000fca00000000ff */
[----:B------:R0:W-:Y:S01]  /*5af0*/  STG.E desc[UR36][R16.64], R0 ;  /* 0x0000000010007986 */ /* 0x0001e2000c101924 */
[----:B------:R-:W-:Y:S05]  /*5b00*/  BRA `(.L_x_123) ;  /* 0x0000000800d47947 */ /* 0x000fea0003800000 */
.L_x_128:
[----:B------:R-:W-:-:S05]  /*5b10*/  HADD2.F32 R2, -RZ, R0.H0_H0 ;  /* 0x20000000ff027230 */ /* 0x000fca0000004100 */
[----:B------:R-:W-:-:S06]  /*5b20*/  FMUL.FTZ R2, R2, 1 ;  /* 0x3f80000002027820 */ /* 0x000fcc0000410000 */
[----:B------:R-:W0:Y:S02]  /*5b30*/  F2F.F64.F32 R2, R2 ;  /* 0x0000000200027310 */ /* 0x000e240000201800 */
[----:B0-----:R0:W-:Y:S01]  /*5b40*/  STG.E.64 desc[UR36][R16.64], R2 ;  /* 0x0000000210007986 */ /* 0x0011e2000c101b24 */
[----:B------:R-:W-:Y:S05]  /*5b50*/  BRA `(.L_x_123) ;  /* 0x0000000800c07947 */ /* 0x000fea0003800000 */
.L_x_118:
        /* <DEDUP_REMOVED lines=13> */
.L_x_132:
[----:B------:R-:W-:Y:S01]  /*5c30*/  HADD2.F32 R0, -RZ, R0.H0_H0 ;  /* 0x20000000ff007230 */ /* 0x000fe20000004100 */
[----:B------:R-:W-:-:S04]  /*5c40*/  CS2R R6, SRZ ;  /* 0x0000000000067805 */ /* 0x000fc8000001ff00 */
[----:B------:R-:W-:-:S04]  /*5c50*/  FMUL.FTZ R0, R0, 1 ;  /* 0x3f80000000007820 */ /* 0x000fc80000410000 */
[----:B------:R-:W0:Y:S02]  /*5c60*/  F2F.F64.F32 R4, R0 ;  /* 0x0000000000047310 */ /* 0x000e240000201800 */
[----:B0-----:R0:W-:Y:S01]  /*5c70*/  STG.E.128 desc[UR36][R16.64], R4 ;  /* 0x0000000410007986 */ /* 0x0011e2000c101d24 */
[----:B------:R-:W-:Y:S05]  /*5c80*/  BRA `(.L_x_123) ;  /* 0x0000000800747947 */ /* 0x000fea0003800000 */
.L_x_131:
        /* <DEDUP_REMOVED lines=21> */
.L_x_136:
[----:B------:R-:W-:Y:S05]  /*5de0*/  BSYNC B0 ;  /* 0x0000000000007941 */ /* 0x000fea0003800000 */
.L_x_135:
[----:B------:R-:W-:-:S05]  /*5df0*/  LOP3.LUT R3, R0, R3, RZ, 0xfc, !PT ;  /* 0x0000000300037212 */ /* 0x000fca00078efcff */
[----:B------:R0:W-:Y:S01]  /*5e00*/  STG.E.U8 desc[UR36][R16.64], R3 ;  /* 0x0000000310007986 */ /* 0x0001e2000c101124 */
[----:B------:R-:W-:Y:S05]  /*5e10*/  BRA `(.L_x_123) ;  /* 0x0000000800107947 */ /* 0x000fea0003800000 */
.L_x_134:
        /* <DEDUP_REMOVED lines=13> */
.L_x_138:
[----:B------:R-:W-:Y:S01]  /*5ef0*/  IMAD.MOV.U32 R0, RZ, RZ, 0x7f ;  /* 0x0000007fff007424 */ /* 0x000fe200078e00ff */
[----:B------:R-:W-:-:S04]  /*5f00*/  ISETP.GT.U32.AND P0, PT, R2, 0x7f800000, PT ;  /* 0x7f8000000200780c */ /* 0x000fc80003f04070 */
[----:B------:R-:W-:-:S09]  /*5f10*/  SEL R0, R0, 0x7c, P0 ;  /* 0x0000007c00007807 */ /* 0x000fd20000000000 */
.L_x_139:
[----:B------:R-:W-:Y:S05]  /*5f20*/  BSYNC B0 ;  /* 0x0000000000007941 */ /* 0x000fea0003800000 */
.L_x_137:
[----:B------:R-:W-:-:S04]  /*5f30*/  LOP3.LUT R2, R3, 0x80000000, RZ, 0xc0, !PT ;  /* 0x8000000003027812 */ /* 0x000fc800078ec0ff */
[----:B------:R-:W-:-:S04]  /*5f40*/  SHF.R.U32.HI R3, RZ, 0x18, R2 ;  /* 0x00000018ff037819 */ /* 0x000fc80000011602 */
[----:B------:R-:W-:-:S05]  /*5f50*/  LOP3.LUT R3, R0, R3, RZ, 0xfc, !PT ;  /* 0x0000000300037212 */ /* 0x000fca00078efcff */
[----:B------:R0:W-:Y:S01]  /*5f60*/  STG.E.U8 desc[UR36][R16.64], R3 ;  /* 0x0000000310007986 */ /* 0x0001e2000c101124 */
[----:B------:R-:W-:Y:S05]  /*5f70*/  BRA `(.L_x_123) ;  /* 0x0000000400b87947 */ /* 0x000fea0003800000 */
.L_x_133:
[----:B------:R-:W-:-:S05]  /*5f80*/  HADD2.F32 R0, -RZ, R0.H0_H0 ;  /* 0x20000000ff007230 */ /* 0x000fca0000004100 */
[----:B------:R-:W-:-:S05]  /*5f90*/  F2FP.BF16.F32.PACK_AB R0, RZ, R0 ;  /* 0x00000000ff00723e */ /* 0x000fca00000010ff */
[----:B------:R0:W-:Y:S01]  /*5fa0*/  STG.E.U16 desc[UR36][R16.64], R0 ;  /* 0x0000000010007986 */ /* 0x0001e2000c101524 */
[----:B------:R-:W-:Y:S05]  /*5fb0*/  BRA `(.L_x_123) ;  /* 0x0000000400a87947 */ /* 0x000fea0003800000 */
.L_x_130:
        /* <DEDUP_REMOVED lines=12> */
.L_x_142:
        /* <DEDUP_REMOVED lines=17> */
.L_x_145:
[----:B------:R-:W-:-:S04]  /*6190*/  LOP3.LUT R2, R3, 0x80000000, RZ, 0xc0, !PT ;  /* 0x8000000003027812 */ /* 0x000fc800078ec0ff */
[----:B------:R-:W-:-:S04]  /*61a0*/  SHF.R.U32.HI R3, RZ, 0x18, R2 ;  /* 0x00000018ff037819 */ /* 0x000fc80000011602 */
[----:B------:R-:W-:-:S04]  /*61b0*/  LOP3.LUT R0, R0, R3, RZ, 0xfc, !PT ;  /* 0x0000000300007212 */ /* 0x000fc800078efcff */
[----:B------:R-:W-:-:S07]  /*61c0*/  PRMT R8, R0, 0x7610, R8 ;  /* 0x0000761000087816 */ /* 0x000fce0000000008 */
.L_x_144:
[----:B------:R-:W-:Y:S05]  /*61d0*/  BSYNC B0 ;  /* 0x0000000000007941 */ /* 0x000fea0003800000 */
.L_x_143:
[----:B------:R3:W-:Y:S01]  /*61e0*/  STG.E.U8 desc[UR36][R16.64], R8 ;  /* 0x0000000810007986 */ /* 0x0007e2000c101124 */
[----:B------:R-:W-:Y:S05]  /*61f0*/  BRA `(.L_x_123) ;  /* 0x0000000400187947 */ /* 0x000fea0003800000 */
.L_x_141:
        /* <DEDUP_REMOVED lines=17> */
.L_x_148:
[----:B------:R-:W-:-:S04]  /*6310*/  LOP3.LUT R2, R3, 0x80000000, RZ, 0xc0, !PT ;  /* 0x8000000003027812 */ /* 0x000fc800078ec0ff */
[----:B------:R-:W-:-:S04]  /*6320*/  SHF.R.U32.HI R3, RZ, 0x18, R2 ;  /* 0x00000018ff037819 */ /* 0x000fc80000011602 */
[----:B------:R-:W-:-:S04]  /*6330*/  LOP3.LUT R0, R0, R3, RZ, 0xfc, !PT ;  /* 0x0000000300007212 */ /* 0x000fc800078efcff */
[----:B------:R-:W-:-:S07]  /*6340*/  PRMT R8, R0, 0x7610, R8 ;  /* 0x0000761000087816 */ /* 0x000fce0000000008 */
.L_x_147:
[----:B------:R-:W-:Y:S05]  /*6350*/  BSYNC B0 ;  /* 0x0000000000007941 */ /* 0x000fea0003800000 */
.L_x_146:
[----:B------:R0:W-:Y:S01]  /*6360*/  STG.E.U8 desc[UR36][R16.64], R8 ;  /* 0x0000000810007986 */ /* 0x0001e2000c101124 */
[----:B------:R-:W-:Y:S05]  /*6370*/  BRA `(.L_x_123) ;  /* 0x0000000000b87947 */ /* 0x000fea0003800000 */
.L_x_140:
        /* <DEDUP_REMOVED lines=22> */
.L_x_122:
[----:B------:R-:W-:Y:S01]  /*64e0*/  MOV R0, 0x120 ;  /* 0x0000012000007802 */ /* 0x000fe20000000f00 */
[----:B------:R-:W-:Y:S01]  /*64f0*/  ULDC.64 UR4, c[0x4][0x110] ;  /* 0x0100440000047ab9 */ /* 0x000fe20000000a00 */
[----:B------:R-:W-:Y:S01]  /*6500*/  ULDC.64 UR6, c[0x4][0x28] ;  /* 0x01000a0000067ab9 */ /* 0x000fe20000000a00 */
[----:B------:R-:W-:Y:S01]  /*6510*/  IMAD.U32 R4, RZ, RZ, UR4 ;  /* 0x00000004ff047e24 */ /* 0x000fe2000f8e00ff */
[----:B------:R0:W1:Y:S01]  /*6520*/  LDC.64 R2, c[0x4][R0] ;  /* 0x0100000000027b82 */ /* 0x0000620000000a00 */
[----:B------:R-:W-:Y:S01]  /*6530*/  IMAD.U32 R5, RZ, RZ, UR5 ;  /* 0x00000005ff057e24 */ /* 0x000fe2000f8e00ff */
[----:B------:R-:W-:Y:S01]  /*6540*/  ULDC.64 UR4, c[0x4][0x118] ;  /* 0x0100460000047ab9 */ /* 0x000fe20000000a00 */
[----:B------:R-:W-:Y:S02]  /*6550*/  IMAD.U32 R10, RZ, RZ, UR6 ;  /* 0x00000006ff0a7e24 */ /* 0x000fe4000f8e00ff */
[----:B------:R-:W-:Y:S02]  /*6560*/  IMAD.U32 R6, RZ, RZ, UR4 ;  /* 0x00000004ff067e24 */ /* 0x000fe4000f8e00ff */
[----:B------:R-:W-:-:S02]  /*6570*/  IMAD.U32 R7, RZ, RZ, UR5 ;  /* 0x00000005ff077e24 */ /* 0x000fc4000f8e00ff */
[----:B------:R-:W-:Y:S02]  /*6580*/  IMAD.U32 R11, RZ, RZ, UR7 ;  /* 0x00000007ff0b7e24 */ /* 0x000fe4000f8e00ff */
[----:B------:R-:W-:Y:S02]  /*6590*/  IMAD.MOV.U32 R8, RZ, RZ, 0x65 ;  /* 0x00000065ff087424 */ /* 0x000fe400078e00ff */
[----:B------:R-:W-:Y:S02]  /*65a0*/  IMAD.MOV.U32 R12, RZ, RZ, 0x1 ;  /* 0x00000001ff0c7424 */ /* 0x000fe400078e00ff */
[----:B0-----:R-:W-:-:S07]  /*65b0*/  IMAD.MOV.U32 R13, RZ, RZ, RZ ;  /* 0x000000ffff0d7224 */ /* 0x001fce00078e00ff */
[----:B------:R-:W-:-:S07]  /*65c0*/  LEPC R20, `(.L_x_151) ;  /* 0x000000001014794e */ /* 0x000fce0000000000 */
[----:B-1----:R-:W-:Y:S05]  /*65d0*/  CALL.ABS.NOINC R2 ;  /* 0x0000000002007343 */ /* 0x002fea0003c00000 */
.L_x_151:
[----:B------:R-:W-:Y:S05]  /*65e0*/  BRA `(.L_x_123) ;  /* 0x00000000001c7947 */ /* 0x000fea0003800000 */
.L_x_150:
[----:B------:R-:W-:-:S06]  /*65f0*/  HADD2.F32 R2, -RZ, R0.H0_H0 ;  /* 0x20000000ff027230 */ /* 0x000fcc0000004100 */
[----:B------:R-:W0:Y:S02]  /*6600*/  F2I.U64.TRUNC R2, R2 ;  /* 0x0000000200027311 */ /* 0x000e24000020d800 */
[----:B0-----:R2:W-:Y:S01]  /*6610*/  STG.E.64 desc[UR36][R16.64], R2 ;  /* 0x0000000210007986 */ /* 0x0015e2000c101b24 */
[----:B------:R-:W-:Y:S05]  /*6620*/  BRA `(.L_x_123) ;  /* 0x00000000000c7947 */ /* 0x000fea0003800000 */
.L_x_149:
[----:B------:R-:W-:-:S04]  /*6630*/  HADD2.F32 R0, -RZ, R0.H0_H0 ;  /* 0x20000000ff007230 */ /* 0x000fc80000004100 */
[----:B------:R-:W0:Y:S02]  /*6640*/  F2I.FTZ.U32.TRUNC.NTZ R3, R0 ;  /* 0x0000000000037305 */ /* 0x000e24000021f000 */
[----:B0-----:R0:W-:Y:S02]  /*6650*/  STG.E desc[UR36][R16.64], R3 ;  /* 0x0000000310007986 */ /* 0x0011e4000c101924 */
.L_x_123:
[----:B------:R-:W-:-:S07]  /*6660*/  VIADD R19, R19, 0x80 ;  /* 0x0000008013137836 */ /* 0x000fce0000000000 */
.L_x_83:
[----:B------:R-:W-:Y:S05]  /*6670*/  BSYNC B6 ;  /* 0x0000000000067941 */ /* 0x000fea0003800000 */
.L_x_82:
        /* <DEDUP_REMOVED lines=307> */
.L_x_154:
        /* <DEDUP_REMOVED lines=22> */
.L_x_158:
[----:B------:R-:W2:Y:S02]  /*7b10*/  LDG.E.U8 R2, desc[UR36][R2.64] ;  /* 0x0000002402027981 */ /* 0x000ea4000c1e1100 */
[----:B--2---:R-:W-:-:S04]  /*7b20*/  I2FP.F32.U32 R0, R2 ;  /* 0x0000000200007245 */ /* 0x004fc80000201000 */
[----:B------:R-:W-:Y:S01]  /*7b30*/  F2FP.F16.F32.PACK_AB R0, RZ, R0 ;  /* 0x00000000ff00723e */ /* 0x000fe200000000ff */
[----:B------:R-:W-:Y:S06]  /*7b40*/  BRA `(.L_x_160) ;  /* 0x0000000c00887947 */ /* 0x000fec0003800000 */
.L_x_157:
        /* <DEDUP_REMOVED lines=10> */
.L_x_162:
[----:B------:R-:W2:Y:S02]  /*7bf0*/  LDG.E R2, desc[UR36][R2.64] ;  /* 0x0000002402027981 */ /* 0x000ea4000c1e1900 */
[----:B--2---:R-:W-:-:S04]  /*7c00*/  I2FP.F32.S32 R0, R2 ;  /* 0x0000000200007245 */ /* 0x004fc80000201400 */
[----:B------:R-:W-:Y:S01]  /*7c10*/  F2FP.F16.F32.PACK_AB R0, RZ, R0 ;  /* 0x00000000ff00723e */ /* 0x000fe200000000ff */
[----:B------:R-:W-:Y:S06]  /*7c20*/  BRA `(.L_x_160) ;  /* 0x0000000c00507947 */ /* 0x000fec0003800000 */
.L_x_161:
[----:B------:R-:W2:Y:S02]  /*7c30*/  LDG.E.U16 R2, desc[UR36][R2.64] ;  /* 0x0000002402027981 */ /* 0x000ea4000c1e1500 */
[----:B--2---:R-:W0:Y:S02]  /*7c40*/  I2F.S16 R0, R2 ;  /* 0x0000000200007306 */ /* 0x004e240000101400 */
[----:B0-----:R-:W-:Y:S01]  /*7c50*/  F2FP.F16.F32.PACK_AB R0, RZ, R0 ;  /* 0x00000000ff00723e */ /* 0x001fe200000000ff */
[----:B------:R-:W-:Y:S06]  /*7c60*/  BRA `(.L_x_160) ;  /* 0x0000000c00407947 */ /* 0x000fec0003800000 */
.L_x_156:
        /* <DEDUP_REMOVED lines=9> */
.L_x_164:
[----:B------:R1:W5:Y:S01]  /*7d00*/  LDG.E.U16 R0, desc[UR36][R2.64] ;  /* 0x0000002402007981 */ /* 0x000362000c1e1500 */
[----:B------:R-:W-:Y:S05]  /*7d10*/  BRA `(.L_x_160) ;  /* 0x0000000c00147947 */ /* 0x000fea0003800000 */
.L_x_163:
        /* <DEDUP_REMOVED lines=9> */
.L_x_166:
[----:B------:R0:W5:Y:S01]  /*7db0*/  LDG.E.U16 R0, desc[UR36][R2.64] ;  /* 0x0000002402007981 */ /* 0x000162000c1e1500 */
[----:B------:R-:W-:Y:S05]  /*7dc0*/  BRA `(.L_x_160) ;  /* 0x0000000800e87947 */ /* 0x000fea0003800000 */
.L_x_165:
        /* <DEDUP_REMOVED lines=8> */
.L_x_155:
        /* <DEDUP_REMOVED lines=13> */
.L_x_169:
        /* <DEDUP_REMOVED lines=8> */
.L_x_168:
        /* <DEDUP_REMOVED lines=28> */
.L_x_171:
        /* <DEDUP_REMOVED lines=15> */
.L_x_170:
[----:B------:R-:W2:Y:S02]  /*8250*/  LDG.E.U16 R0, desc[UR36][R2.64] ;  /* 0x0000002402007981 */ /* 0x000ea4000c1e1500 */
[----:B--2---:R-:W-:-:S05]  /*8260*/  IMAD.U32 R0, R0, 0x10000, RZ ;  /* 0x0001000000007824 */ /* 0x004fca00078e00ff */
[----:B------:R-:W-:Y:S01]  /*8270*/  F2FP.F16.F32.PACK_AB R0, RZ, R0 ;  /* 0x00000000ff00723e */ /* 0x000fe200000000ff */
[----:B------:R-:W-:Y:S06]  /*8280*/  BRA `(.L_x_160) ;  /* 0x0000000400b87947 */ /* 0x000fec0003800000 */
.L_x_167:
        /* <DEDUP_REMOVED lines=12> */
.L_x_174:
        /* <DEDUP_REMOVED lines=21> */
.L_x_178:
[----:B------:R-:W-:Y:S05]  /*84a0*/  BSYNC B1 ;  /* 0x0000000000017941 */ /* 0x000fea0003800000 */
.L_x_177:
[----:B------:R-:W-:Y:S01]  /*84b0*/  LEA R3, R0, 0x3b800000, 0x17 ;  /* 0x3b80000000037811 */ /* 0x000fe200078eb8ff */
[----:B------:R-:W-:-:S05]  /*84c0*/  IMAD.SHL.U32 R0, R2, 0x100000, RZ ;  /* 0x0010000002007824 */ /* 0x000fca00078e00ff */
[----:B------:R-:W-:-:S07]  /*84d0*/  LOP3.LUT R0, R3, R0, R4, 0xfe, !PT ;  /* 0x0000000003007212 */ /* 0x000fce00078efe04 */
.L_x_176:
[----:B------:R-:W-:Y:S05]  /*84e0*/  BSYNC B0 ;  /* 0x0000000000007941 */ /* 0x000fea0003800000 */
.L_x_175:
[----:B------:R-:W-:Y:S01]  /*84f0*/  F2FP.F16.F32.PACK_AB R0, RZ, R0 ;  /* 0x00000000ff00723e */ /* 0x000fe200000000ff */
[----:B------:R-:W-:Y:S06]  /*8500*/  BRA `(.L_x_160) ;  /* 0x0000000400187947 */ /* 0x000fec0003800000 */
.L_x_173:
        /* <DEDUP_REMOVED lines=21> */
.L_x_182:
[----:B------:R-:W-:Y:S05]  /*8660*/  BSYNC B1 ;  /* 0x0000000000017941 */ /* 0x000fea0003800000 */
.L_x_181:
[----:B------:R-:W-:Y:S01]  /*8670*/  LEA R3, R0, 0x37800000, 0x17 ;  /* 0x3780000000037811 */ /* 0x000fe200078eb8ff */
[----:B------:R-:W-:-:S05]  /*8680*/  IMAD.SHL.U32 R0, R2, 0x200000, RZ ;  /* 0x0020000002007824 */ /* 0x000fca00078e00ff */
[----:B------:R-:W-:-:S07]  /*8690*/  LOP3.LUT R0, R3, R0, R4, 0xfe, !PT ;  /* 0x0000000003007212 */ /* 0x000fce00078efe04 */
.L_x_180:
[----:B------:R-:W-:Y:S05]  /*86a0*/  BSYNC B0 ;  /* 0x0000000000007941 */ /* 0x000fea0003800000 */
.L_x_179:
[----:B------:R-:W-:Y:S01]  /*86b0*/  F2FP.F16.F32.PACK_AB R0, RZ, R0 ;  /* 0x00000000ff00723e */ /* 0x000fe200000000ff */
[----:B------:R-:W-:Y:S06]  /*86c0*/  BRA `(.L_x_160) ;  /* 0x0000000000a87947 */ /* 0x000fec0003800000 */
.L_x_172:
        /* <DEDUP_REMOVED lines=14> */
.L_x_186:
[----:B------:R-:W-:Y:S05]  /*87b0*/  BSYNC B0 ;  /* 0x0000000000007941 */ /* 0x000fea0003800000 */
.L_x_185:
[----:B------:R-:W-:Y:S01]  /*87c0*/  F2FP.F16.F32.PACK_AB R0, RZ, R0 ;  /* 0x00000000ff00723e */ /* 0x000fe200000000ff */
[----:B------:R-:W-:Y:S06]  /*87d0*/  BRA `(.L_x_160) ;  /* 0x0000000000647947 */ /* 0x000fec0003800000 */
.L_x_159:
        /* <DEDUP_REMOVED lines=16> */
.L_x_187:
[----:B------:R-:W-:Y:S01]  /*88e0*/  PRMT R0, RZ, 0x7610, R0 ;  /* 0x00007610ff007816 */ /* 0x000fe20000000000 */
[----:B------:R-:W-:Y:S06]  /*88f0*/  BRA `(.L_x_160) ;  /* 0x00000000001c7947 */ /* 0x000fec0003800000 */
.L_x_184:
[----:B------:R-:W2:Y:S02]  /*8900*/  LDG.E.64 R2, desc[UR36][R2.64] ;  /* 0x0000002402027981 */ /* 0x000ea4000c1e1b00 */
[----:B--2---:R-:W0:Y:S02]  /*8910*/  I2F.U64 R0, R2 ;  /* 0x0000000200007312 */ /* 0x004e240000301000 */
[----:B0-----:R-:W-:Y:S01]  /*8920*/  F2FP.F16.F32.PACK_AB R0, RZ, R0 ;  /* 0x00000000ff00723e */ /* 0x001fe200000000ff */
[----:B------:R-:W-:Y:S06]  /*8930*/  BRA `(.L_x_160) ;  /* 0x00000000000c7947 */ /* 0x000fec0003800000 */
.L_x_183:
[----:B------:R-:W2:Y:S02]  /*8940*/  LDG.E R2, desc[UR36][R2.64] ;  /* 0x0000002402027981 */ /* 0x000ea4000c1e1900 */
[----:B--2---:R-:W-:-:S04]  /*8950*/  I2FP.F32.U32 R0, R2 ;  /* 0x0000000200007245 */ /* 0x004fc80000201000 */
[----:B------:R-:W-:-:S07]  /*8960*/  F2FP.F16.F32.PACK_AB R0, RZ, R0 ;  /* 0x00000000ff00723e */ /* 0x000fce00000000ff */
.L_x_160:
        /* <DEDUP_REMOVED lines=26> */
.L_x_191:
[----:B------:R-:W-:-:S06]  /*8b10*/  HADD2.F32 R3, -RZ, R0.H0_H0 ;  /* 0x20000000ff037230 */ /* 0x000fcc0000004100 */
[----:B------:R-:W0:Y:S02]  /*8b20*/  F2I.S64.TRUNC R2, R3 ;  /* 0x0000000300027311 */ /* 0x000e24000020d900 */
[----:B0-----:R3:W-:Y:S01]  /*8b30*/  STG.E.U8 desc[UR36][R16.64], R2 ;  /* 0x0000000210007986 */ /* 0x0017e2000c101124 */
[----:B------:R-:W-:Y:S05]  /*8b40*/  BRA `(.L_x_193) ;  /* 0x0000000c00847947 */ /* 0x000fea0003800000 */
.L_x_190:
        /* <DEDUP_REMOVED lines=10> */
.L_x_195:
[----:B------:R-:W-:-:S04]  /*8bf0*/  HADD2.F32 R0, -RZ, R0.H0_H0 ;  /* 0x20000000ff007230 */ /* 0x000fc80000004100 */
[----:B------:R-:W0:Y:S02]  /*8c00*/  F2I.FTZ.TRUNC.NTZ R3, R0 ;  /* 0x0000000000037305 */ /* 0x000e24000021f100 */
[----:B0-----:R2:W-:Y:S01]  /*8c10*/  STG.E desc[UR36][R16.64], R3 ;  /* 0x0000000310007986 */ /* 0x0015e2000c101924 */
[----:B------:R-:W-:Y:S05]  /*8c20*/  BRA `(.L_x_193) ;  /* 0x0000000c004c7947 */ /* 0x000fea0003800000 */
.L_x_194:
[----:B------:R-:W-:-:S04]  /*8c30*/  HADD2.F32 R0, -RZ, R0.H0_H0 ;  /* 0x20000000ff007230 */ /* 0x000fc80000004100 */
[----:B------:R-:W0:Y:S02]  /*8c40*/  F2I.FTZ.TRUNC.NTZ R3, R0 ;  /* 0x0000000000037305 */ /* 0x000e24000021f100 */
[----:B0-----:R0:W-:Y:S01]  /*8c50*/  STG.E.U16 desc[UR36][R16.64], R3 ;  /* 0x0000000310007986 */ /* 0x0011e2000c101524 */
[----:B------:R-:W-:Y:S05]  /*8c60*/  BRA `(.L_x_193) ;  /* 0x0000000c003c7947 */ /* 0x000fea0003800000 */
.L_x_189:
        /* <DEDUP_REMOVED lines=9> */
.L_x_197:
[----:B------:R0:W-:Y:S01]  /*8d00*/  STG.E.U16 desc[UR36][R16.64], R0 ;  /* 0x0000000010007986 */ /* 0x0001e2000c101524 */
[----:B------:R-:W-:Y:S05]  /*8d10*/  BRA `(.L_x_193) ;  /* 0x0000000c00107947 */ /* 0x000fea0003800000 */
.L_x_196:
        /* <DEDUP_REMOVED lines=10> */
.L_x_199:
[----:B------:R-:W-:-:S05]  /*8dc0*/  HADD2.F32 R0, -RZ, R0.H0_H0 ;  /* 0x20000000ff007230 */ /* 0x000fca0000004100 */
[----:B------:R-:W-:-:S04]  /*8dd0*/  F2FP.F16.F32.PACK_AB R0, RZ, R0 ;  /* 0x00000000ff00723e */ /* 0x000fc800000000ff */
[----:B------:R-:W-:-:S05]  /*8de0*/  PRMT R0, R0, 0x5410, RZ ;  /* 0x0000541000007816 */ /* 0x000fca00000000ff */
[----:B------:R0:W-:Y:S01]  /*8df0*/  STG.E desc[UR36][R16.64], R0 ;  /* 0x0000000010007986 */ /* 0x0001e2000c101924 */
[----:B------:R-:W-:Y:S05]  /*8e00*/  BRA `(.L_x_193) ;  /* 0x0000000800d47947 */ /* 0x000fea0003800000 */
.L_x_198:
[----:B------:R-:W-:-:S05]  /*8e10*/  HADD2.F32 R2, -RZ, R0.H0_H0 ;  /* 0x20000000ff027230 */ /* 0x000fca0000004100 */
[----:B------:R-:W-:-:S06]  /*8e20*/  FMUL.FTZ R2, R2, 1 ;  /* 0x3f80000002027820 */ /* 0x000fcc0000410000 */
[----:B------:R-:W0:Y:S02]  /*8e30*/  F2F.F64.F32 R2, R2 ;  /* 0x0000000200027310 */ /* 0x000e240000201800 */
[----:B0-----:R0:W-:Y:S01]  /*8e40*/  STG.E.64 desc[UR36][R16.64], R2 ;  /* 0x0000000210007986 */ /* 0x0011e2000c101b24 */
[----:B------:R-:W-:Y:S05]  /*8e50*/  BRA `(.L_x_193) ;  /* 0x0000000800c07947 */ /* 0x000fea0003800000 */
.L_x_188:
        /* <DEDUP_REMOVED lines=13> */
.L_x_202:
[----:B------:R-:W-:Y:S01]  /*8f30*/  HADD2.F32 R0, -RZ, R0.H0_H0 ;  /* 0x20000000ff007230 */ /* 0x000fe20000004100 */
[----:B------:R-:W-:-:S04]  /*8f40*/  CS2R R6, SRZ ;  /* 0x0000000000067805 */ /* 0x000fc8000001ff00 */
[----:B------:R-:W-:-:S04]  /*8f50*/  FMUL.FTZ R0, R0, 1 ;  /* 0x3f80000000007820 */ /* 0x000fc80000410000 */
[----:B------:R-:W0:Y:S02]  /*8f60*/  F2F.F64.F32 R4, R0 ;  /* 0x0000000000047310 */ /* 0x000e240000201800 */
[----:B0-----:R0:W-:Y:S01]  /*8f70*/  STG.E.128 desc[UR36][R16.64], R4 ;  /* 0x0000000410007986 */ /* 0x0011e2000c101d24 */
[----:B------:R-:W-:Y:S05]  /*8f80*/  BRA `(.L_x_193) ;  /* 0x0000000800747947 */ /* 0x000fea0003800000 */
.L_x_201:
        /* <DEDUP_REMOVED lines=21> */
.L_x_206:
[----:B------:R-:W-:Y:S05]  /*90e0*/  BSYNC B0 ;  /* 0x0000000000007941 */ /* 0x000fea0003800000 */
.L_x_205:
[----:B------:R-:W-:-:S05]  /*90f0*/  LOP3.LUT R3, R0, R3, RZ, 0xfc, !PT ;  /* 0x0000000300037212 */ /* 0x000fca00078efcff */
[----:B------:R0:W-:Y:S01]  /*9100*/  STG.E.U8 desc[UR36][R16.64], R3 ;  /* 0x0000000310007986 */ /* 0x0001e2000c101124 */
[----:B------:R-:W-:Y:S05]  /*9110*/  BRA `(.L_x_193) ;  /* 0x0000000800107947 */ /* 0x000fea0003800000 */
.L_x_204:
        /* <DEDUP_REMOVED lines=13> */
.L_x_208:
[----:B------:R-:W-:Y:S01]  /*91f0*/  IMAD.MOV.U32 R0, RZ, RZ, 0x7f ;  /* 0x0000007fff007424 */ /* 0x000fe200078e00ff */
[----:B------:R-:W-:-:S04]  /*9200*/  ISETP.GT.U32.AND P0, PT, R2, 0x7f800000, PT ;  /* 0x7f8000000200780c */ /* 0x000fc80003f04070 */
[----:B------:R-:W-:-:S09]  /*9210*/  SEL R0, R0, 0x7c, P0 ;  /* 0x0000007c00007807 */ /* 0x000fd20000000000 */
.L_x_209:
[----:B------:R-:W-:Y:S05]  /*9220*/  BSYNC B0 ;  /* 0x0000000000007941 */ /* 0x000fea0003800000 */
.L_x_207:
[----:B------:R-:W-:-:S04]  /*9230*/  LOP3.LUT R2, R3, 0x80000000, RZ, 0xc0, !PT ;  /* 0x8000000003027812 */ /* 0x000fc800078ec0ff */
[----:B------:R-:W-:-:S04]  /*9240*/  SHF.R.U32.HI R3, RZ, 0x18, R2 ;  /* 0x00000018ff037819 */ /* 0x000fc80000011602 */
[----:B------:R-:W-:-:S05]  /*9250*/  LOP3.LUT R3, R0, R3, RZ, 0xfc, !PT ;  /* 0x0000000300037212 */ /* 0x000fca00078efcff */
[----:B------:R0:W-:Y:S01]  /*9260*/  STG.E.U8 desc[UR36][R16.64], R3 ;  /* 0x0000000310007986 */ /* 0x0001e2000c101124 */
[----:B------:R-:W-:Y:S05]  /*9270*/  BRA `(.L_x_193) ;  /* 0x0000000400b87947 */ /* 0x000fea0003800000 */
.L_x_203:
[----:B------:R-:W-:-:S05]  /*9280*/  HADD2.F32 R0, -RZ, R0.H0_H0 ;  /* 0x20000000ff007230 */ /* 0x000fca0000004100 */
[----:B------:R-:W-:-:S05]  /*9290*/  F2FP.BF16.F32.PACK_AB R0, RZ, R0 ;  /* 0x00000000ff00723e */ /* 0x000fca00000010ff */
[----:B------:R0:W-:Y:S01]  /*92a0*/  STG.E.U16 desc[UR36][R16.64], R0 ;  /* 0x0000000010007986 */ /* 0x0001e2000c101524 */
[----:B------:R-:W-:Y:S05]  /*92b0*/  BRA `(.L_x_193) ;  /* 0x0000000400a87947 */ /* 0x000fea0003800000 */
.L_x_200:
        /* <DEDUP_REMOVED lines=12> */
.L_x_212:
        /* <DEDUP_REMOVED lines=17> */
.L_x_215:
[----:B------:R-:W-:-:S04]  /*9490*/  LOP3.LUT R2, R3, 0x80000000, RZ, 0xc0, !PT ;  /* 0x8000000003027812 */ /* 0x000fc800078ec0ff */
[----:B------:R-:W-:-:S04]  /*94a0*/  SHF.R.U32.HI R3, RZ, 0x18, R2 ;  /* 0x00000018ff037819 */ /* 0x000fc80000011602 */
[----:B------:R-:W-:-:S04]  /*94b0*/  LOP3.LUT R0, R0, R3, RZ, 0xfc, !PT ;  /* 0x0000000300007212 */ /* 0x000fc800078efcff */
[----:B------:R-:W-:-:S07]  /*94c0*/  PRMT R8, R0, 0x7610, R8 ;  /* 0x0000761000087816 */ /* 0x000fce0000000008 */
.L_x_214:
[----:B------:R-:W-:Y:S05]  /*94d0*/  BSYNC B0 ;  /* 0x0000000000007941 */ /* 0x000fea0003800000 */
.L_x_213:
[----:B------:R0:W-:Y:S01]  /*94e0*/  STG.E.U8 desc[UR36][R16.64], R8 ;  /* 0x0000000810007986 */ /* 0x0001e2000c101124 */
[----:B------:R-:W-:Y:S05]  /*94f0*/  BRA `(.L_x_193) ;  /* 0x0000000400187947 */ /* 0x000fea0003800000 */
.L_x_211:
        /* <DEDUP_REMOVED lines=17> */
.L_x_218:
[----:B------:R-:W-:-:S04]  /*9610*/  LOP3.LUT R2, R3, 0x80000000, RZ, 0xc0, !PT ;  /* 0x8000000003027812 */ /* 0x000fc800078ec0ff */
[----:B------:R-:W-:-:S04]  /*9620*/  SHF.R.U32.HI R3, RZ, 0x18, R2 ;  /* 0x00000018ff037819 */ /* 0x000fc80000011602 */
[----:B------:R-:W-:-:S04]  /*9630*/  LOP3.LUT R0, R0, R3, RZ, 0xfc, !PT ;  /* 0x0000000300007212 */ /* 0x000fc800078efcff */
[----:B------:R-:W-:-:S07]  /*9640*/  PRMT R8, R0, 0x7610, R8 ;  /* 0x0000761000087816 */ /* 0x000fce0000000008 */
.L_x_217:
[----:B------:R-:W-:Y:S05]  /*9650*/  BSYNC B0 ;  /* 0x0000000000007941 */ /* 0x000fea0003800000 */
.L_x_216:
[----:B------:R0:W-:Y:S01]  /*9660*/  STG.E.U8 desc[UR36][R16.64], R8 ;  /* 0x0000000810007986 */ /* 0x0001e2000c101124 */
[----:B------:R-:W-:Y:S05]  /*9670*/  BRA `(.L_x_193) ;  /* 0x0000000000b87947 */ /* 0x000fea0003800000 */
.L_x_210:
        /* <DEDUP_REMOVED lines=22> */
.L_x_192:
        /* <DEDUP_REMOVED lines=16> */
.L_x_221:
[----:B------:R-:W-:Y:S05]  /*98e0*/  BRA `(.L_x_193) ;  /* 0x00000000001c7947 */ /* 0x000fea0003800000 */
.L_x_220:
[----:B------:R-:W-:-:S06]  /*98f0*/  HADD2.F32 R2, -RZ, R0.H0_H0 ;  /* 0x20000000ff027230 */ /* 0x000fcc0000004100 */
[----:B------:R-:W0:Y:S02]  /*9900*/  F2I.U64.TRUNC R2, R2 ;  /* 0x0000000200027311 */ /* 0x000e24000020d800 */
[----:B0-----:R0:W-:Y:S01]  /*9910*/  STG.E.64 desc[UR36][R16.64], R2 ;  /* 0x0000000210007986 */ /* 0x0011e2000c101b24 */
[----:B------:R-:W-:Y:S05]  /*9920*/  BRA `(.L_x_193) ;  /* 0x00000000000c7947 */ /* 0x000fea0003800000 */
.L_x_219:
[----:B------:R-:W-:-:S04]  /*9930*/  HADD2.F32 R0, -RZ, R0.H0_H0 ;  /* 0x20000000ff007230 */ /* 0x000fc80000004100 */
[----:B------:R-:W0:Y:S02]  /*9940*/  F2I.FTZ.U32.TRUNC.NTZ R3, R0 ;  /* 0x0000000000037305 */ /* 0x000e24000021f000 */
[----:B0-----:R0:W-:Y:S02]  /*9950*/  STG.E desc[UR36][R16.64], R3 ;  /* 0x0000000310007986 */ /* 0x0011e4000c101924 */
.L_x_193:
[----:B------:R-:W-:-:S07]  /*9960*/  VIADD R19, R19, 0x80 ;  /* 0x0000008013137836 */ /* 0x000fce0000000000 */
.L_x_153:
[----:B------:R-:W-:Y:S05]  /*9970*/  BSYNC B6 ;  /* 0x0000000000067941 */ /* 0x000fea0003800000 */
.L_x_152:
[----:B------:R-:W-:Y:S02]  /*9980*/  ULDC UR4, c[0x0][0x210] ;  /* 0x0000840000047ab9 */ /* 0x000fe40000000800 */
[----:B------:R-:W-:-:S13]  /*9990*/  ISETP.GE.AND P0, PT, R19, UR4, PT ;  /* 0x0000000413007c0c */ /* 0x000fda000bf06270 */
[----:B------:R-:W-:Y:S05]  /*99a0*/  @P0 EXIT ;  /* 0x000000000000094d */ /* 0x000fea0003800000 */
        /* <DEDUP_REMOVED lines=303> */
.L_x_222:
        /* <DEDUP_REMOVED lines=22> */
.L_x_226:
[----:B------:R-:W2:Y:S02]  /*ae00*/  LDG.E.U8 R2, desc[UR36][R2.64] ;  /* 0x0000002402027981 */ /* 0x000ea4000c1e1100 */
[----:B--2---:R-:W-:-:S04]  /*ae10*/  I2FP.F32.U32 R0, R2 ;  /* 0x0000000200007245 */ /* 0x004fc80000201000 */
[----:B------:R-:W-:Y:S01]  /*ae20*/  F2FP.F16.F32.PACK_AB R0, RZ, R0 ;  /* 0x00000000ff00723e */ /* 0x000fe200000000ff */
[----:B------:R-:W-:Y:S06]  /*ae30*/  BRA `(.L_x_228) ;  /* 0x0000000c00887947 */ /* 0x000fec0003800000 */
.L_x_225:
        /* <DEDUP_REMOVED lines=10> */
.L_x_230:
[----:B------:R-:W2:Y:S02]  /*aee0*/  LDG.E R2, desc[UR36][R2.64] ;  /* 0x0000002402027981 */ /* 0x000ea4000c1e1900 */
[----:B--2---:R-:W-:-:S04]  /*aef0*/  I2FP.F32.S32 R0, R2 ;  /* 0x0000000200007245 */ /* 0x004fc80000201400 */
[----:B------:R-:W-:Y:S01]  /*af00*/  F2FP.F16.F32.PACK_AB R0, RZ, R0 ;  /* 0x00000000ff00723e */ /* 0x000fe200000000ff */
[----:B------:R-:W-:Y:S06]  /*af10*/  BRA `(.L_x_228) ;  /* 0x0000000c00507947 */ /* 0x000fec0003800000 */
.L_x_229:
[----:B------:R-:W2:Y:S02]  /*af20*/  LDG.E.U16 R2, desc[UR36][R2.64] ;  /* 0x0000002402027981 */ /* 0x000ea4000c1e1500 */
[----:B--2---:R-:W0:Y:S02]  /*af30*/  I2F.S16 R0, R2 ;  /* 0x0000000200007306 */ /* 0x004e240000101400 */
[----:B0-----:R-:W-:Y:S01]  /*af40*/  F2FP.F16.F32.PACK_AB R0, RZ, R0 ;  /* 0x00000000ff00723e */ /* 0x001fe200000000ff */
[----:B------:R-:W-:Y:S06]  /*af50*/  BRA `(.L_x_228) ;  /* 0x0000000c00407947 */ /* 0x000fec0003800000 */
.L_x_224:
        /* <DEDUP_REMOVED lines=9> */
.L_x_232:
[----:B------:R1:W5:Y:S01]  /*aff0*/  LDG.E.U16 R0, desc[UR36][R2.64] ;  /* 0x0000002402007981 */ /* 0x000362000c1e1500 */
[----:B------:R-:W-:Y:S05]  /*b000*/  BRA `(.L_x_228) ;  /* 0x0000000c00147947 */ /* 0x000fea0003800000 */
.L_x_231:
        /* <DEDUP_REMOVED lines=9> */
.L_x_234:
[----:B------:R0:W5:Y:S01]  /*b0a0*/  LDG.E.U16 R0, desc[UR36][R2.64] ;  /* 0x0000002402007981 */ /* 0x000162000c1e1500 */
[----:B------:R-:W-:Y:S05]  /*b0b0*/  BRA `(.L_x_228) ;  /* 0x0000000800e87947 */ /* 0x000fea0003800000 */
.L_x_233:
        /* <DEDUP_REMOVED lines=8> */
.L_x_223:
        /* <DEDUP_REMOVED lines=13> */
.L_x_237:
        /* <DEDUP_REMOVED lines=8> */
.L_x_236:
        /* <DEDUP_REMOVED lines=28> */
.L_x_239:
        /* <DEDUP_REMOVED lines=15> */
.L_x_238:
[----:B------:R-:W2:Y:S02]  /*b540*/  LDG.E.U16 R0, desc[UR36][R2.64] ;  /* 0x0000002402007981 */ /* 0x000ea4000c1e1500 */
[----:B--2---:R-:W-:-:S05]  /*b550*/  IMAD.U32 R0, R0, 0x10000, RZ ;  /* 0x0001000000007824 */ /* 0x004fca00078e00ff */
[----:B------:R-:W-:Y:S01]  /*b560*/  F2FP.F16.F32.PACK_AB R0, RZ, R0 ;  /* 0x00000000ff00723e */ /* 0x000fe200000000ff */
[----:B------:R-:W-:Y:S06]  /*b570*/  BRA `(.L_x_228) ;  /* 0x0000000400b87947 */ /* 0x000fec0003800000 */
.L_x_235:
        /* <DEDUP_REMOVED lines=12> */
.L_x_242:
        /* <DEDUP_REMOVED lines=21> */
.L_x_246:
[----:B------:R-:W-:Y:S05]  /*b790*/  BSYNC B1 ;  /* 0x0000000000017941 */ /* 0x000fea0003800000 */
.L_x_245:
[----:B------:R-:W-:Y:S01]  /*b7a0*/  LEA R3, R0, 0x3b800000, 0x17 ;  /* 0x3b80000000037811 */ /* 0x000fe200078eb8ff */
[----:B------:R-:W-:-:S05]  /*b7b0*/  IMAD.SHL.U32 R0, R2, 0x100000, RZ ;  /* 0x0010000002007824 */ /* 0x000fca00078e00ff */
[----:B------:R-:W-:-:S07]  /*b7c0*/  LOP3.LUT R0, R3, R0, R4, 0xfe, !PT ;  /* 0x0000000003007212 */ /* 0x000fce00078efe04 */
.L_x_244:
[----:B------:R-:W-:Y:S05]  /*b7d0*/  BSYNC B0 ;  /* 0x0000000000007941 */ /* 0x000fea0003800000 */
.L_x_243:
[----:B------:R-:W-:Y:S01]  /*b7e0*/  F2FP.F16.F32.PACK_AB R0, RZ, R0 ;  /* 0x00000000ff00723e */ /* 0x000fe200000000ff */
[----:B------:R-:W-:Y:S06]  /*b7f0*/  BRA `(.L_x_228) ;  /* 0x0000000400187947 */ /* 0x000fec0003800000 */
.L_x_241:
        /* <DEDUP_REMOVED lines=21> */
.L_x_250:
[----:B------:R-:W-:Y:S05]  /*b950*/  BSYNC B1 ;  /* 0x0000000000017941 */ /* 0x000fea0003800000 */
.L_x_249:
[----:B------:R-:W-:Y:S01]  /*b960*/  LEA R3, R0, 0x37800000, 0x17 ;  /* 0x3780000000037811 */ /* 0x000fe200078eb8ff */
[----:B------:R-:W-:-:S05]  /*b970*/  IMAD.SHL.U32 R0, R2, 0x200000, RZ ;  /* 0x0020000002007824 */ /* 0x000fca00078e00ff */
[----:B------:R-:W-:-:S07]  /*b980*/  LOP3.LUT R0, R3, R0, R4, 0xfe, !PT ;  /* 0x0000000003007212 */ /* 0x000fce00078efe04 */
.L_x_248:
[----:B------:R-:W-:Y:S05]  /*b990*/  BSYNC B0 ;  /* 0x0000000000007941 */ /* 0x000fea0003800000 */
.L_x_247:
[----:B------:R-:W-:Y:S01]  /*b9a0*/  F2FP.F16.F32.PACK_AB R0, RZ, R0 ;  /* 0x00000000ff00723e */ /* 0x000fe200000000ff */
[----:B------:R-:W-:Y:S06]  /*b9b0*/  BRA `(.L_x_228) ;  /* 0x0000000000a87947 */ /* 0x000fec0003800000 */
.L_x_240:
        /* <DEDUP_REMOVED lines=14> */
.L_x_254:
[----:B------:R-:W-:Y:S05]  /*baa0*/  BSYNC B0 ;  /* 0x0000000000007941 */ /* 0x000fea0003800000 */
.L_x_253:
[----:B------:R-:W-:Y:S01]  /*bab0*/  F2FP.F16.F32.PACK_AB R0, RZ, R0 ;  /* 0x00000000ff00723e */ /* 0x000fe200000000ff */
[----:B------:R-:W-:Y:S06]  /*bac0*/  BRA `(.L_x_228) ;  /* 0x0000000000647947 */ /* 0x000fec0003800000 */
.L_x_227:
        /* <DEDUP_REMOVED lines=16> */
.L_x_255:
[----:B------:R-:W-:Y:S01]  /*bbd0*/  PRMT R0, RZ, 0x7610, R0 ;  /* 0x00007610ff007816 */ /* 0x000fe20000000000 */
[----:B------:R-:W-:Y:S06]  /*bbe0*/  BRA `(.L_x_228) ;  /* 0x00000000001c7947 */ /* 0x000fec0003800000 */
.L_x_252:
[----:B------:R-:W2:Y:S02]  /*bbf0*/  LDG.E.64 R2, desc[UR36][R2.64] ;  /* 0x0000002402027981 */ /* 0x000ea4000c1e1b00 */
[----:B--2---:R-:W0:Y:S02]  /*bc00*/  I2F.U64 R0, R2 ;  /* 0x0000000200007312 */ /* 0x004e240000301000 */
[----:B0-----:R-:W-:Y:S01]  /*bc10*/  F2FP.F16.F32.PACK_AB R0, RZ, R0 ;  /* 0x00000000ff00723e */ /* 0x001fe200000000ff */
[----:B------:R-:W-:Y:S06]  /*bc20*/  BRA `(.L_x_228) ;  /* 0x00000000000c7947 */ /* 0x000fec0003800000 */
.L_x_251:
[----:B------:R-:W2:Y:S02]  /*bc30*/  LDG.E R2, desc[UR36][R2.64] ;  /* 0x0000002402027981 */ /* 0x000ea4000c1e1900 */
[----:B--2---:R-:W-:-:S04]  /*bc40*/  I2FP.F32.U32 R0, R2 ;  /* 0x0000000200007245 */ /* 0x004fc80000201000 */
[----:B------:R-:W-:-:S07]  /*bc50*/  F2FP.F16.F32.PACK_AB R0, RZ, R0 ;  /* 0x00000000ff00723e */ /* 0x000fce00000000ff */
.L_x_228:
        /* <DEDUP_REMOVED lines=24> */
[----:B0-----:R-:W-:Y:S01]  /*bde0*/  STG.E.U8 desc[UR36][R16.64], R3 ;  /* 0x0000000310007986 */ /* 0x001fe2000c101124 */
[----:B------:R-:W-:Y:S05]  /*bdf0*/  EXIT ;  /* 0x000000000000794d */ /* 0x000fea0003800000 */
.L_x_259:
[----:B------:R-:W-:-:S06]  /*be00*/  HADD2.F32 R3, -RZ, R0.H0_H0 ;  /* 0x20000000ff037230 */ /* 0x000fcc0000004100 */
[----:B------:R-:W0:Y:S02]  /*be10*/  F2I.S64.TRUNC R2, R3 ;  /* 0x0000000300027311 */ /* 0x000e24000020d900 */
[----:B0-----:R-:W-:Y:S01]  /*be20*/  STG.E.U8 desc[UR36][R16.64], R2 ;  /* 0x0000000210007986 */ /* 0x001fe2000c101124 */
[----:B------:R-:W-:Y:S05]  /*be30*/  EXIT ;  /* 0x000000000000794d */ /* 0x000fea0003800000 */
.L_x_258:
        /* <DEDUP_REMOVED lines=8> */
[----:B0-----:R-:W-:Y:S01]  /*bec0*/  STG.E.64 desc[UR36][R16.64], R2 ;  /* 0x0000000210007986 */ /* 0x001fe2000c101b24 */
[----:B------:R-:W-:Y:S05]  /*bed0*/  EXIT ;  /* 0x000000000000794d */ /* 0x000fea0003800000 */
.L_x_262:
[----:B------:R-:W-:-:S04]  /*bee0*/  HADD2.F32 R0, -RZ, R0.H0_H0 ;  /* 0x20000000ff007230 */ /* 0x000fc80000004100 */
[----:B------:R-:W0:Y:S02]  /*bef0*/  F2I.FTZ.TRUNC.NTZ R3, R0 ;  /* 0x0000000000037305 */ /* 0x000e24000021f100 */
[----:B0-----:R-:W-:Y:S01]  /*bf00*/  STG.E desc[UR36][R16.64], R3 ;  /* 0x0000000310007986 */ /* 0x001fe2000c101924 */
[----:B------:R-:W-:Y:S05]  /*bf10*/  EXIT ;  /* 0x000000000000794d */ /* 0x000fea0003800000 */
.L_x_261:
[----:B------:R-:W-:-:S04]  /*bf20*/  HADD2.F32 R0, -RZ, R0.H0_H0 ;  /* 0x20000000ff007230 */ /* 0x000fc80000004100 */
[----:B------:R-:W0:Y:S02]  /*bf30*/  F2I.FTZ.TRUNC.NTZ R3, R0 ;  /* 0x0000000000037305 */ /* 0x000e24000021f100 */
[----:B0-----:R-:W-:Y:S01]  /*bf40*/  STG.E.U16 desc[UR36][R16.64], R3 ;  /* 0x0000000310007986 */ /* 0x001fe2000c101524 */
[----:B------:R-:W-:Y:S05]  /*bf50*/  EXIT ;  /* 0x000000000000794d */ /* 0x000fea0003800000 */
.L_x_257:
[----:B------:R-:W-:-:S13]  /*bf60*/  ISETP.GT.AND P0, PT, R8, 0x6, PT ;  /* 0x000000060800780c */ /* 0x000fda0003f04270 */
[----:B------:R-:W-:Y:S05]  /*bf70*/  @P0 BRA `(.L_x_263) ;  /* 0x0000000000240947 */ /* 0x000fea0003800000 */
[----:B------:R-:W-:-:S13]  /*bf80*/  ISETP.NE.AND P0, PT, R8, 0x5, PT ;  /* 0x000000050800780c */ /* 0x000fda0003f05270 */
[----:B------:R-:W-:Y:S05]  /*bf90*/  @!P0 BRA `(.L_x_264) ;  /* 0x0000000000148947 */ /* 0x000fea0003800000 */
[----:B------:R-:W-:-:S13]  /*bfa0*/  ISETP.NE.AND P0, PT, R8, 0x6, PT ;  /* 0x000000060800780c */ /* 0x000fda0003f05270 */
[----:B------:R-:W-:Y:S05]  /*bfb0*/  @P0 BRA `(.L_x_260) ;  /* 0x0000000800c40947 */ /* 0x000fea0003800000 */
[----:B------:R-:W-:-:S05]  /*bfc0*/  HADD2.F32 R3, -RZ, R0.H0_H0 ;  /* 0x20000000ff037230 */ /* 0x000fca0000004100 */
[----:B------:R-:W-:Y:S01]  /*bfd0*/  STG.E desc[UR36][R16.64], R3 ;  /* 0x0000000310007986 */ /* 0x000fe2000c101924 */
[----:B------:R-:W-:Y:S05]  /*bfe0*/  EXIT ;  /* 0x000000000000794d */ /* 0x000fea0003800000 */
.L_x_264:
[----:B------:R-:W-:Y:S01]  /*bff0*/  STG.E.U16 desc[UR36][R16.64], R0 ;  /* 0x0000000010007986 */ /* 0x000fe2000c101524 */
[----:B------:R-:W-:Y:S05]  /*c000*/  EXIT ;  /* 0x000000000000794d */ /* 0x000fea0003800000 */
.L_x_263:
        /* <DEDUP_REMOVED lines=8> */
[----:B------:R-:W-:Y:S01]  /*c090*/  STG.E.64 desc[UR36][R16.64], R2 ;  /* 0x0000000210007986 */ /* 0x000fe2000c101b24 */
[----:B------:R-:W-:Y:S05]  /*c0a0*/  EXIT ;  /* 0x000000000000794d */ /* 0x000fea0003800000 */
.L_x_266:
[----:B------:R-:W-:-:S05]  /*c0b0*/  HADD2.F32 R0, -RZ, R0.H0_H0 ;  /* 0x20000000ff007230 */ /* 0x000fca0000004100 */
[----:B------:R-:W-:-:S04]  /*c0c0*/  F2FP.F16.F32.PACK_AB R0, RZ, R0 ;  /* 0x00000000ff00723e */ /* 0x000fc800000000ff */
[----:B------:R-:W-:-:S05]  /*c0d0*/  PRMT R0, R0, 0x5410, RZ ;  /* 0x0000541000007816 */ /* 0x000fca00000000ff */
[----:B------:R-:W-:Y:S01]  /*c0e0*/  STG.E desc[UR36][R16.64], R0 ;  /* 0x0000000010007986 */ /* 0x000fe2000c101924 */
[----:B------:R-:W-:Y:S05]  /*c0f0*/  EXIT ;  /* 0x000000000000794d */ /* 0x000fea0003800000 */
.L_x_265:
[----:B------:R-:W-:-:S05]  /*c100*/  HADD2.F32 R2, -RZ, R0.H0_H0 ;  /* 0x20000000ff027230 */ /* 0x000fca0000004100 */
[----:B------:R-:W-:-:S06]  /*c110*/  FMUL.FTZ R2, R2, 1 ;  /* 0x3f80000002027820 */ /* 0x000fcc0000410000 */
[----:B------:R-:W0:Y:S02]  /*c120*/  F2F.F64.F32 R2, R2 ;  /* 0x0000000200027310 */ /* 0x000e240000201800 */
[----:B0-----:R-:W-:Y:S01]  /*c130*/  STG.E.64 desc[UR36][R16.64], R2 ;  /* 0x0000000210007986 */ /* 0x001fe2000c101b24 */
[----:B------:R-:W-:Y:S05]  /*c140*/  EXIT ;  /* 0x000000000000794d */ /* 0x000fea0003800000 */
.L_x_256:
        /* <DEDUP_REMOVED lines=11> */
[----:B------:R-:W-:Y:S01]  /*c200*/  STG.E.U8 desc[UR36][R16.64], R3 ;  /* 0x0000000310007986 */ /* 0x000fe2000c101124 */
[----:B------:R-:W-:Y:S05]  /*c210*/  EXIT ;  /* 0x000000000000794d */ /* 0x000fea0003800000 */
.L_x_269:
[----:B------:R-:W-:Y:S01]  /*c220*/  HADD2.F32 R0, -RZ, R0.H0_H0 ;  /* 0x20000000ff007230 */ /* 0x000fe20000004100 */
[----:B------:R-:W-:-:S04]  /*c230*/  CS2R R6, SRZ ;  /* 0x0000000000067805 */ /* 0x000fc8000001ff00 */
[----:B------:R-:W-:-:S04]  /*c240*/  FMUL.FTZ R0, R0, 1 ;  /* 0x3f80000000007820 */ /* 0x000fc80000410000 */
[----:B------:R-:W0:Y:S02]  /*c250*/  F2F.F64.F32 R4, R0 ;  /* 0x0000000000047310 */ /* 0x000e240000201800 */
[----:B0-----:R-:W-:Y:S01]  /*c260*/  STG.E.128 desc[UR36][R16.64], R4 ;  /* 0x0000000410007986 */ /* 0x001fe2000c101d24 */
[----:B------:R-:W-:Y:S05]  /*c270*/  EXIT ;  /* 0x000000000000794d */ /* 0x000fea0003800000 */
.L_x_268:
        /* <DEDUP_REMOVED lines=21> */
.L_x_273:
[----:B------:R-:W-:Y:S05]  /*c3d0*/  BSYNC B0 ;  /* 0x0000000000007941 */ /* 0x000fea0003800000 */
.L_x_272:
[----:B------:R-:W-:-:S05]  /*c3e0*/  LOP3.LUT R3, R0, R3, RZ, 0xfc, !PT ;  /* 0x0000000300037212 */ /* 0x000fca00078efcff */
[----:B------:R-:W-:Y:S01]  /*c3f0*/  STG.E.U8 desc[UR36][R16.64], R3 ;  /* 0x0000000310007986 */ /* 0x000fe2000c101124 */
[----:B------:R-:W-:Y:S05]  /*c400*/  EXIT ;  /* 0x000000000000794d */ /* 0x000fea0003800000 */
.L_x_271:
        /* <DEDUP_REMOVED lines=13> */
.L_x_275:
[----:B------:R-:W-:Y:S01]  /*c4e0*/  IMAD.MOV.U32 R0, RZ, RZ, 0x7f ;  /* 0x0000007fff007424 */ /* 0x000fe200078e00ff */
[----:B------:R-:W-:-:S04]  /*c4f0*/  ISETP.GT.U32.AND P0, PT, R2, 0x7f800000, PT ;  /* 0x7f8000000200780c */ /* 0x000fc80003f04070 */
[----:B------:R-:W-:-:S09]  /*c500*/  SEL R0, R0, 0x7c, P0 ;  /* 0x0000007c00007807 */ /* 0x000fd20000000000 */
.L_x_276:
[----:B------:R-:W-:Y:S05]  /*c510*/  BSYNC B0 ;  /* 0x0000000000007941 */ /* 0x000fea0003800000 */
.L_x_274:
[----:B------:R-:W-:-:S04]  /*c520*/  LOP3.LUT R2, R3, 0x80000000, RZ, 0xc0, !PT ;  /* 0x8000000003027812 */ /* 0x000fc800078ec0ff */
[----:B------:R-:W-:-:S04]  /*c530*/  SHF.R.U32.HI R3, RZ, 0x18, R2 ;  /* 0x00000018ff037819 */ /* 0x000fc80000011602 */
[----:B------:R-:W-:-:S05]  /*c540*/  LOP3.LUT R3, R0, R3, RZ, 0xfc, !PT ;  /* 0x0000000300037212 */ /* 0x000fca00078efcff */
[----:B------:R-:W-:Y:S01]  /*c550*/  STG.E.U8 desc[UR36][R16.64], R3 ;  /* 0x0000000310007986 */ /* 0x000fe2000c101124 */
[----:B------:R-:W-:Y:S05]  /*c560*/  EXIT ;  /* 0x000000000000794d */ /* 0x000fea0003800000 */
.L_x_270:
[----:B------:R-:W-:-:S05]  /*c570*/  HADD2.F32 R0, -RZ, R0.H0_H0 ;  /* 0x20000000ff007230 */ /* 0x000fca0000004100 */
[----:B------:R-:W-:-:S05]  /*c580*/  F2FP.BF16.F32.PACK_AB R0, RZ, R0 ;  /* 0x00000000ff00723e */ /* 0x000fca00000010ff */
[----:B------:R-:W-:Y:S01]  /*c590*/  STG.E.U16 desc[UR36][R16.64], R0 ;  /* 0x0000000010007986 */ /* 0x000fe2000c101524 */
[----:B------:R-:W-:Y:S05]  /*c5a0*/  EXIT ;  /* 0x000000000000794d */ /* 0x000fea0003800000 */
.L_x_267:
        /* <DEDUP_REMOVED lines=10> */
[----:B0-----:R-:W-:Y:S01]  /*c650*/  STG.E.U16 desc[UR36][R16.64], R3 ;  /* 0x0000000310007986 */ /* 0x001fe2000c101524 */
[----:B------:R-:W-:Y:S05]  /*c660*/  EXIT ;  /* 0x000000000000794d */ /* 0x000fea0003800000 */
.L_x_279:
        /* <DEDUP_REMOVED lines=17> */
.L_x_282:
[----:B------:R-:W-:-:S04]  /*c780*/  LOP3.LUT R2, R3, 0x80000000, RZ, 0xc0, !PT ;  /* 0x8000000003027812 */ /* 0x000fc800078ec0ff */
[----:B------:R-:W-:-:S04]  /*c790*/  SHF.R.U32.HI R3, RZ, 0x18, R2 ;  /* 0x00000018ff037819 */ /* 0x000fc80000011602 */
[----:B------:R-:W-:-:S04]  /*c7a0*/  LOP3.LUT R0, R0, R3, RZ, 0xfc, !PT ;  /* 0x0000000300007212 */ /* 0x000fc800078efcff */
[----:B------:R-:W-:-:S07]  /*c7b0*/  PRMT R8, R0, 0x7610, R8 ;  /* 0x0000761000087816 */ /* 0x000fce0000000008 */
.L_x_281:
[----:B------:R-:W-:Y:S05]  /*c7c0*/  BSYNC B0 ;  /* 0x0000000000007941 */ /* 0x000fea0003800000 */
.L_x_280:
[----:B------:R-:W-:Y:S01]  /*c7d0*/  STG.E.U8 desc[UR36][R16.64], R8 ;  /* 0x0000000810007986 */ /* 0x000fe2000c101124 */
[----:B------:R-:W-:Y:S05]  /*c7e0*/  EXIT ;  /* 0x000000000000794d */ /* 0x000fea0003800000 */
.L_x_278:
        /* <DEDUP_REMOVED lines=17> */
.L_x_285:
[----:B------:R-:W-:-:S04]  /*c900*/  LOP3.LUT R2, R3, 0x80000000, RZ, 0xc0, !PT ;  /* 0x8000000003027812 */ /* 0x000fc800078ec0ff */
[----:B------:R-:W-:-:S04]  /*c910*/  SHF.R.U32.HI R3, RZ, 0x18, R2 ;  /* 0x00000018ff037819 */ /* 0x000fc80000011602 */
[----:B------:R-:W-:-:S04]  /*c920*/  LOP3.LUT R0, R0, R3, RZ, 0xfc, !PT ;  /* 0x0000000300007212 */ /* 0x000fc800078efcff */
[----:B------:R-:W-:-:S07]  /*c930*/  PRMT R8, R0, 0x7610, R8 ;  /* 0x0000761000087816 */ /* 0x000fce0000000008 */
.L_x_284:
[----:B------:R-:W-:Y:S05]  /*c940*/  BSYNC B0 ;  /* 0x0000000000007941 */ /* 0x000fea0003800000 */
.L_x_283:
[----:B------:R-:W-:Y:S01]  /*c950*/  STG.E.U8 desc[UR36][R16.64], R8 ;  /* 0x0000000810007986 */ /* 0x000fe2000c101124 */
[----:B------:R-:W-:Y:S05]  /*c960*/  EXIT ;  /* 0x000000000000794d */ /* 0x000fea0003800000 */
.L_x_277:
        /* <DEDUP_REMOVED lines=20> */
[----:B------:R-:W-:Y:S01]  /*cab0*/  STG.E.U8 desc[UR36][R16.64], R3 ;  /* 0x0000000310007986 */ /* 0x000fe2000c101124 */
[----:B------:R-:W-:Y:S05]  /*cac0*/  EXIT ;  /* 0x000000000000794d */ /* 0x000fea0003800000 */
.L_x_260:
        /* <DEDUP_REMOVED lines=16> */
.L_x_288:
[----:B------:R-:W-:Y:S05]  /*cbd0*/  EXIT ;  /* 0x000000000000794d */ /* 0x000fea0003800000 */
.L_x_287:
[----:B------:R-:W-:-:S06]  /*cbe0*/  HADD2.F32 R2, -RZ, R0.H0_H0 ;  /* 0x20000000ff027230 */ /* 0x000fcc0000004100 */
[----:B------:R-:W0:Y:S02]  /*cbf0*/  F2I.U64.TRUNC R2, R2 ;  /* 0x0000000200027311 */ /* 0x000e24000020d800 */
[----:B0-----:R-:W-:Y:S01]  /*cc00*/  STG.E.64 desc[UR36][R16.64], R2 ;  /* 0x0000000210007986 */ /* 0x001fe2000c101b24 */
[----:B------:R-:W-:Y:S05]  /*cc10*/  EXIT ;  /* 0x000000000000794d */ /* 0x000fea0003800000 */
.L_x_286:
[----:B------:R-:W-:-:S04]  /*cc20*/  HADD2.F32 R0, -RZ, R0.H0_H0 ;  /* 0x20000000ff007230 */ /* 0x000fc80000004100 */
[----:B------:R-:W0:Y:S02]  /*cc30*/  F2I.FTZ.U32.TRUNC.NTZ R3, R0 ;  /* 0x0000000000037305 */ /* 0x000e24000021f000 */
[----:B0-----:R-:W-:Y:S01]  /*cc40*/  STG.E desc[UR36][R16.64], R3 ;  /* 0x0000000310007986 */ /* 0x001fe2000c101924 */
[----:B------:R-:W-:Y:S05]  /*cc50*/  EXIT ;  /* 0x000000000000794d */ /* 0x000fea0003800000 */
.L_x_289:
        /* <DEDUP_REMOVED lines=10> */
.L_x_1945:


//--------------------- .text._ZN2at6native27unrolled_elementwise_kernelIZZZNS0_46_GLOBAL__N__5fd40885_13_AmpKernels_cu_3810c27339_amp_non_finite_check_and_unscale_cuda_ERNS_6TensorES4_RKS3_ENKUlvE_clEvENKUlvE1_clEvEUlN3c104HalfEE_St5arrayIPcLm2EELi4E23TrivialOffsetCalculatorILi1EjESG_NS0_6memory12LoadWithCastILi1EEENSH_13StoreWithCastILi1EEEEEviT_T0_T2_T3_T4_T5_ --------------------------
	.section	.text._ZN2at6native27unrolled_elementwise_kernelIZZZNS0_46_GLOBAL__N__5fd40885_13_AmpKernels_cu_3810c27339_amp_non_finite_check_and_unscale_cuda_ERNS_6TensorES4_RKS3_ENKUlvE_clEvENKUlvE1_clEvEUlN3c104HalfEE_St5arrayIPcLm2EELi4E23TrivialOffsetCalculatorILi1EjESG_NS0_6memory12LoadWithCastILi1EEENSH_13StoreWithCastILi1EEEEEviT_T0_T2_T3_T4_T5_,"ax",@progbits
	.align	128
        .global         _ZN2at6native27unrolled_elementwise_kernelIZZZNS0_46_GLOBAL__N__5fd40885_13_AmpKernels_cu_3810c27339_amp_non_finite_check_and_unscale_cuda_ERNS_6TensorES4_RKS3_ENKUlvE_clEvENKUlvE1_clEvEUlN3c104HalfEE_St5arrayIPcLm2EELi4E23TrivialOffsetCalculatorILi1EjESG_NS0_6memory12LoadWithCastILi1EEENSH_13StoreWithCastILi1EEEEEviT_T0_T2_T3_T4_T5_
        .type           _ZN2at6native27unrolled_elementwise_kernelIZZZNS0_46_GLOBAL__N__5fd40885_13_AmpKernels_cu_3810c27339_amp_non_finite_check_and_unscale_cuda_ERNS_6TensorES4_RKS3_ENKUlvE_clEvENKUlvE1_clEvEUlN3c104HalfEE_St5arrayIPcLm2EELi4E23TrivialOffsetCalculatorILi1EjESG_NS0_6memory12LoadWithCastILi1EEENSH_13StoreWithCastILi1EEEEEviT_T0_T2_T3_T4_T5_,@function
        .size           _ZN2at6native27unrolled_elementwise_kernelIZZZNS0_46_GLOBAL__N__5fd40885_13_AmpKernels_cu_3810c27339_amp_non_finite_check_and_unscale_cuda_ERNS_6TensorES4_RKS3_ENKUlvE_clEvENKUlvE1_clEvEUlN3c104HalfEE_St5arrayIPcLm2EELi4E23TrivialOffsetCalculatorILi1EjESG_NS0_6memory12LoadWithCastILi1EEENSH_13StoreWithCastILi1EEEEEviT_T0_T2_T3_T4_T5_,(.L_x_1946 - _ZN2at6native27unrolled_elementwise_kernelIZZZNS0_46_GLOBAL__N__5fd40885_13_AmpKernels_cu_3810c27339_amp_non_finite_check_and_unscale_cuda_ERNS_6TensorES4_RKS3_ENKUlvE_clEvENKUlvE1_clEvEUlN3c104HalfEE_St5arrayIPcLm2EELi4E23TrivialOffsetCalculatorILi1EjESG_NS0_6memory12LoadWithCastILi1EEENSH_13StoreWithCastILi1EEEEEviT_T0_T2_T3_T4_T5_)
        .other          _ZN2at6native27unrolled_elementwise_kernelIZZZNS0_46_GLOBAL__N__5fd40885_13_AmpKernels_cu_3810c27339_amp_non_finite_check_and_unscale_cuda_ERNS_6TensorES4_RKS3_ENKUlvE_clEvENKUlvE1_clEvEUlN3c104HalfEE_St5arrayIPcLm2EELi4E23TrivialOffsetCalculatorILi1EjESG_NS0_6memory12LoadWithCastILi1EEENSH_13StoreWithCastILi1EEEEEviT_T0_T2_T3_T4_T5_,@"STO_CUDA_ENTRY STV_DEFAULT"
_ZN2at6native27unrolled_elementwise_kernelIZZZNS0_46_GLOBAL__N__5fd40885_13_AmpKernels_cu_3810c27339_amp_non_finite_check_and_unscale_cuda_ERNS_6TensorES4_RKS3_ENKUlvE_clEvENKUlvE1_clEvEUlN3c104HalfEE_St5arrayIPcLm2EELi4E23TrivialOffsetCalculatorILi1EjESG_NS0_6memory12LoadWithCastILi1EEENSH_13StoreWithCastILi1EEEEEviT_T0_T2_T3_T4_T5_:
.text._ZN2at6native27unrolled_elementwise_kernelIZZZNS0_46_GLOBAL__N__5fd40885_13_AmpKernels_cu_3810c27339_amp_non_finite_check_and_unscale_cuda_ERNS_6TensorES4_RKS3_ENKUlvE_clEvENKUlvE1_clEvEUlN3c104HalfEE_St5arrayIPcLm2EELi4E23TrivialOffsetCalculatorILi1EjESG_NS0_6memory12LoadWithCastILi1EEENSH_13StoreWithCastILi1EEEEEviT_T0_T2_T3_T4_T5_:
[----:B------:R-:W0:Y:S01]  /*0000*/  LDC R1, c[0x0][0x28] ;  /* 0x00000a00ff017b82 */ /* 0x000e220000000800 */
[----:B------:R-:W1:Y:S07]  /*0010*/  S2R R17, SR_CTAID.X ;  /* 0x0000000000117919 */ /* 0x000e6e0000002500 */
[----:B------:R-:W1:Y:S01]  /*0020*/  LDC R16, c[0x0][0x210] ;  /* 0x00008400ff107b82 */ /* 0x000e620000000800 */
[----:B------:R-:W-:Y:S01]  /*0030*/  ULDC.64 UR36, c[0x0][0x208] ;  /* 0x0000820000247ab9 */ /* 0x000fe20000000a00 */
[----:B------:R-:W-:Y:S01]  /*0040*/  BSSY B6, `(.L_x_290) ;  /* 0x0000115000067945 */ /* 0x000fe20003800000 */
[----:B------:R-:W2:Y:S01]  /*0050*/  S2R R19, SR_TID.X ;  /* 0x0000000000137919 */ /* 0x000ea20000002100 */
[----:B------:R-:W-:-:S02]  /*0060*/  PRMT R24, RZ, 0x7610, R24 ;  /* 0x00007610ff187816 */ /* 0x000fc40000000018 */
[----:B------:R-:W-:Y:S02]  /*0070*/  PRMT R25, RZ, 0x7610, R25 ;  /* 0x00007610ff197816 */ /* 0x000fe40000000019 */
[----:B------:R-:W3:Y:S01]  /*0080*/  LDC.U8 R18, c[0x0][0x244] ;  /* 0x00009100ff127b82 */ /* 0x000ee20000000000 */
[----:B-1----:R-:W-:-:S05]  /*0090*/  IMAD R16, R17, -0x200, R16 ;  /* 0xfffffe0011107824 */ /* 0x002fca00078e0210 */
[----:B--2---:R-:W-:-:S13]  /*00a0*/  ISETP.GE.AND P0, PT, R19, R16, PT ;  /* 0x000000101300720c */ /* 0x004fda0003f06270 */
[----:B0--3--:R-:W-:Y:S05]  /*00b0*/  @P0 BRA `(.L_x_291) ;  /* 0x0000001000340947 */ /* 0x009fea0003800000 */
[----:B------:R-:W0:Y:S01]  /*00c0*/  LDC.64 R2, c[0x0][0x238] ;  /* 0x00008e00ff027b82 */ /* 0x000e220000000a00 */
[----:B------:R-:W-:Y:S01]  /*00d0*/  PRMT R0, R18, 0x9910, RZ ;  /* 0x0000991012007816 */ /* 0x000fe200000000ff */
[----:B------:R-:W-:Y:S01]  /*00e0*/  IMAD R19, R17, 0x200, R19 ;  /* 0x0000020011137824 */ /* 0x000fe200078e0213 */
[----:B------:R-:W-:Y:S02]  /*00f0*/  ULDC UR4, c[0x0][0x248] ;  /* 0x0000920000047ab9 */ /* 0x000fe40000000800 */
[----:B------:R-:W-:Y:S01]  /*0100*/  ISETP.GT.AND P0, PT, R0, 0x9, PT ;  /* 0x000000090000780c */ /* 0x000fe20003f04270 */
[----:B------:R-:W-:-:S05]  /*0110*/  IMAD R19, R19, UR4, RZ ;  /* 0x0000000413137c24 */ /* 0x000fca000f8e02ff */
[----:B0-----:R-:W-:-:S05]  /*0120*/  IADD3 R2, P1, R19, R2, RZ ;  /* 0x0000000213027210 */ /* 0x001fca0007f3e0ff */
[----:B------:R-:W-:Y:S02]  /*0130*/  IMAD.X R3, RZ, RZ, R3, P1 ;  /* 0x000000ffff037224 */ /* 0x000fe400008e0603 */
[----:B------:R-:W-:Y:S06]  /*0140*/  @P0 BRA `(.L_x_292) ;  /* 0x0000000400180947 */ /* 0x000fec0003800000 */
        /* <DEDUP_REMOVED lines=10> */
[----:B0-----:R-:W-:-:S04]  /*01f0*/  F2FP.F16.F32.PACK_AB R0, RZ, R0 ;  /* 0x00000000ff00723e */ /* 0x001fc800000000ff */
[----:B------:R-:W-:Y:S01]  /*0200*/  PRMT R25, R0, 0x7610, R25 ;  /* 0x0000761000197816 */ /* 0x000fe20000000019 */
[----:B------:R-:W-:Y:S06]  /*0210*/  BRA `(.L_x_297) ;  /* 0x0000000c00d47947 */ /* 0x000fec0003800000 */
.L_x_295:
[----:B------:R-:W2:Y:S02]  /*0220*/  LDG.E.U8 R2, desc[UR36][R2.64] ;  /* 0x0000002402027981 */ /* 0x000ea4000c1e1100 */
[----:B--2---:R-:W-:-:S04]  /*0230*/  I2FP.F32.U32 R0, R2 ;  /* 0x0000000200007245 */ /* 0x004fc80000201000 */
[----:B------:R-:W-:-:S04]  /*0240*/  F2FP.F16.F32.PACK_AB R0, RZ, R0 ;  /* 0x00000000ff00723e */ /* 0x000fc800000000ff */
[----:B------:R-:W-:Y:S01]  /*0250*/  PRMT R25, R0, 0x7610, R25 ;  /* 0x0000761000197816 */ /* 0x000fe20000000019 */
[----:B------:R-:W-:Y:S06]  /*0260*/  BRA `(.L_x_297) ;  /* 0x0000000c00c07947 */ /* 0x000fec0003800000 */
.L_x_294:
        /* <DEDUP_REMOVED lines=8> */
[----:B0-----:R-:W-:-:S04]  /*02f0*/  F2FP.F16.F32.PACK_AB R0, RZ, R0 ;  /* 0x00000000ff00723e */ /* 0x001fc800000000ff */
[----:B------:R-:W-:Y:S01]  /*0300*/  PRMT R25, R0, 0x7610, R25 ;  /* 0x0000761000197816 */ /* 0x000fe20000000019 */
[----:B------:R-:W-:Y:S06]  /*0310*/  BRA `(.L_x_297) ;  /* 0x0000000c00947947 */ /* 0x000fec0003800000 */
.L_x_299:
[----:B------:R-:W2:Y:S02]  /*0320*/  LDG.E R2, desc[UR36][R2.64] ;  /* 0x0000002402027981 */ /* 0x000ea4000c1e1900 */
[----:B--2---:R-:W-:-:S04]  /*0330*/  I2FP.F32.S32 R0, R2 ;  /* 0x0000000200007245 */ /* 0x004fc80000201400 */
[----:B------:R-:W-:-:S04]  /*0340*/  F2FP.F16.F32.PACK_AB R0, RZ, R0 ;  /* 0x00000000ff00723e */ /* 0x000fc800000000ff */
[----:B------:R-:W-:Y:S01]  /*0350*/  PRMT R25, R0, 0x7610, R25 ;  /* 0x0000761000197816 */ /* 0x000fe20000000019 */
[----:B------:R-:W-:Y:S06]  /*0360*/  BRA `(.L_x_297) ;  /* 0x0000000c00807947 */ /* 0x000fec0003800000 */
.L_x_298:
[----:B------:R-:W2:Y:S02]  /*0370*/  LDG.E.U16 R2, desc[UR36][R2.64] ;  /* 0x0000002402027981 */ /* 0x000ea4000c1e1500 */
[----:B--2---:R-:W0:Y:S02]  /*0380*/  I2F.S16 R0, R2 ;  /* 0x0000000200007306 */ /* 0x004e240000101400 */
[----:B0-----:R-:W-:-:S04]  /*0390*/  F2FP.F16.F32.PACK_AB R0, RZ, R0 ;  /* 0x00000000ff00723e */ /* 0x001fc800000000ff */
[----:B------:R-:W-:Y:S01]  /*03a0*/  PRMT R25, R0, 0x7610, R25 ;  /* 0x0000761000197816 */ /* 0x000fe20000000019 */
[----:B------:R-:W-:Y:S06]  /*03b0*/  BRA `(.L_x_297) ;  /* 0x0000000c006c7947 */ /* 0x000fec0003800000 */
.L_x_293:
        /* <DEDUP_REMOVED lines=9> */
.L_x_301:
[----:B------:R1:W5:Y:S01]  /*0450*/  LDG.E.U16 R25, desc[UR36][R2.64] ;  /* 0x0000002402197981 */ /* 0x000362000c1e1500 */
[----:B------:R-:W-:Y:S05]  /*0460*/  BRA `(.L_x_297) ;  /* 0x0000000c00407947 */ /* 0x000fea0003800000 */
.L_x_300:
        /* <DEDUP_REMOVED lines=9> */
.L_x_303:
[----:B------:R0:W5:Y:S01]  /*0500*/  LDG.E.U16 R25, desc[UR36][R2.64] ;  /* 0x0000002402197981 */ /* 0x000162000c1e1500 */
[----:B------:R-:W-:Y:S05]  /*0510*/  BRA `(.L_x_297) ;  /* 0x0000000c00147947 */ /* 0x000fea0003800000 */
.L_x_302:
[----:B------:R-:W2:Y:S01]  /*0520*/  LDG.E.64 R2, desc[UR36][R2.64] ;  /* 0x0000002402027981 */ /* 0x000ea2000c1e1b00 */
[----:B------:R-:W-:Y:S01]  /*0530*/  UMOV UR4, 0xf0000000 ;  /* 0xf000000000047882 */ /* 0x000fe20000000000 */
[----:B------:R-:W-:Y:S01]  /*0540*/  UMOV UR5, 0x380fffff ;  /* 0x380fffff00057882 */ /* 0x000fe20000000000 */
[----:B--2---:R-:W0:Y:S01]  /*0550*/  F2F.F32.F64 R0, R2 ;  /* 0x0000000200007310 */ /* 0x004e220000301000 */
[----:B------:R-:W-:-:S14]  /*0560*/  DSETP.GEU.AND P0, PT, |R2|, UR4, PT ;  /* 0x0000000402007e2a */ /* 0x000fdc000bf0e200 */
[----:B0-----:R-:W-:-:S05]  /*0570*/  @!P0 FMUL R0, R0, 1.175494350822287508e-38 ;  /* 0x0080000000008820 */ /* 0x001fca0000400000 */
[----:B------:R-:W-:-:S04]  /*0580*/  F2FP.F16.F32.PACK_AB R0, RZ, R0 ;  /* 0x00000000ff00723e */ /* 0x000fc800000000ff */
[----:B------:R-:W-:Y:S01]  /*0590*/  PRMT R25, R0, 0x7610, R25 ;  /* 0x0000761000197816 */ /* 0x000fe20000000019 */
[----:B------:R-:W-:Y:S06]  /*05a0*/  BRA `(.L_x_297) ;  /* 0x0000000800f07947 */ /* 0x000fec0003800000 */
.L_x_292:
        /* <DEDUP_REMOVED lines=11> */
[----:B------:R-:W-:-:S04]  /*0660*/  F2FP.F16.F32.PACK_AB R0, RZ, R0 ;  /* 0x00000000ff00723e */ /* 0x000fc800000000ff */
[----:B------:R-:W-:Y:S01]  /*0670*/  PRMT R25, R0, 0x7610, R25 ;  /* 0x0000761000197816 */ /* 0x000fe20000000019 */
[----:B------:R-:W-:Y:S06]  /*0680*/  BRA `(.L_x_297) ;  /* 0x0000000800b87947 */ /* 0x000fec0003800000 */
.L_x_306:
        /* <DEDUP_REMOVED lines=9> */
.L_x_305:
        /* <DEDUP_REMOVED lines=28> */
.L_x_308:
[----:B------:R-:W2:Y:S02]  /*08e0*/  LDG.E.U8 R3, desc[UR36][R2.64] ;  /* 0x0000002402037981 */ /* 0x000ea4000c1e1100 */
[----:B--2---:R-:W-:-:S05]  /*08f0*/  IMAD.SHL.U32 R0, R3, 0x2000000, RZ ;  /* 0x0200000003007824 */ /* 0x004fca00078e00ff */
[----:B------:R-:W-:-:S13]  /*0900*/  ISETP.GE.U32.AND P0, PT, R0, 0x8000000, PT ;  /* 0x080000000000780c */ /* 0x000fda0003f06070 */
[C---:B------:R-:W-:Y:S02]  /*0910*/  @P0 IMAD.SHL.U32 R4, R3.reuse, 0x200000, RZ ;  /* 0x0020000003040824 */ /* 0x040fe400078e00ff */
[C---:B------:R-:W-:Y:S02]  /*0920*/  @!P0 IMAD.SHL.U32 R0, R3.reuse, 0x100, RZ ;  /* 0x0000010003008824 */ /* 0x040fe400078e00ff */
[----:B------:R-:W-:Y:S01]  /*0930*/  IMAD.SHL.U32 R3, R3, 0x1000000, RZ ;  /* 0x0100000003037824 */ /* 0x000fe200078e00ff */
[----:B------:R-:W-:Y:S02]  /*0940*/  @P0 LOP3.LUT R4, R4, 0xfe00000, RZ, 0xc0, !PT ;  /* 0x0fe0000004040812 */ /* 0x000fe400078ec0ff */
        /* <DEDUP_REMOVED lines=9> */
.L_x_307:
[----:B------:R-:W2:Y:S02]  /*09e0*/  LDG.E.U16 R0, desc[UR36][R2.64] ;  /* 0x0000002402007981 */ /* 0x000ea4000c1e1500 */
[----:B--2---:R-:W-:-:S05]  /*09f0*/  IMAD.U32 R0, R0, 0x10000, RZ ;  /* 0x0001000000007824 */ /* 0x004fca00078e00ff */
[----:B------:R-:W-:-:S04]  /*0a00*/  F2FP.F16.F32.PACK_AB R0, RZ, R0 ;  /* 0x00000000ff00723e */ /* 0x000fc800000000ff */
[----:B------:R-:W-:Y:S01]  /*0a10*/  PRMT R25, R0, 0x7610, R25 ;  /* 0x0000761000197816 */ /* 0x000fe20000000019 */
[----:B------:R-:W-:Y:S06]  /*0a20*/  BRA `(.L_x_297) ;  /* 0x0000000400d07947 */ /* 0x000fec0003800000 */
.L_x_304:
        /* <DEDUP_REMOVED lines=10> */
[----:B------:R-:W-:-:S04]  /*0ad0*/  F2FP.F16.F32.PACK_AB R0, RZ, R0 ;  /* 0x00000000ff00723e */ /* 0x000fc800000000ff */
[----:B------:R-:W-:Y:S01]  /*0ae0*/  PRMT R25, R0, 0x7610, R25 ;  /* 0x0000761000197816 */ /* 0x000fe20000000019 */
[----:B------:R-:W-:Y:S06]  /*0af0*/  BRA `(.L_x_297) ;  /* 0x00000004009c7947 */ /* 0x000fec0003800000 */
.L_x_311:
        /* <DEDUP_REMOVED lines=21> */
.L_x_315:
[----:B------:R-:W-:Y:S05]  /*0c50*/  BSYNC B1 ;  /* 0x0000000000017941 */ /* 0x000fea0003800000 */
.L_x_314:
[----:B------:R-:W-:Y:S01]  /*0c60*/  LEA R3, R0, 0x3b800000, 0x17 ;  /* 0x3b80000000037811 */ /* 0x000fe200078eb8ff */
[----:B------:R-:W-:-:S05]  /*0c70*/  IMAD.SHL.U32 R0, R2, 0x100000, RZ ;  /* 0x0010000002007824 */ /* 0x000fca00078e00ff */
[----:B------:R-:W-:-:S07]  /*0c80*/  LOP3.LUT R0, R3, R0, R4, 0xfe, !PT ;  /* 0x0000000003007212 */ /* 0x000fce00078efe04 */
.L_x_313:
[----:B------:R-:W-:Y:S05]  /*0c90*/  BSYNC B0 ;  /* 0x0000000000007941 */ /* 0x000fea0003800000 */
.L_x_312:
[----:B------:R-:W-:-:S04]  /*0ca0*/  F2FP.F16.F32.PACK_AB R0, RZ, R0 ;  /* 0x00000000ff00723e */ /* 0x000fc800000000ff */
[----:B------:R-:W-:Y:S01]  /*0cb0*/  PRMT R25, R0, 0x7610, R25 ;  /* 0x0000761000197816 */ /* 0x000fe20000000019 */
[----:B------:R-:W-:Y:S06]  /*0cc0*/  BRA `(.L_x_297) ;  /* 0x0000000400287947 */ /* 0x000fec0003800000 */
.L_x_310:
        /* <DEDUP_REMOVED lines=21> */
.L_x_319:
[----:B------:R-:W-:Y:S05]  /*0e20*/  BSYNC B1 ;  /* 0x0000000000017941 */ /* 0x000fea0003800000 */
.L_x_318:
[----:B------:R-:W-:Y:S01]  /*0e30*/  LEA R3, R0, 0x37800000, 0x17 ;  /* 0x3780000000037811 */ /* 0x000fe200078eb8ff */
[----:B------:R-:W-:-:S05]  /*0e40*/  IMAD.SHL.U32 R0, R2, 0x200000, RZ ;  /* 0x0020000002007824 */ /* 0x000fca00078e00ff */
[----:B------:R-:W-:-:S07]  /*0e50*/  LOP3.LUT R0, R3, R0, R4, 0xfe, !PT ;  /* 0x0000000003007212 */ /* 0x000fce00078efe04 */
.L_x_317:
[----:B------:R-:W-:Y:S05]  /*0e60*/  BSYNC B0 ;  /* 0x0000000000007941 */ /* 0x000fea0003800000 */
.L_x_316:
[----:B------:R-:W-:-:S04]  /*0e70*/  F2FP.F16.F32.PACK_AB R0, RZ, R0 ;  /* 0x00000000ff00723e */ /* 0x000fc800000000ff */
[----:B------:R-:W-:Y:S01]  /*0e80*/  PRMT R25, R0, 0x7610, R25 ;  /* 0x0000761000197816 */ /* 0x000fe20000000019 */
[----:B------:R-:W-:Y:S06]  /*0e90*/  BRA `(.L_x_297) ;  /* 0x0000000000b47947 */ /* 0x000fec0003800000 */
.L_x_309:
        /* <DEDUP_REMOVED lines=14> */
.L_x_323:
[----:B------:R-:W-:Y:S05]  /*0f80*/  BSYNC B0 ;  /* 0x0000000000007941 */ /* 0x000fea0003800000 */
.L_x_322:
[----:B------:R-:W-:-:S04]  /*0f90*/  F2FP.F16.F32.PACK_AB R0, RZ, R0 ;  /* 0x00000000ff00723e */ /* 0x000fc800000000ff */
[----:B------:R-:W-:Y:S01]  /*0fa0*/  PRMT R25, R0, 0x7610, R25 ;  /* 0x0000761000197816 */ /* 0x000fe20000000019 */
[----:B------:R-:W-:Y:S06]  /*0fb0*/  BRA `(.L_x_297) ;  /* 0x00000000006c7947 */ /* 0x000fec0003800000 */
.L_x_296:
        /* <DEDUP_REMOVED lines=16> */
.L_x_324:
[----:B------:R-:W-:Y:S01]  /*10c0*/  PRMT R25, RZ, 0x7610, R25 ;  /* 0x00007610ff197816 */ /* 0x000fe20000000019 */
[----:B------:R-:W-:Y:S06]  /*10d0*/  BRA `(.L_x_297) ;  /* 0x0000000000247947 */ /* 0x000fec0003800000 */
.L_x_321:
[----:B------:R-:W2:Y:S02]  /*10e0*/  LDG.E.64 R2, desc[UR36][R2.64] ;  /* 0x0000002402027981 */ /* 0x000ea4000c1e1b00 */
[----:B--2---:R-:W0:Y:S02]  /*10f0*/  I2F.U64 R0, R2 ;  /* 0x0000000200007312 */ /* 0x004e240000301000 */
[----:B0-----:R-:W-:-:S04]  /*1100*/  F2FP.F16.F32.PACK_AB R0, RZ, R0 ;  /* 0x00000000ff00723e */ /* 0x001fc800000000ff */
[----:B------:R-:W-:Y:S01]  /*1110*/  PRMT R25, R0, 0x7610, R25 ;  /* 0x0000761000197816 */ /* 0x000fe20000000019 */
[----:B------:R-:W-:Y:S06]  /*1120*/  BRA `(.L_x_297) ;  /* 0x0000000000107947 */ /* 0x000fec0003800000 */
.L_x_320:
[----:B------:R-:W2:Y:S02]  /*1130*/  LDG.E R2, desc[UR36][R2.64] ;  /* 0x0000002402027981 */ /* 0x000ea4000c1e1900 */
[----:B--2---:R-:W-:-:S04]  /*1140*/  I2FP.F32.U32 R0, R2 ;  /* 0x0000000200007245 */ /* 0x004fc80000201000 */
[----:B------:R-:W-:-:S04]  /*1150*/  F2FP.F16.F32.PACK_AB R0, RZ, R0 ;  /* 0x00000000ff00723e */ /* 0x000fc800000000ff */
[----:B------:R-:W-:-:S07]  /*1160*/  PRMT R25, R0, 0x7610, R25 ;  /* 0x0000761000197816 */ /* 0x000fce0000000019 */
.L_x_297:
[----:B------:R-:W2:Y:S02]  /*1170*/  S2R R19, SR_TID.X ;  /* 0x0000000000137919 */ /* 0x000ea40000002100 */
[----:B--2---:R-:W-:-:S07]  /*1180*/  VIADD R19, R19, 0x80 ;  /* 0x0000008013137836 */ /* 0x004fce0000000000 */
.L_x_291:
[----:B------:R-:W-:Y:S05]  /*1190*/  BSYNC B6 ;  /* 0x0000000000067941 */ /* 0x000fea0003800000 */
.L_x_290:
[----:B------:R-:W-:Y:S01]  /*11a0*/  ISETP.GE.AND P0, PT, R19, R16, PT ;  /* 0x000000101300720c */ /* 0x000fe20003f06270 */
[----:B------:R-:W-:-:S12]  /*11b0*/  BSSY B6, `(.L_x_325) ;  /* 0x000010e000067945 */ /* 0x000fd80003800000 */
[----:B------:R-:W-:Y:S05]  /*11c0*/  @P0 BRA `(.L_x_326) ;  /* 0x0000001000300947 */ /* 0x000fea0003800000 */
[----:B01----:R-:W0:Y:S01]  /*11d0*/  LDC.64 R2, c[0x0][0x238] ;  /* 0x00008e00ff027b82 */ /* 0x003e220000000a00 */
[----:B------:R-:W-:Y:S01]  /*11e0*/  IMAD R0, R17, 0x200, R19 ;  /* 0x0000020011007824 */ /* 0x000fe200078e0213 */
[----:B------:R-:W-:Y:S01]  /*11f0*/  PRMT R4, R18, 0x9910, RZ ;  /* 0x0000991012047816 */ /* 0x000fe200000000ff */
[----:B------:R-:W-:Y:S02]  /*1200*/  ULDC UR4, c[0x0][0x248] ;  /* 0x0000920000047ab9 */ /* 0x000fe40000000800 */
[----:B------:R-:W-:Y:S02]  /*1210*/  IMAD R5, R0, UR4, RZ ;  /* 0x0000000400057c24 */ /* 0x000fe4000f8e02ff */
[----:B------:R-:W-:-:S05]  /*1220*/  IMAD.MOV.U32 R0, RZ, RZ, R4 ;  /* 0x000000ffff007224 */ /* 0x000fca00078e0004 */
[----:B------:R-:W-:Y:S02]  /*1230*/  ISETP.GT.AND P1, PT, R0, 0x9, PT ;  /* 0x000000090000780c */ /* 0x000fe40003f24270 */
[----:B0-----:R-:W-:-:S05]  /*1240*/  IADD3 R2, P0, R5, R2, RZ ;  /* 0x0000000205027210 */ /* 0x001fca0007f1e0ff */
[----:B------:R-:W-:-:S06]  /*1250*/  IMAD.X R3, RZ, RZ, R3, P0 ;  /* 0x000000ffff037224 */ /* 0x000fcc00000e0603 */
        /* <DEDUP_REMOVED lines=14> */
.L_x_330:
[----:B------:R-:W2:Y:S02]  /*1340*/  LDG.E.U8 R2, desc[UR36][R2.64] ;  /* 0x0000002402027981 */ /* 0x000ea4000c1e1100 */
[----:B--2---:R-:W-:-:S04]  /*1350*/  I2FP.F32.U32 R0, R2 ;  /* 0x0000000200007245 */ /* 0x004fc80000201000 */
[----:B------:R-:W-:-:S04]  /*1360*/  F2FP.F16.F32.PACK_AB R0, RZ, R0 ;  /* 0x00000000ff00723e */ /* 0x000fc800000000ff */
[----:B------:R-:W-:Y:S01]  /*1370*/  PRMT R24, R0, 0x7610, R24 ;  /* 0x0000761000187816 */ /* 0x000fe20000000018 */
[----:B------:R-:W-:Y:S06]  /*1380*/  BRA `(.L_x_332) ;  /* 0x0000000c00bc7947 */ /* 0x000fec0003800000 */
.L_x_329:
        /* <DEDUP_REMOVED lines=11> */
.L_x_334:
[----:B------:R-:W2:Y:S02]  /*1440*/  LDG.E R2, desc[UR36][R2.64] ;  /* 0x0000002402027981 */ /* 0x000ea4000c1e1900 */
[----:B--2---:R-:W-:-:S04]  /*1450*/  I2FP.F32.S32 R0, R2 ;  /* 0x0000000200007245 */ /* 0x004fc80000201400 */
[----:B------:R-:W-:-:S04]  /*1460*/  F2FP.F16.F32.PACK_AB R0, RZ, R0 ;  /* 0x00000000ff00723e */ /* 0x000fc800000000ff */
[----:B------:R-:W-:Y:S01]  /*1470*/  PRMT R24, R0, 0x7610, R24 ;  /* 0x0000761000187816 */ /* 0x000fe20000000018 */
[----:B------:R-:W-:Y:S06]  /*1480*/  BRA `(.L_x_332) ;  /* 0x0000000c007c7947 */ /* 0x000fec0003800000 */
.L_x_333:
[----:B------:R-:W2:Y:S02]  /*1490*/  LDG.E.U16 R2, desc[UR36][R2.64] ;  /* 0x0000002402027981 */ /* 0x000ea4000c1e1500 */
[----:B--2---:R-:W0:Y:S02]  /*14a0*/  I2F.S16 R0, R2 ;  /* 0x0000000200007306 */ /* 0x004e240000101400 */
[----:B0-----:R-:W-:-:S04]  /*14b0*/  F2FP.F16.F32.PACK_AB R0, RZ, R0 ;  /* 0x00000000ff00723e */ /* 0x001fc800000000ff */
[----:B------:R-:W-:Y:S01]  /*14c0*/  PRMT R24, R0, 0x7610, R24 ;  /* 0x0000761000187816 */ /* 0x000fe20000000018 */
[----:B------:R-:W-:Y:S06]  /*14d0*/  BRA `(.L_x_332) ;  /* 0x0000000c00687947 */ /* 0x000fec0003800000 */
.L_x_328:
        /* <DEDUP_REMOVED lines=9> */
.L_x_336:
[----:B------:R0:W5:Y:S01]  /*1570*/  LDG.E.U16 R24, desc[UR36][R2.64] ;  /* 0x0000002402187981 */ /* 0x000162000c1e1500 */
[----:B------:R-:W-:Y:S05]  /*1580*/  BRA `(.L_x_332) ;  /* 0x0000000c003c7947 */ /* 0x000fea0003800000 */
.L_x_335:
        /* <DEDUP_REMOVED lines=9> */
.L_x_338:
[----:B------:R1:W5:Y:S01]  /*1620*/  LDG.E.U16 R24, desc[UR36][R2.64] ;  /* 0x0000002402187981 */ /* 0x000362000c1e1500 */
[----:B------:R-:W-:Y:S05]  /*1630*/  BRA `(.L_x_332) ;  /* 0x0000000c00107947 */ /* 0x000fea0003800000 */
.L_x_337:
        /* <DEDUP_REMOVED lines=9> */
.L_x_327:
        /* <DEDUP_REMOVED lines=14> */
.L_x_341:
        /* <DEDUP_REMOVED lines=9> */
.L_x_340:
        /* <DEDUP_REMOVED lines=28> */
.L_x_343:
        /* <DEDUP_REMOVED lines=15> */
.L_x_342:
[----:B------:R-:W2:Y:S02]  /*1af0*/  LDG.E.U16 R0, desc[UR36][R2.64] ;  /* 0x0000002402007981 */ /* 0x000ea4000c1e1500 */
[----:B--2---:R-:W-:-:S05]  /*1b00*/  IMAD.U32 R0, R0, 0x10000, RZ ;  /* 0x0001000000007824 */ /* 0x004fca00078e00ff */
[----:B------:R-:W-:-:S04]  /*1b10*/  F2FP.F16.F32.PACK_AB R0, RZ, R0 ;  /* 0x00000000ff00723e */ /* 0x000fc800000000ff */
[----:B------:R-:W-:Y:S01]  /*1b20*/  PRMT R24, R0, 0x7610, R24 ;  /* 0x0000761000187816 */ /* 0x000fe20000000018 */
[----:B------:R-:W-:Y:S06]  /*1b30*/  BRA `(.L_x_332) ;  /* 0x0000000400d07947 */ /* 0x000fec0003800000 */
.L_x_339:
        /* <DEDUP_REMOVED lines=13> */
.L_x_346:
        /* <DEDUP_REMOVED lines=21> */
.L_x_350:
[----:B------:R-:W-:Y:S05]  /*1d60*/  BSYNC B1 ;  /* 0x0000000000017941 */ /* 0x000fea0003800000 */
.L_x_349:
[----:B------:R-:W-:Y:S01]  /*1d70*/  LEA R3, R0, 0x3b800000, 0x17 ;  /* 0x3b80000000037811 */ /* 0x000fe200078eb8ff */
[----:B------:R-:W-:-:S05]  /*1d80*/  IMAD.SHL.U32 R0, R2, 0x100000, RZ ;  /* 0x0010000002007824 */ /* 0x000fca00078e00ff */
[----:B------:R-:W-:-:S07]  /*1d90*/  LOP3.LUT R0, R3, R0, R4, 0xfe, !PT ;  /* 0x0000000003007212 */ /* 0x000fce00078efe04 */
.L_x_348:
[----:B------:R-:W-:Y:S05]  /*1da0*/  BSYNC B0 ;  /* 0x0000000000007941 */ /* 0x000fea0003800000 */
.L_x_347:
[----:B------:R-:W-:-:S04]  /*1db0*/  F2FP.F16.F32.PACK_AB R0, RZ, R0 ;  /* 0x00000000ff00723e */ /* 0x000fc800000000ff */
[----:B------:R-:W-:Y:S01]  /*1dc0*/  PRMT R24, R0, 0x7610, R24 ;  /* 0x0000761000187816 */ /* 0x000fe20000000018 */
[----:B------:R-:W-:Y:S06]  /*1dd0*/  BRA `(.L_x_332) ;  /* 0x0000000400287947 */ /* 0x000fec0003800000 */
.L_x_345:
        /* <DEDUP_REMOVED lines=21> */
.L_x_354:
[----:B------:R-:W-:Y:S05]  /*1f30*/  BSYNC B1 ;  /* 0x0000000000017941 */ /* 0x000fea0003800000 */
.L_x_353:
[----:B------:R-:W-:Y:S01]  /*1f40*/  LEA R3, R0, 0x37800000, 0x17 ;  /* 0x3780000000037811 */ /* 0x000fe200078eb8ff */
[----:B------:R-:W-:-:S05]  /*1f50*/  IMAD.SHL.U32 R0, R2, 0x200000, RZ ;  /* 0x0020000002007824 */ /* 0x000fca00078e00ff */
[----:B------:R-:W-:-:S07]  /*1f60*/  LOP3.LUT R0, R3, R0, R4, 0xfe, !PT ;  /* 0x0000000003007212 */ /* 0x000fce00078efe04 */
.L_x_352:
[----:B------:R-:W-:Y:S05]  /*1f70*/  BSYNC B0 ;  /* 0x0000000000007941 */ /* 0x000fea0003800000 */
.L_x_351:
[----:B------:R-:W-:-:S04]  /*1f80*/  F2FP.F16.F32.PACK_AB R0, RZ, R0 ;  /* 0x00000000ff00723e */ /* 0x000fc800000000ff */
[----:B------:R-:W-:Y:S01]  /*1f90*/  PRMT R24, R0, 0x7610, R24 ;  /* 0x0000761000187816 */ /* 0x000fe20000000018 */
[----:B------:R-:W-:Y:S06]  /*1fa0*/  BRA `(.L_x_332) ;  /* 0x0000000000b47947 */ /* 0x000fec0003800000 */
.L_x_344:
        /* <DEDUP_REMOVED lines=14> */
.L_x_358:
[----:B------:R-:W-:Y:S05]  /*2090*/  BSYNC B0 ;  /* 0x0000000000007941 */ /* 0x000fea0003800000 */
.L_x_357:
[----:B------:R-:W-:-:S04]  /*20a0*/  F2FP.F16.F32.PACK_AB R0, RZ, R0 ;  /* 0x00000000ff00723e */ /* 0x000fc800000000ff */
[----:B------:R-:W-:Y:S01]  /*20b0*/  PRMT R24, R0, 0x7610, R24 ;  /* 0x0000761000187816 */ /* 0x000fe20000000018 */
[----:B------:R-:W-:Y:S06]  /*20c0*/  BRA `(.L_x_332) ;  /* 0x00000000006c7947 */ /* 0x000fec0003800000 */
.L_x_331:
        /* <DEDUP_REMOVED lines=15> */
[----:B0----5:R-:W-:Y:S05]  /*21c0*/  CALL.ABS.NOINC R2 ;  /* 0x0000000002007343 */ /* 0x021fea0003c00000 */
.L_x_359:
[----:B------:R-:W-:Y:S01]  /*21d0*/  PRMT R24, RZ, 0x7610, R24 ;  /* 0x00007610ff187816 */ /* 0x000fe20000000018 */
[----:B------:R-:W-:Y:S06]  /*21e0*/  BRA `(.L_x_332) ;  /* 0x0000000000247947 */ /* 0x000fec0003800000 */
.L_x_356:
[----:B------:R-:W2:Y:S02]  /*21f0*/  LDG.E.64 R2, desc[UR36][R2.64] ;  /* 0x0000002402027981 */ /* 0x000ea4000c1e1b00 */
[----:B--2---:R-:W0:Y:S02]  /*2200*/  I2F.U64 R0, R2 ;  /* 0x0000000200007312 */ /* 0x004e240000301000 */
[----:B0-----:R-:W-:-:S04]  /*2210*/  F2FP.F16.F32.PACK_AB R0, RZ, R0 ;  /* 0x00000000ff00723e */ /* 0x001fc800000000ff */
[----:B------:R-:W-:Y:S01]  /*2220*/  PRMT R24, R0, 0x7610, R24 ;  /* 0x0000761000187816 */ /* 0x000fe20000000018 */
[----:B------:R-:W-:Y:S06]  /*2230*/  BRA `(.L_x_332) ;  /* 0x0000000000107947 */ /* 0x000fec0003800000 */
.L_x_355:
[----:B------:R-:W2:Y:S02]  /*2240*/  LDG.E R2, desc[UR36][R2.64] ;  /* 0x0000002402027981 */ /* 0x000ea4000c1e1900 */
[----:B--2---:R-:W-:-:S04]  /*2250*/  I2FP.F32.U32 R0, R2 ;  /* 0x0000000200007245 */ /* 0x004fc80000201000 */
[----:B------:R-:W-:-:S04]  /*2260*/  F2FP.F16.F32.PACK_AB R0, RZ, R0 ;  /* 0x00000000ff00723e */ /* 0x000fc800000000ff */
[----:B------:R-:W-:-:S07]  /*2270*/  PRMT R24, R0, 0x7610, R24 ;  /* 0x0000761000187816 */ /* 0x000fce0000000018 */
.L_x_332:
[----:B------:R-:W-:-:S07]  /*2280*/  VIADD R19, R19, 0x80 ;  /* 0x0000008013137836 */ /* 0x000fce0000000000 */
.L_x_326:
[----:B------:R-:W-:Y:S05]  /*2290*/  BSYNC B6 ;  /* 0x0000000000067941 */ /* 0x000fea0003800000 */
.L_x_325:
[----:B------:R-:W-:Y:S01]  /*22a0*/  ISETP.GE.AND P0, PT, R19, R16, PT ;  /* 0x000000101300720c */ /* 0x000fe20003f06270 */
[----:B------:R-:W-:Y:S01]  /*22b0*/  BSSY B6, `(.L_x_360) ;  /* 0x000010f000067945 */ /* 0x000fe20003800000 */
[----:B------:R-:W-:Y:S02]  /*22c0*/  PRMT R22, RZ, 0x7610, R22 ;  /* 0x00007610ff167816 */ /* 0x000fe40000000016 */
[----:B01----:R-:W-:-:S09]  /*22d0*/  PRMT R2, RZ, 0x7610, R2 ;  /* 0x00007610ff027816 */ /* 0x003fd20000000002 */
[----:B------:R-:W-:Y:S05]  /*22e0*/  @P0 BRA `(.L_x_361) ;  /* 0x00000010002c0947 */ /* 0x000fea0003800000 */
[----:B------:R-:W0:Y:S01]  /*22f0*/  LDC.64 R4, c[0x0][0x238] ;  /* 0x00008e00ff047b82 */ /* 0x000e220000000a00 */
        /* <DEDUP_REMOVED lines=22> */
.L_x_365:
[----:B------:R-:W2:Y:S02]  /*2460*/  LDG.E.U8 R4, desc[UR36][R4.64] ;  /* 0x0000002404047981 */ /* 0x000ea4000c1e1100 */
[----:B--2---:R-:W-:-:S04]  /*2470*/  I2FP.F32.U32 R0, R4 ;  /* 0x0000000400007245 */ /* 0x004fc80000201000 */
[----:B------:R-:W-:-:S04]  /*2480*/  F2FP.F16.F32.PACK_AB R0, RZ, R0 ;  /* 0x00000000ff00723e */ /* 0x000fc800000000ff */
[----:B------:R-:W-:Y:S01]  /*2490*/  PRMT R2, R0, 0x7610, R2 ;  /* 0x0000761000027816 */ /* 0x000fe20000000002 */
[----:B------:R-:W-:Y:S06]  /*24a0*/  BRA `(.L_x_367) ;  /* 0x0000000c00b87947 */ /* 0x000fec0003800000 */
.L_x_364:
        /* <DEDUP_REMOVED lines=11> */
.L_x_369:
[----:B------:R-:W2:Y:S02]  /*2560*/  LDG.E R4, desc[UR36][R4.64] ;  /* 0x0000002404047981 */ /* 0x000ea4000c1e1900 */
[----:B--2---:R-:W-:-:S04]  /*2570*/  I2FP.F32.S32 R0, R4 ;  /* 0x0000000400007245 */ /* 0x004fc80000201400 */
[----:B------:R-:W-:-:S04]  /*2580*/  F2FP.F16.F32.PACK_AB R0, RZ, R0 ;  /* 0x00000000ff00723e */ /* 0x000fc800000000ff */
[----:B------:R-:W-:Y:S01]  /*2590*/  PRMT R2, R0, 0x7610, R2 ;  /* 0x0000761000027816 */ /* 0x000fe20000000002 */
[----:B------:R-:W-:Y:S06]  /*25a0*/  BRA `(.L_x_367) ;  /* 0x0000000c00787947 */ /* 0x000fec0003800000 */
.L_x_368:
[----:B------:R-:W2:Y:S02]  /*25b0*/  LDG.E.U16 R4, desc[UR36][R4.64] ;  /* 0x0000002404047981 */ /* 0x000ea4000c1e1500 */
[----:B--2---:R-:W0:Y:S02]  /*25c0*/  I2F.S16 R0, R4 ;  /* 0x0000000400007306 */ /* 0x004e240000101400 */
[----:B0-----:R-:W-:-:S04]  /*25d0*/  F2FP.F16.F32.PACK_AB R0, RZ, R0 ;  /* 0x00000000ff00723e */ /* 0x001fc800000000ff */
[----:B------:R-:W-:Y:S01]  /*25e0*/  PRMT R2, R0, 0x7610, R2 ;  /* 0x0000761000027816 */ /* 0x000fe20000000002 */
[----:B------:R-:W-:Y:S06]  /*25f0*/  BRA `(.L_x_367) ;  /* 0x0000000c00647947 */ /* 0x000fec0003800000 */
.L_x_363:
        /* <DEDUP_REMOVED lines=9> */
.L_x_371:
[----:B------:R0:W5:Y:S01]  /*2690*/  LDG.E.U16 R2, desc[UR36][R4.64] ;  /* 0x0000002404027981 */ /* 0x000162000c1e1500 */
[----:B------:R-:W-:Y:S05]  /*26a0*/  BRA `(.L_x_367) ;  /* 0x0000000c00387947 */ /* 0x000fea0003800000 */
.L_x_370:
        /* <DEDUP_REMOVED lines=9> */
.L_x_373:
[----:B------:R1:W5:Y:S01]  /*2740*/  LDG.E.U16 R2, desc[UR36][R4.64] ;  /* 0x0000002404027981 */ /* 0x000362000c1e1500 */
[----:B------:R-:W-:Y:S05]  /*2750*/  BRA `(.L_x_367) ;  /* 0x0000000c000c7947 */ /* 0x000fea0003800000 */
.L_x_372:
        /* <DEDUP_REMOVED lines=9> */
.L_x_362:
        /* <DEDUP_REMOVED lines=14> */
.L_x_376:
        /* <DEDUP_REMOVED lines=9> */
.L_x_375:
        /* <DEDUP_REMOVED lines=11> */
[----:B------:R-:W-:-:S05]  /*2a10*/  VIADD R6, R2, 0x1000000 ;  /* 0x0100000002067836 */ /* 0x000fca0000000000 */
[----:B------:R-:W-:Y:S02]  /*2a20*/  SHF.R.S32.HI R6, RZ, 0x8, R6 ;  /* 0x00000008ff067819 */ /* 0x000fe40000011406 */
[----:B0-----:R-:W-:-:S04]  /*2a30*/  IADD3 R3, -R3, 0x1f, RZ ;  /* 0x0000001f03037810 */ /* 0x001fc80007ffe1ff */
[C---:B------:R-:W-:Y:S01]  /*2a40*/  ISETP.GT.U32.AND P0, PT, R3.reuse, 0x4, PT ;  /* 0x000000040300780c */ /* 0x040fe20003f04070 */
[----:B------:R-:W-:-:S05]  /*2a50*/  VIADD R3, R3, 0xfffffffc ;  /* 0xfffffffc03037836 */ /* 0x000fca0000000000 */
[----:B------:R-:W-:-:S04]  /*2a60*/  SEL R3, R3, RZ, P0 ;  /* 0x000000ff03037207 */ /* 0x000fc80000000000 */
[C---:B------:R-:W-:Y:S01]  /*2a70*/  SHF.L.U32 R4, R2.reuse, R3, RZ ;  /* 0x0000000302047219 */ /* 0x040fe200000006ff */
[----:B------:R-:W-:Y:S02]  /*2a80*/  IMAD R7, R3, R8, 0x3c000000 ;  /* 0x3c00000003077424 */ /* 0x000fe400078e0208 */
[----:B------:R-:W-:-:S03]  /*2a90*/  VIADD R3, R2, 0xffffffff ;  /* 0xffffffff02037836 */ /* 0x000fc60000000000 */
[----:B------:R-:W-:Y:S02]  /*2aa0*/  LEA.HI R7, R4, R7, RZ, 0x1c ;  /* 0x0000000704077211 */ /* 0x000fe400078fe0ff */
[----:B------:R-:W-:Y:S02]  /*2ab0*/  SHF.R.S32.HI R3, RZ, 0x1f, R3 ;  /* 0x0000001fff037819 */ /* 0x000fe40000011403 */
[----:B------:R-:W-:-:S04]  /*2ac0*/  LOP3.LUT R6, R7, 0x7f800000, R6, 0xf8, !PT ;  /* 0x7f80000007067812 */ /* 0x000fc800078ef806 */
[----:B------:R-:W-:-:S04]  /*2ad0*/  LOP3.LUT R3, R6, R3, RZ, 0x30, !PT ;  /* 0x0000000306037212 */ /* 0x000fc800078e30ff */
[----:B------:R-:W-:-:S04]  /*2ae0*/  LOP3.LUT R3, R3, 0x80000000, R0, 0xf8, !PT ;  /* 0x8000000003037812 */ /* 0x000fc800078ef800 */
[----:B------:R-:W-:-:S04]  /*2af0*/  F2FP.F16.F32.PACK_AB R3, RZ, R3 ;  /* 0x00000003ff03723e */ /* 0x000fc800000000ff */
[----:B------:R-:W-:Y:S01]  /*2b00*/  PRMT R2, R3, 0x7610, R2 ;  /* 0x0000761003027816 */ /* 0x000fe20000000002 */
[----:B------:R-:W-:Y:S06]  /*2b10*/  BRA `(.L_x_367) ;  /* 0x00000008001c7947 */ /* 0x000fec0003800000 */
.L_x_378:
[----:B------:R-:W2:Y:S02]  /*2b20*/  LDG.E.U8 R3, desc[UR36][R4.64] ;  /* 0x0000002404037981 */ /* 0x000ea4000c1e1100 */
[----:B--2---:R-:W-:-:S05]  /*2b30*/  IMAD.SHL.U32 R0, R3, 0x2000000, RZ ;  /* 0x0200000003007824 */ /* 0x004fca00078e00ff */
[----:B------:R-:W-:-:S13]  /*2b40*/  ISETP.GE.U32.AND P0, PT, R0, 0x8000000, PT ;  /* 0x080000000000780c */ /* 0x000fda0003f06070 */
[C---:B------:R-:W-:Y:S02]  /*2b50*/  @!P0 IMAD.SHL.U32 R0, R3.reuse, 0x100, RZ ;  /* 0x0000010003008824 */ /* 0x040fe400078e00ff */
[C---:B------:R-:W-:Y:S02]  /*2b60*/  @P0 IMAD.SHL.U32 R2, R3.reuse, 0x200000, RZ ;  /* 0x0020000003020824 */ /* 0x040fe400078e00ff */
[----:B------:R-:W-:Y:S01]  /*2b70*/  IMAD.SHL.U32 R3, R3, 0x1000000, RZ ;  /* 0x0100000003037824 */ /* 0x000fe200078e00ff */
[----:B------:R-:W-:Y:S02]  /*2b80*/  @!P0 LOP3.LUT R0, R0, 0x7f00, RZ, 0xc0, !PT ;  /* 0x00007f0000008812 */ /* 0x000fe400078ec0ff */
[----:B------:R-:W-:Y:S02]  /*2b90*/  @P0 LOP3.LUT R2, R2, 0x70000000, RZ, 0xfc, !PT ;  /* 0x7000000002020812 */ /* 0x000fe400078efcff */
[----:B------:R-:W-:-:S03]  /*2ba0*/  @!P0 LOP3.LUT R0, R0, 0x3f000000, RZ, 0xfc, !PT ;  /* 0x3f00000000008812 */ /* 0x000fc600078efcff */
[----:B------:R-:W-:Y:S02]  /*2bb0*/  @P0 FMUL.FTZ R2, R2, 1.9259299443872358531e-34 ;  /* 0x0780000002020820 */ /* 0x000fe40000410000 */
[----:B------:R-:W-:-:S05]  /*2bc0*/  @!P0 FADD.FTZ R2, R0, -0.5 ;  /* 0xbf00000000028421 */ /* 0x000fca0000010000 */
[----:B------:R-:W-:-:S04]  /*2bd0*/  LOP3.LUT R2, R2, 0x80000000, R3, 0xf8, !PT ;  /* 0x8000000002027812 */ /* 0x000fc800078ef803 */
[----:B------:R-:W-:Y:S01]  /*2be0*/  F2FP.F16.F32.PACK_AB R2, RZ, R2 ;  /* 0x00000002ff02723e */ /* 0x000fe200000000ff */
[----:B------:R-:W-:Y:S06]  /*2bf0*/  BRA `(.L_x_367) ;  /* 0x0000000400e47947 */ /* 0x000fec0003800000 */
.L_x_377:
[----:B------:R-:W2:Y:S02]  /*2c00*/  LDG.E.U16 R0, desc[UR36][R4.64] ;  /* 0x0000002404007981 */ /* 0x000ea4000c1e1500 */
[----:B--2---:R-:W-:-:S05]  /*2c10*/  IMAD.U32 R0, R0, 0x10000, RZ ;  /* 0x0001000000007824 */ /* 0x004fca00078e00ff */
[----:B------:R-:W-:-:S04]  /*2c20*/  F2FP.F16.F32.PACK_AB R0, RZ, R0 ;  /* 0x00000000ff00723e */ /* 0x000fc800000000ff */
[----:B------:R-:W-:Y:S01]  /*2c30*/  PRMT R2, R0, 0x7610, R2 ;  /* 0x0000761000027816 */ /* 0x000fe20000000002 */
[----:B------:R-:W-:Y:S06]  /*2c40*/  BRA `(.L_x_367) ;  /* 0x0000000400d07947 */ /* 0x000fec0003800000 */
.L_x_374:
        /* <DEDUP_REMOVED lines=13> */
.L_x_381:
        /* <DEDUP_REMOVED lines=21> */
.L_x_385:
[----:B------:R-:W-:Y:S05]  /*2e70*/  BSYNC B1 ;  /* 0x0000000000017941 */ /* 0x000fea0003800000 */
.L_x_384:
[----:B------:R-:W-:Y:S01]  /*2e80*/  LEA R3, R0, 0x3b800000, 0x17 ;  /* 0x3b80000000037811 */ /* 0x000fe200078eb8ff */
[----:B------:R-:W-:-:S05]  /*2e90*/  IMAD.SHL.U32 R0, R2, 0x100000, RZ ;  /* 0x0010000002007824 */ /* 0x000fca00078e00ff */
[----:B------:R-:W-:-:S07]  /*2ea0*/  LOP3.LUT R0, R3, R0, R4, 0xfe, !PT ;  /* 0x0000000003007212 */ /* 0x000fce00078efe04 */
.L_x_383:
[----:B------:R-:W-:Y:S05]  /*2eb0*/  BSYNC B0 ;  /* 0x0000000000007941 */ /* 0x000fea0003800000 */
.L_x_382:
[----:B------:R-:W-:-:S04]  /*2ec0*/  F2FP.F16.F32.PACK_AB R0, RZ, R0 ;  /* 0x00000000ff00723e */ /* 0x000fc800000000ff */
[----:B------:R-:W-:Y:S01]  /*2ed0*/  PRMT R2, R0, 0x7610, R2 ;  /* 0x0000761000027816 */ /* 0x000fe20000000002 */
[----:B------:R-:W-:Y:S06]  /*2ee0*/  BRA `(.L_x_367) ;  /* 0x0000000400287947 */ /* 0x000fec0003800000 */
.L_x_380:
        /* <DEDUP_REMOVED lines=21> */
.L_x_389:
[----:B------:R-:W-:Y:S05]  /*3040*/  BSYNC B1 ;  /* 0x0000000000017941 */ /* 0x000fea0003800000 */
.L_x_388:
[----:B------:R-:W-:Y:S01]  /*3050*/  LEA R3, R0, 0x37800000, 0x17 ;  /* 0x3780000000037811 */ /* 0x000fe200078eb8ff */
[----:B------:R-:W-:-:S05]  /*3060*/  IMAD.SHL.U32 R0, R2, 0x200000, RZ ;  /* 0x0020000002007824 */ /* 0x000fca00078e00ff */
[----:B------:R-:W-:-:S07]  /*3070*/  LOP3.LUT R0, R3, R0, R4, 0xfe, !PT ;  /* 0x0000000003007212 */ /* 0x000fce00078efe04 */
.L_x_387:
[----:B------:R-:W-:Y:S05]  /*3080*/  BSYNC B0 ;  /* 0x0000000000007941 */ /* 0x000fea0003800000 */
.L_x_386:
[----:B------:R-:W-:-:S04]  /*3090*/  F2FP.F16.F32.PACK_AB R0, RZ, R0 ;  /* 0x00000000ff00723e */ /* 0x000fc800000000ff */
[----:B------:R-:W-:Y:S01]  /*30a0*/  PRMT R2, R0, 0x7610, R2 ;  /* 0x0000761000027816 */ /* 0x000fe20000000002 */
[----:B------:R-:W-:Y:S06]  /*30b0*/  BRA `(.L_x_367) ;  /* 0x0000000000b47947 */ /* 0x000fec0003800000 */
.L_x_379:
        /* <DEDUP_REMOVED lines=14> */
.L_x_393:
[----:B------:R-:W-:Y:S05]  /*31a0*/  BSYNC B0 ;  /* 0x0000000000007941 */ /* 0x000fea0003800000 */
.L_x_392:
[----:B------:R-:W-:-:S04]  /*31b0*/  F2FP.F16.F32.PACK_AB R0, RZ, R0 ;  /* 0x00000000ff00723e */ /* 0x000fc800000000ff */
[----:B------:R-:W-:Y:S01]  /*31c0*/  PRMT R2, R0, 0x7610, R2 ;  /* 0x0000761000027816 */ /* 0x000fe20000000002 */
[----:B------:R-:W-:Y:S06]  /*31d0*/  BRA `(.L_x_367) ;  /* 0x00000000006c7947 */ /* 0x000fec0003800000 */
.L_x_366:
        /* <DEDUP_REMOVED lines=16> */
.L_x_394:
[----:B------:R-:W-:Y:S01]  /*32e0*/  PRMT R2, RZ, 0x7610, R2 ;  /* 0x00007610ff027816 */ /* 0x000fe20000000002 */
[----:B------:R-:W-:Y:S06]  /*32f0*/  BRA `(.L_x_367) ;  /* 0x0000000000247947 */ /* 0x000fec0003800000 */
.L_x_391:
[----:B------:R-:W2:Y:S02]  /*3300*/  LDG.E.64 R4, desc[UR36][R4.64] ;  /* 0x0000002404047981 */ /* 0x000ea4000c1e1b00 */
[----:B--2---:R-:W0:Y:S02]  /*3310*/  I2F.U64 R0, R4 ;  /* 0x0000000400007312 */ /* 0x004e240000301000 */
[----:B0-----:R-:W-:-:S04]  /*3320*/  F2FP.F16.F32.PACK_AB R0, RZ, R0 ;  /* 0x00000000ff00723e */ /* 0x001fc800000000ff */
[----:B------:R-:W-:Y:S01]  /*3330*/  PRMT R2, R0, 0x7610, R2 ;  /* 0x0000761000027816 */ /* 0x000fe20000000002 */
[----:B------:R-:W-:Y:S06]  /*3340*/  BRA `(.L_x_367) ;  /* 0x0000000000107947 */ /* 0x000fec0003800000 */
.L_x_390:
[----:B------:R-:W2:Y:S02]  /*3350*/  LDG.E R4, desc[UR36][R4.64] ;  /* 0x0000002404047981 */ /* 0x000ea4000c1e1900 */
[----:B--2---:R-:W-:-:S04]  /*3360*/  I2FP.F32.U32 R0, R4 ;  /* 0x0000000400007245 */ /* 0x004fc80000201000 */
[----:B------:R-:W-:-:S04]  /*3370*/  F2FP.F16.F32.PACK_AB R0, RZ, R0 ;  /* 0x00000000ff00723e */ /* 0x000fc800000000ff */
[----:B------:R-:W-:-:S07]  /*3380*/  PRMT R2, R0, 0x7610, R2 ;  /* 0x0000761000027816 */ /* 0x000fce0000000002 */
.L_x_367:
[----:B------:R-:W-:-:S07]  /*3390*/  VIADD R19, R19, 0x80 ;  /* 0x0000008013137836 */ /* 0x000fce0000000000 */
.L_x_361:
[----:B------:R-:W-:Y:S05]  /*33a0*/  BSYNC B6 ;  /* 0x0000000000067941 */ /* 0x000fea0003800000 */
.L_x_360:
[----:B------:R-:W-:Y:S01]  /*33b0*/  ISETP.GE.AND P0, PT, R19, R16, PT ;  /* 0x000000101300720c */ /* 0x000fe20003f06270 */
[----:B------:R-:W-:-:S12]  /*33c0*/  BSSY B6, `(.L_x_395) ;  /* 0x000010c000067945 */ /* 0x000fd80003800000 */
[----:B------:R-:W-:Y:S05]  /*33d0*/  @P0 BRA `(.L_x_396) ;  /* 0x0000001000280947 */ /* 0x000fea0003800000 */
[----:B01----:R-:W0:Y:S01]  /*33e0*/  LDC.64 R4, c[0x0][0x238] ;  /* 0x00008e00ff047b82 */ /* 0x003e220000000a00 */
        /* <DEDUP_REMOVED lines=21> */
.L_x_400:
[----:B------:R-:W2:Y:S02]  /*3540*/  LDG.E.U8 R4, desc[UR36][R4.64] ;  /* 0x0000002404047981 */ /* 0x000ea4000c1e1100 */
[----:B--2---:R-:W-:-:S04]  /*3550*/  I2FP.F32.U32 R0, R4 ;  /* 0x0000000400007245 */ /* 0x004fc80000201000 */
[----:B------:R-:W-:-:S04]  /*3560*/  F2FP.F16.F32.PACK_AB R0, RZ, R0 ;  /* 0x00000000ff00723e */ /* 0x000fc800000000ff */
[----:B------:R-:W-:Y:S01]  /*3570*/  PRMT R22, R0, 0x7610, R22 ;  /* 0x0000761000167816 */ /* 0x000fe20000000016 */
[----:B------:R-:W-:Y:S06]  /*3580*/  BRA `(.L_x_396) ;  /* 0x0000000c00bc7947 */ /* 0x000fec0003800000 */
.L_x_399:
        /* <DEDUP_REMOVED lines=11> */
.L_x_403:
[----:B------:R-:W2:Y:S02]  /*3640*/  LDG.E R4, desc[UR36][R4.64] ;  /* 0x0000002404047981 */ /* 0x000ea4000c1e1900 */
[----:B--2---:R-:W-:-:S04]  /*3650*/  I2FP.F32.S32 R0, R4 ;  /* 0x0000000400007245 */ /* 0x004fc80000201400 */
[----:B------:R-:W-:-:S04]  /*3660*/  F2FP.F16.F32.PACK_AB R0, RZ, R0 ;  /* 0x00000000ff00723e */ /* 0x000fc800000000ff */
[----:B------:R-:W-:Y:S01]  /*3670*/  PRMT R22, R0, 0x7610, R22 ;  /* 0x0000761000167816 */ /* 0x000fe20000000016 */
[----:B------:R-:W-:Y:S06]  /*3680*/  BRA `(.L_x_396) ;  /* 0x0000000c007c7947 */ /* 0x000fec0003800000 */
.L_x_402:
[----:B------:R-:W2:Y:S02]  /*3690*/  LDG.E.U16 R4, desc[UR36][R4.64] ;  /* 0x0000002404047981 */ /* 0x000ea4000c1e1500 */
[----:B--2---:R-:W0:Y:S02]  /*36a0*/  I2F.S16 R0, R4 ;  /* 0x0000000400007306 */ /* 0x004e240000101400 */
[----:B0-----:R-:W-:-:S04]  /*36b0*/  F2FP.F16.F32.PACK_AB R0, RZ, R0 ;  /* 0x00000000ff00723e */ /* 0x001fc800000000ff */
[----:B------:R-:W-:Y:S01]  /*36c0*/  PRMT R22, R0, 0x7610, R22 ;  /* 0x0000761000167816 */ /* 0x000fe20000000016 */
[----:B------:R-:W-:Y:S06]  /*36d0*/  BRA `(.L_x_396) ;  /* 0x0000000c00687947 */ /* 0x000fec0003800000 */
.L_x_398:
        /* <DEDUP_REMOVED lines=9> */
.L_x_405:
[----:B------:R2:W5:Y:S01]  /*3770*/  LDG.E.U16 R22, desc[UR36][R4.64] ;  /* 0x0000002404167981 */ /* 0x000562000c1e1500 */
[----:B------:R-:W-:Y:S05]  /*3780*/  BRA `(.L_x_396) ;  /* 0x0000000c003c7947 */ /* 0x000fea0003800000 */
.L_x_404:
        /* <DEDUP_REMOVED lines=9> */
.L_x_407:
[----:B------:R3:W5:Y:S01]  /*3820*/  LDG.E.U16 R22, desc[UR36][R4.64] ;  /* 0x0000002404167981 */ /* 0x000762000c1e1500 */
[----:B------:R-:W-:Y:S05]  /*3830*/  BRA `(.L_x_396) ;  /* 0x0000000c00107947 */ /* 0x000fea0003800000 */
.L_x_406:
        /* <DEDUP_REMOVED lines=9> */
.L_x_397:
        /* <DEDUP_REMOVED lines=14> */
.L_x_410:
        /* <DEDUP_REMOVED lines=9> */
.L_x_409:
        /* <DEDUP_REMOVED lines=28> */
.L_x_412:
[----:B------:R-:W2:Y:S02]  /*3c00*/  LDG.E.U8 R4, desc[UR36][R4.64] ;  /* 0x0000002404047981 */ /* 0x000ea4000c1e1100 */
[----:B--2---:R-:W-:-:S05]  /*3c10*/  IMAD.SHL.U32 R0, R4, 0x2000000, RZ ;  /* 0x0200000004007824 */ /* 0x004fca00078e00ff */
[----:B------:R-:W-:-:S13]  /*3c20*/  ISETP.GE.U32.AND P0, PT, R0, 0x8000000, PT ;  /* 0x080000000000780c */ /* 0x000fda0003f06070 */
[C---:B------:R-:W-:Y:S02]  /*3c30*/  @!P0 IMAD.SHL.U32 R0, R4.reuse, 0x100, RZ ;  /* 0x0000010004008824 */ /* 0x040fe400078e00ff */
[----:B------:R-:W-:-:S03]  /*3c40*/  @P0 IMAD.SHL.U32 R3, R4, 0x200000, RZ ;  /* 0x0020000004030824 */ /* 0x000fc600078e00ff */
[----:B------:R-:W-:Y:S02]  /*3c50*/  @!P0 LOP3.LUT R0, R0, 0x7f00, RZ, 0xc0, !PT ;  /* 0x00007f0000008812 */ /* 0x000fe400078ec0ff */
[----:B------:R-:W-:Y:S02]  /*3c60*/  @P0 LOP3.LUT R3, R3, 0x70000000, RZ, 0xfc, !PT ;  /* 0x7000000003030812 */ /* 0x000fe400078efcff */
[----:B------:R-:W-:-:S03]  /*3c70*/  @!P0 LOP3.LUT R0, R0, 0x3f000000, RZ, 0xfc, !PT ;  /* 0x3f00000000008812 */ /* 0x000fc600078efcff */
[----:B------:R-:W-:Y:S02]  /*3c80*/  @P0 FMUL.FTZ R3, R3, 1.9259299443872358531e-34 ;  /* 0x0780000003030820 */ /* 0x000fe40000410000 */
[----:B------:R-:W-:Y:S01]  /*3c90*/  @!P0 FADD.FTZ R3, R0, -0.5 ;  /* 0xbf00000000038421 */ /* 0x000fe20000010000 */
[----:B------:R-:W-:-:S05]  /*3ca0*/  IMAD.SHL.U32 R0, R4, 0x1000000, RZ ;  /* 0x0100000004007824 */ /* 0x000fca00078e00ff */
[----:B------:R-:W-:-:S04]  /*3cb0*/  LOP3.LUT R0, R3, 0x80000000, R0, 0xf8, !PT ;  /* 0x8000000003007812 */ /* 0x000fc800078ef800 */
[----:B------:R-:W-:-:S04]  /*3cc0*/  F2FP.F16.F32.PACK_AB R0, RZ, R0 ;  /* 0x00000000ff00723e */ /* 0x000fc800000000ff */
[----:B------:R-:W-:Y:S01]  /*3cd0*/  PRMT R22, R0, 0x7610, R22 ;  /* 0x0000761000167816 */ /* 0x000fe20000000016 */
[----:B------:R-:W-:Y:S06]  /*3ce0*/  BRA `(.L_x_396) ;  /* 0x0000000400e47947 */ /* 0x000fec0003800000 */
.L_x_411:
[----:B------:R-:W2:Y:S02]  /*3cf0*/  LDG.E.U16 R0, desc[UR36][R4.64] ;  /* 0x0000002404007981 */ /* 0x000ea4000c1e1500 */
[----:B--2---:R-:W-:-:S05]  /*3d00*/  IMAD.U32 R0, R0, 0x10000, RZ ;  /* 0x0001000000007824 */ /* 0x004fca00078e00ff */
[----:B------:R-:W-:-:S04]  /*3d10*/  F2FP.F16.F32.PACK_AB R0, RZ, R0 ;  /* 0x00000000ff00723e */ /* 0x000fc800000000ff */
[----:B------:R-:W-:Y:S01]  /*3d20*/  PRMT R22, R0, 0x7610, R22 ;  /* 0x0000761000167816 */ /* 0x000fe20000000016 */
[----:B------:R-:W-:Y:S06]  /*3d30*/  BRA `(.L_x_396) ;  /* 0x0000000400d07947 */ /* 0x000fec0003800000 */
.L_x_408:
        /* <DEDUP_REMOVED lines=13> */
.L_x_415:
        /* <DEDUP_REMOVED lines=21> */
.L_x_419:
[----:B------:R-:W-:Y:S05]  /*3f60*/  BSYNC B1 ;  /* 0x0000000000017941 */ /* 0x000fea0003800000 */
.L_x_418:
[----:B------:R-:W-:Y:S01]  /*3f70*/  LEA R5, R0, 0x3b800000, 0x17 ;  /* 0x3b80000000057811 */ /* 0x000fe200078eb8ff */
[----:B------:R-:W-:-:S05]  /*3f80*/  IMAD.SHL.U32 R0, R3, 0x100000, RZ ;  /* 0x0010000003007824 */ /* 0x000fca00078e00ff */
[----:B------:R-:W-:-:S07]  /*3f90*/  LOP3.LUT R0, R5, R0, R6, 0xfe, !PT ;  /* 0x0000000005007212 */ /* 0x000fce00078efe06 */
.L_x_417:
[----:B------:R-:W-:Y:S05]  /*3fa0*/  BSYNC B0 ;  /* 0x0000000000007941 */ /* 0x000fea0003800000 */
.L_x_416:
[----:B------:R-:W-:-:S04]  /*3fb0*/  F2FP.F16.F32.PACK_AB R0, RZ, R0 ;  /* 0x00000000ff00723e */ /* 0x000fc800000000ff */
[----:B------:R-:W-:Y:S01]  /*3fc0*/  PRMT R22, R0, 0x7610, R22 ;  /* 0x0000761000167816 */ /* 0x000fe20000000016 */
[----:B------:R-:W-:Y:S06]  /*3fd0*/  BRA `(.L_x_396) ;  /* 0x0000000400287947 */ /* 0x000fec0003800000 */
.L_x_414:
        /* <DEDUP_REMOVED lines=21> */
.L_x_423:
[----:B------:R-:W-:Y:S05]  /*4130*/  BSYNC B1 ;  /* 0x0000000000017941 */ /* 0x000fea0003800000 */
.L_x_422:
[----:B------:R-:W-:Y:S01]  /*4140*/  LEA R5, R0, 0x37800000, 0x17 ;  /* 0x3780000000057811 */ /* 0x000fe200078eb8ff */
[----:B------:R-:W-:-:S05]  /*4150*/  IMAD.SHL.U32 R0, R3, 0x200000, RZ ;  /* 0x0020000003007824 */ /* 0x000fca00078e00ff */
[----:B------:R-:W-:-:S07]  /*4160*/  LOP3.LUT R0, R5, R0, R6, 0xfe, !PT ;  /* 0x0000000005007212 */ /* 0x000fce00078efe06 */
.L_x_421:
[----:B------:R-:W-:Y:S05]  /*4170*/  BSYNC B0 ;  /* 0x0000000000007941 */ /* 0x000fea0003800000 */
.L_x_420:
[----:B------:R-:W-:-:S04]  /*4180*/  F2FP.F16.F32.PACK_AB R0, RZ, R0 ;  /* 0x00000000ff00723e */ /* 0x000fc800000000ff */
[----:B------:R-:W-:Y:S01]  /*4190*/  PRMT R22, R0, 0x7610, R22 ;  /* 0x0000761000167816 */ /* 0x000fe20000000016 */
[----:B------:R-:W-:Y:S06]  /*41a0*/  BRA `(.L_x_396) ;  /* 0x0000000000b47947 */ /* 0x000fec0003800000 */
.L_x_413:
        /* <DEDUP_REMOVED lines=14> */
.L_x_427:
[----:B------:R-:W-:Y:S05]  /*4290*/  BSYNC B0 ;  /* 0x0000000000007941 */ /* 0x000fea0003800000 */
.L_x_426:
[----:B------:R-:W-:-:S04]  /*42a0*/  F2FP.F16.F32.PACK_AB R0, RZ, R0 ;  /* 0x00000000ff00723e */ /* 0x000fc800000000ff */
[----:B------:R-:W-:Y:S01]  /*42b0*/  PRMT R22, R0, 0x7610, R22 ;  /* 0x0000761000167816 */ /* 0x000fe20000000016 */
[----:B------:R-:W-:Y:S06]  /*42c0*/  BRA `(.L_x_396) ;  /* 0x00000000006c7947 */ /* 0x000fec0003800000 */
.L_x_401:
        /* <DEDUP_REMOVED lines=16> */
.L_x_428:
[----:B------:R-:W-:Y:S01]  /*43d0*/  PRMT R22, RZ, 0x7610, R22 ;  /* 0x00007610ff167816 */ /* 0x000fe20000000016 */
[----:B------:R-:W-:Y:S06]  /*43e0*/  BRA `(.L_x_396) ;  /* 0x0000000000247947 */ /* 0x000fec0003800000 */
.L_x_425:
[----:B------:R-:W2:Y:S02]  /*43f0*/  LDG.E.64 R4, desc[UR36][R4.64] ;  /* 0x0000002404047981 */ /* 0x000ea4000c1e1b00 */
[----:B--2---:R-:W0:Y:S02]  /*4400*/  I2F.U64 R0, R4 ;  /* 0x0000000400007312 */ /* 0x004e240000301000 */
[----:B0-----:R-:W-:-:S04]  /*4410*/  F2FP.F16.F32.PACK_AB R0, RZ, R0 ;  /* 0x00000000ff00723e */ /* 0x001fc800000000ff */
[----:B------:R-:W-:Y:S01]  /*4420*/  PRMT R22, R0, 0x7610, R22 ;  /* 0x0000761000167816 */ /* 0x000fe20000000016 */
[----:B------:R-:W-:Y:S06]  /*4430*/  BRA `(.L_x_396) ;  /* 0x0000000000107947 */ /* 0x000fec0003800000 */
.L_x_424:
[----:B------:R-:W2:Y:S02]  /*4440*/  LDG.E R4, desc[UR36][R4.64] ;  /* 0x0000002404047981 */ /* 0x000ea4000c1e1900 */
[----:B--2---:R-:W-:-:S04]  /*4450*/  I2FP.F32.U32 R0, R4 ;  /* 0x0000000400007245 */ /* 0x004fc80000201000 */
[----:B------:R-:W-:-:S04]  /*4460*/  F2FP.F16.F32.PACK_AB R0, RZ, R0 ;  /* 0x00000000ff00723e */ /* 0x000fc800000000ff */
[----:B------:R-:W-:-:S07]  /*4470*/  PRMT R22, R0, 0x7610, R22 ;  /* 0x0000761000167816 */ /* 0x000fce0000000016 */
.L_x_396:
[----:B------:R-:W-:Y:S05]  /*4480*/  BSYNC B6 ;  /* 0x0000000000067941 */ /* 0x000fea0003800000 */
.L_x_395:
[----:B------:R-:W4:Y:S01]  /*4490*/  S2R R19, SR_TID.X ;  /* 0x0000000000137919 */ /* 0x000f220000002100 */
[----:B------:R-:W0:Y:S01]  /*44a0*/  LDC.U8 R18, c[0x0][0x24c] ;  /* 0x00009300ff127b82 */ /* 0x000e220000000000 */
[----:B------:R-:W-:Y:S01]  /*44b0*/  BSSY B0, `(.L_x_429) ;  /* 0x0000013000007945 */ /* 0x000fe20003800000 */
[CC--:B----4-:R-:W-:Y:S01]  /*44c0*/  ISETP.GE.AND P2, PT, R19.reuse, R16.reuse, PT ;  /* 0x000000101300720c */ /* 0x0d0fe20003f46270 */
[C---:B------:R-:W-:Y:S02]  /*44d0*/  VIADD R3, R19.reuse, 0x100 ;  /* 0x0000010013037836 */ /* 0x040fe40000000000 */
[C---:B0123--:R-:W-:Y:S02]  /*44e0*/  VIADD R5, R19.reuse, 0x180 ;  /* 0x0000018013057836 */ /* 0x04ffe40000000000 */
[----:B------:R-:W-:Y:S01]  /*44f0*/  VIADD R23, R19, 0x80 ;  /* 0x0000008013177836 */ /* 0x000fe20000000000 */
[-C--:B------:R-:W-:Y:S02]  /*4500*/  ISETP.GE.AND P0, PT, R3, R16.reuse, PT ;  /* 0x000000100300720c */ /* 0x080fe40003f06270 */
[----:B------:R-:W-:-:S02]  /*4510*/  ISETP.GE.AND P1, PT, R5, R16, PT ;  /* 0x000000100500720c */ /* 0x000fc40003f26270 */
[----:B------:R-:W-:-:S03]  /*4520*/  ISETP.GE.AND P3, PT, R23, R16, PT ;  /* 0x000000101700720c */ /* 0x000fc60003f66270 */
[----:B------:R-:W-:Y:S10]  /*4530*/  @P2 BRA `(.L_x_430) ;  /* 0x0000000000282947 */ /* 0x000ff40003800000 */
[----:B-----5:R-:W-:Y:S01]  /*4540*/  HADD2.F32 R0, -RZ, R25.H0_H0 ;  /* 0x20000019ff007230 */ /* 0x020fe20000004100 */
[----:B------:R-:W0:Y:S04]  /*4550*/  LDC.64 R6, c[0x0][0x220] ;  /* 0x00008800ff067b82 */ /* 0x000e280000000a00 */
[----:B------:R-:W-:-:S13]  /*4560*/  FSETP.GEU.FTZ.AND P4, PT, |R0|, +INF , PT ;  /* 0x7f8000000000780b */ /* 0x000fda0003f9e200 */
[----:B------:R-:W1:Y:S01]  /*4570*/  @P4 LDC.64 R4, c[0x0][0x218] ;  /* 0x00008600ff044b82 */ /* 0x000e620000000a00 */
[----:B------:R-:W-:-:S05]  /*4580*/  @P4 IMAD.MOV.U32 R3, RZ, RZ, 0x3f800000 ;  /* 0x3f800000ff034424 */ /* 0x000fca00078e00ff */
[----:B-1----:R1:W-:Y:S04]  /*4590*/  @P4 STG.E desc[UR36][R4.64], R3 ;  /* 0x0000000304004986 */ /* 0x0023e8000c101924 */
[----:B0-----:R-:W2:Y:S02]  /*45a0*/  LDG.E R7, desc[UR36][R6.64] ;  /* 0x0000002406077981 */ /* 0x001ea4000c1e1900 */
[----:B--2---:R-:W-:-:S13]  /*45b0*/  FSETP.NEU.FTZ.AND P4, PT, R7, 1, PT ;  /* 0x3f8000000700780b */ /* 0x004fda0003f9d000 */
[----:B------:R-:W-:-:S05]  /*45c0*/  @P4 FMUL.FTZ R0, R0, R7 ;  /* 0x0000000700004220 */ /* 0x000fca0000410000 */
[----:B-1----:R-:W-:-:S07]  /*45d0*/  F2FP.F16.F32.PACK_AB R0, RZ, R0 ;  /* 0x00000000ff00723e */ /* 0x002fce00000000ff */
.L_x_430:
[----:B------:R-:W-:Y:S05]  /*45e0*/  BSYNC B0 ;  /* 0x0000000000007941 */ /* 0x000fea0003800000 */
.L_x_429:
[----:B------:R-:W-:Y:S04]  /*45f0*/  BSSY B0, `(.L_x_431) ;  /* 0x000000c000007945 */ /* 0x000fe80003800000 */
[----:B------:R-:W-:Y:S05]  /*4600*/  @P3 BRA `(.L_x_432) ;  /* 0x0000000000283947 */ /* 0x000fea0003800000 */
        /* <DEDUP_REMOVED lines=10> */
.L_x_432:
[----:B------:R-:W-:Y:S05]  /*46b0*/  BSYNC B0 ;  /* 0x0000000000007941 */ /* 0x000fea0003800000 */
.L_x_431:
        /* <DEDUP_REMOVED lines=12> */
.L_x_434:
[----:B------:R-:W-:Y:S05]  /*4780*/  BSYNC B0 ;  /* 0x0000000000007941 */ /* 0x000fea0003800000 */
.L_x_433:
        /* <DEDUP_REMOVED lines=12> */
.L_x_436:
[----:B------:R-:W-:Y:S05]  /*4850*/  BSYNC B0 ;  /* 0x0000000000007941 */ /* 0x000fea0003800000 */
.L_x_435:
[----:B------:R-:W-:Y:S04]  /*4860*/  BSSY B6, `(.L_x_437) ;  /* 0x0000112000067945 */ /* 0x000fe80003800000 */
[----:B------:R-:W-:Y:S05]  /*4870*/  @P2 BRA `(.L_x_438) ;  /* 0x0000001000402947 */ /* 0x000fea0003800000 */
[----:B-----5:R-:W0:Y:S01]  /*4880*/  LDC.64 R2, c[0x0][0x230] ;  /* 0x00008c00ff027b82 */ /* 0x020e220000000a00 */
        /* <DEDUP_REMOVED lines=16> */
[----:B------:R-:W-:Y:S02]  /*4990*/  HADD2.F32 R0, -RZ, R0.H0_H0 ;  /* 0x20000000ff007230 */ /* 0x000fe40000004100 */
[----:B------:R-:W-:Y:S02]  /*49a0*/  IMAD.MOV.U32 R19, RZ, RZ, R23 ;  /* 0x000000ffff137224 */ /* 0x000fe400078e0017 */
[----:B------:R-:W0:Y:S02]  /*49b0*/  F2I.FTZ.TRUNC.NTZ R5, R0 ;  /* 0x0000000000057305 */ /* 0x000e24000021f100 */
[----:B0-----:R3:W-:Y:S01]  /*49c0*/  STG.E.U8 desc[UR36][R2.64], R5 ;  /* 0x0000000502007986 */ /* 0x0017e2000c101124 */
[----:B------:R-:W-:Y:S05]  /*49d0*/  BRA `(.L_x_438) ;  /* 0x0000000c00e87947 */ /* 0x000fea0003800000 */
.L_x_442:
[----:B------:R-:W-:Y:S02]  /*49e0*/  HADD2.F32 R5, -RZ, R0.H0_H0 ;  /* 0x20000000ff057230 */ /* 0x000fe40000004100 */
[----:B------:R-:W-:-:S04]  /*49f0*/  IMAD.MOV.U32 R19, RZ, RZ, R23 ;  /* 0x000000ffff137224 */ /* 0x000fc800078e0017 */
[----:B------:R-:W0:Y:S02]  /*4a00*/  F2I.S64.TRUNC R4, R5 ;  /* 0x0000000500047311 */ /* 0x000e24000020d900 */
[----:B0-----:R4:W-:Y:S01]  /*4a10*/  STG.E.U8 desc[UR36][R2.64], R4 ;  /* 0x0000000402007986 */ /* 0x0019e2000c101124 */
[----:B------:R-:W-:Y:S05]  /*4a20*/  BRA `(.L_x_438) ;  /* 0x0000000c00d47947 */ /* 0x000fea0003800000 */
.L_x_441:
[----:B------:R-:W-:-:S13]  /*4a30*/  ISETP.NE.AND P0, PT, R4, 0x2, PT ;  /* 0x000000020400780c */ /* 0x000fda0003f05270 */
[----:B------:R-:W-:Y:S05]  /*4a40*/  @!P0 BRA `(.L_x_444) ;  /* 0x0000000000388947 */ /* 0x000fea0003800000 */
[----:B------:R-:W-:-:S13]  /*4a50*/  ISETP.NE.AND P0, PT, R4, 0x3, PT ;  /* 0x000000030400780c */ /* 0x000fda0003f05270 */
[----:B------:R-:W-:Y:S05]  /*4a60*/  @!P0 BRA `(.L_x_445) ;  /* 0x00000000001c8947 */ /* 0x000fea0003800000 */
[----:B------:R-:W-:-:S13]  /*4a70*/  ISETP.NE.AND P0, PT, R4, 0x4, PT ;  /* 0x000000040400780c */ /* 0x000fda0003f05270 */
[----:B------:R-:W-:Y:S05]  /*4a80*/  @P0 BRA `(.L_x_443) ;  /* 0x0000000c00500947 */ /* 0x000fea0003800000 */
[----:B------:R-:W-:Y:S02]  /*4a90*/  HADD2.F32 R4, -RZ, R0.H0_H0 ;  /* 0x20000000ff047230 */ /* 0x000fe40000004100 */
[----:B------:R-:W-:-:S04]  /*4aa0*/  IMAD.MOV.U32 R19, RZ, RZ, R23 ;  /* 0x000000ffff137224 */ /* 0x000fc800078e0017 */
[----:B------:R-:W0:Y:S02]  /*4ab0*/  F2I.S64.TRUNC R4, R4 ;  /* 0x0000000400047311 */ /* 0x000e24000020d900 */
[----:B0-----:R1:W-:Y:S01]  /*4ac0*/  STG.E.64 desc[UR36][R2.64], R4 ;  /* 0x0000000402007986 */ /* 0x0013e2000c101b24 */
[----:B------:R-:W-:Y:S05]  /*4ad0*/  BRA `(.L_x_438) ;  /* 0x0000000c00a87947 */ /* 0x000fea0003800000 */
.L_x_445:
[----:B------:R-:W-:Y:S02]  /*4ae0*/  HADD2.F32 R0, -RZ, R0.H0_H0 ;  /* 0x20000000ff007230 */ /* 0x000fe40000004100 */
[----:B------:R-:W-:Y:S02]  /*4af0*/  IMAD.MOV.U32 R19, RZ, RZ, R23 ;  /* 0x000000ffff137224 */ /* 0x000fe400078e0017 */
[----:B------:R-:W0:Y:S02]  /*4b00*/  F2I.FTZ.TRUNC.NTZ R5, R0 ;  /* 0x0000000000057305 */ /* 0x000e24000021f100 */
[----:B0-----:R2:W-:Y:S01]  /*4b10*/  STG.E desc[UR36][R2.64], R5 ;  /* 0x0000000502007986 */ /* 0x0015e2000c101924 */
[----:B------:R-:W-:Y:S05]  /*4b20*/  BRA `(.L_x_438) ;  /* 0x0000000c00947947 */ /* 0x000fea0003800000 */
.L_x_444:
[----:B------:R-:W-:Y:S02]  /*4b30*/  HADD2.F32 R0, -RZ, R0.H0_H0 ;  /* 0x20000000ff007230 */ /* 0x000fe40000004100 */
[----:B------:R-:W-:Y:S02]  /*4b40*/  IMAD.MOV.U32 R19, RZ, RZ, R23 ;  /* 0x000000ffff137224 */ /* 0x000fe400078e0017 */
[----:B------:R-:W0:Y:S02]  /*4b50*/  F2I.FTZ.TRUNC.NTZ R5, R0 ;  /* 0x0000000000057305 */ /* 0x000e24000021f100 */
[----:B0-----:R0:W-:Y:S01]  /*4b60*/  STG.E.U16 desc[UR36][R2.64], R5 ;  /* 0x0000000502007986 */ /* 0x0011e2000c101524 */
[----:B------:R-:W-:Y:S05]  /*4b70*/  BRA `(.L_x_438) ;  /* 0x0000000c00807947 */ /* 0x000fea0003800000 */
.L_x_440:
[----:B------:R-:W-:-:S13]  /*4b80*/  ISETP.GT.AND P0, PT, R4, 0x6, PT ;  /* 0x000000060400780c */ /* 0x000fda0003f04270 */
[----:B------:R-:W-:Y:S05]  /*4b90*/  @P0 BRA `(.L_x_446) ;  /* 0x00000000002c0947 */ /* 0x000fea0003800000 */
[----:B------:R-:W-:-:S13]  /*4ba0*/  ISETP.NE.AND P0, PT, R4, 0x5, PT ;  /* 0x000000050400780c */ /* 0x000fda0003f05270 */
[----:B------:R-:W-:Y:S05]  /*4bb0*/  @!P0 BRA `(.L_x_447) ;  /* 0x0000000000188947 */ /* 0x000fea0003800000 */
[----:B------:R-:W-:-:S13]  /*4bc0*/  ISETP.NE.AND P0, PT, R4, 0x6, PT ;  /* 0x000000060400780c */ /* 0x000fda0003f05270 */
[----:B------:R-:W-:Y:S05]  /*4bd0*/  @P0 BRA `(.L_x_443) ;  /* 0x0000000800fc0947 */ /* 0x000fea0003800000 */
[----:B------:R-:W-:Y:S02]  /*4be0*/  HADD2.F32 R5, -RZ, R0.H0_H0 ;  /* 0x20000000ff057230 */ /* 0x000fe40000004100 */
[----:B------:R-:W-:-:S03]  /*4bf0*/  IMAD.MOV.U32 R19, RZ, RZ, R23 ;  /* 0x000000ffff137224 */ /* 0x000fc600078e0017 */
[----:B------:R0:W-:Y:S01]  /*4c00*/  STG.E desc[UR36][R2.64], R5 ;  /* 0x0000000502007986 */ /* 0x0001e2000c101924 */
[----:B------:R-:W-:Y:S05]  /*4c10*/  BRA `(.L_x_438) ;  /* 0x0000000c00587947 */ /* 0x000fea0003800000 */
.L_x_447:
[----:B------:R0:W-:Y:S01]  /*4c20*/  STG.E.U16 desc[UR36][R2.64], R0 ;  /* 0x0000000002007986 */ /* 0x0001e2000c101524 */
[----:B------:R-:W-:Y:S01]  /*4c30*/  IMAD.MOV.U32 R19, RZ, RZ, R23 ;  /* 0x000000ffff137224 */ /* 0x000fe200078e0017 */
[----:B------:R-:W-:Y:S06]  /*4c40*/  BRA `(.L_x_438) ;  /* 0x0000000c004c7947 */ /* 0x000fec0003800000 */
.L_x_446:
[----:B------:R-:W-:-:S13]  /*4c50*/  ISETP.NE.AND P0, PT, R4, 0x7, PT ;  /* 0x000000070400780c */ /* 0x000fda0003f05270 */
[----:B------:R-:W-:Y:S05]  /*4c60*/  @!P0 BRA `(.L_x_448) ;  /* 0x00000000003c8947 */ /* 0x000fea0003800000 */
[----:B------:R-:W-:-:S13]  /*4c70*/  ISETP.NE.AND P0, PT, R4, 0x8, PT ;  /* 0x000000080400780c */ /* 0x000fda0003f05270 */
[----:B------:R-:W-:Y:S05]  /*4c80*/  @!P0 BRA `(.L_x_449) ;  /* 0x00000000001c8947 */ /* 0x000fea0003800000 */
[----:B------:R-:W-:-:S13]  /*4c90*/  ISETP.NE.AND P0, PT, R4, 0x9, PT ;  /* 0x000000090400780c */ /* 0x000fda0003f05270 */
[----:B------:R-:W-:Y:S05]  /*4ca0*/  @P0 BRA `(.L_x_443) ;  /* 0x0000000800c80947 */ /* 0x000fea0003800000 */
[----:B------:R-:W-:Y:S02]  /*4cb0*/  HADD2.F32 R4, -RZ, R0.H0_H0 ;  /* 0x20000000ff047230 */ /* 0x000fe40000004100 */
[----:B------:R-:W-:Y:S02]  /*4cc0*/  IMAD.MOV.U32 R5, RZ, RZ, RZ ;  /* 0x000000ffff057224 */ /* 0x000fe400078e00ff */
[----:B------:R-:W-:-:S03]  /*4cd0*/  IMAD.MOV.U32 R19, RZ, RZ, R23 ;  /* 0x000000ffff137224 */ /* 0x000fc600078e0017 */
[----:B------:R0:W-:Y:S01]  /*4ce0*/  STG.E.64 desc[UR36][R2.64], R4 ;  /* 0x0000000402007986 */ /* 0x0001e2000c101b24 */
[----:B------:R-:W-:Y:S05]  /*4cf0*/  BRA `(.L_x_438) ;  /* 0x0000000c00207947 */ /* 0x000fea0003800000 */
.L_x_449:
[----:B------:R-:W-:Y:S02]  /*4d00*/  HADD2.F32 R0, -RZ, R0.H0_H0 ;  /* 0x20000000ff007230 */ /* 0x000fe40000004100 */
[----:B------:R-:W-:-:S03]  /*4d10*/  IMAD.MOV.U32 R19, RZ, RZ, R23 ;  /* 0x000000ffff137224 */ /* 0x000fc600078e0017 */
[----:B------:R-:W-:-:S04]  /*4d20*/  F2FP.F16.F32.PACK_AB R0, RZ, R0 ;  /* 0x00000000ff00723e */ /* 0x000fc800000000ff */
[----:B------:R-:W-:-:S05]  /*4d30*/  PRMT R0, R0, 0x5410, RZ ;  /* 0x0000541000007816 */ /* 0x000fca00000000ff */
[----:B------:R0:W-:Y:S01]  /*4d40*/  STG.E desc[UR36][R2.64], R0 ;  /* 0x0000000002007986 */ /* 0x0001e2000c101924 */
[----:B------:R-:W-:Y:S05]  /*4d50*/  BRA `(.L_x_438) ;  /* 0x0000000c00087947 */ /* 0x000fea0003800000 */
.L_x_448:
[----:B------:R-:W-:Y:S02]  /*4d60*/  HADD2.F32 R4, -RZ, R0.H0_H0 ;  /* 0x20000000ff047230 */ /* 0x000fe40000004100 */
[----:B------:R-:W-:-:S03]  /*4d70*/  IMAD.MOV.U32 R19, RZ, RZ, R23 ;  /* 0x000000ffff137224 */ /* 0x000fc600078e0017 */
[----:B------:R-:W-:-:S06]  /*4d80*/  FMUL.FTZ R4, R4, 1 ;  /* 0x3f80000004047820 */ /* 0x000fcc0000410000 */
[----:B------:R-:W0:Y:S02]  /*4d90*/  F2F.F64.F32 R4, R4 ;  /* 0x0000000400047310 */ /* 0x000e240000201800 */
[----:B0-----:R0:W-:Y:S01]  /*4da0*/  STG.E.64 desc[UR36][R2.64], R4 ;  /* 0x0000000402007986 */ /* 0x0011e2000c101b24 */
[----:B------:R-:W-:Y:S05]  /*4db0*/  BRA `(.L_x_438) ;  /* 0x0000000800f07947 */ /* 0x000fea0003800000 */
.L_x_439:
        /* <DEDUP_REMOVED lines=10> */
[----:B------:R-:W-:-:S04]  /*4e60*/  FSETP.NEU.FTZ.AND P0, PT, R0, RZ, PT ;  /* 0x000000ff0000720b */ /* 0x000fc80003f1d000 */
[----:B------:R-:W-:-:S05]  /*4e70*/  SEL R5, RZ, 0x1, !P0 ;  /* 0x00000001ff057807 */ /* 0x000fca0004000000 */
[----:B------:R0:W-:Y:S01]  /*4e80*/  STG.E.U8 desc[UR36][R2.64], R5 ;  /* 0x0000000502007986 */ /* 0x0001e2000c101124 */
[----:B------:R-:W-:Y:S05]  /*4e90*/  BRA `(.L_x_438) ;  /* 0x0000000800b87947 */ /* 0x000fea0003800000 */
.L_x_452:
[----:B------:R-:W-:Y:S01]  /*4ea0*/  HADD2.F32 R0, -RZ, R0.H0_H0 ;  /* 0x20000000ff007230 */ /* 0x000fe20000004100 */
[----:B------:R-:W-:Y:S01]  /*4eb0*/  CS2R R6, SRZ ;  /* 0x0000000000067805 */ /* 0x000fe2000001ff00 */
[----:B------:R-:W-:-:S03]  /*4ec0*/  IMAD.MOV.U32 R19, RZ, RZ, R23 ;  /* 0x000000ffff137224 */ /* 0x000fc600078e0017 */
[----:B------:R-:W-:-:S04]  /*4ed0*/  FMUL.FTZ R0, R0, 1 ;  /* 0x3f80000000007820 */ /* 0x000fc80000410000 */
[----:B------:R-:W0:Y:S02]  /*4ee0*/  F2F.F64.F32 R4, R0 ;  /* 0x0000000000047310 */ /* 0x000e240000201800 */
[----:B0-----:R0:W-:Y:S01]  /*4ef0*/  STG.E.128 desc[UR36][R2.64], R4 ;  /* 0x0000000402007986 */ /* 0x0011e2000c101d24 */
[----:B------:R-:W-:Y:S05]  /*4f00*/  BRA `(.L_x_438) ;  /* 0x00000008009c7947 */ /* 0x000fea0003800000 */
.L_x_451:
        /* <DEDUP_REMOVED lines=21> */
.L_x_456:
[----:B------:R-:W-:Y:S05]  /*5060*/  BSYNC B0 ;  /* 0x0000000000007941 */ /* 0x000fea0003800000 */
.L_x_455:
[----:B------:R-:W-:Y:S01]  /*5070*/  LOP3.LUT R5, R0, R5, RZ, 0xfc, !PT ;  /* 0x0000000500057212 */ /* 0x000fe200078efcff */
[----:B------:R-:W-:-:S04]  /*5080*/  IMAD.MOV.U32 R19, RZ, RZ, R23 ;  /* 0x000000ffff137224 */ /* 0x000fc800078e0017 */
[----:B------:R0:W-:Y:S01]  /*5090*/  STG.E.U8 desc[UR36][R2.64], R5 ;  /* 0x0000000502007986 */ /* 0x0001e2000c101124 */
[----:B------:R-:W-:Y:S05]  /*50a0*/  BRA `(.L_x_438) ;  /* 0x0000000800347947 */ /* 0x000fea0003800000 */
.L_x_454:
        /* <DEDUP_REMOVED lines=13> */
.L_x_458:
[----:B------:R-:W-:Y:S01]  /*5180*/  IMAD.MOV.U32 R0, RZ, RZ, 0x7f ;  /* 0x0000007fff007424 */ /* 0x000fe200078e00ff */
[----:B------:R-:W-:-:S04]  /*5190*/  ISETP.GT.U32.AND P0, PT, R4, 0x7f800000, PT ;  /* 0x7f8000000400780c */ /* 0x000fc80003f04070 */
[----:B------:R-:W-:-:S09]  /*51a0*/  SEL R0, R0, 0x7c, P0 ;  /* 0x0000007c00007807 */ /* 0x000fd20000000000 */
.L_x_459:
[----:B------:R-:W-:Y:S05]  /*51b0*/  BSYNC B0 ;  /* 0x0000000000007941 */ /* 0x000fea0003800000 */
.L_x_457:
[----:B------:R-:W-:Y:S01]  /*51c0*/  LOP3.LUT R4, R5, 0x80000000, RZ, 0xc0, !PT ;  /* 0x8000000005047812 */ /* 0x000fe200078ec0ff */
[----:B------:R-:W-:-:S03]  /*51d0*/  IMAD.MOV.U32 R19, RZ, RZ, R23 ;  /* 0x000000ffff137224 */ /* 0x000fc600078e0017 */
[----:B------:R-:W-:-:S04]  /*51e0*/  SHF.R.U32.HI R5, RZ, 0x18, R4 ;  /* 0x00000018ff057819 */ /* 0x000fc80000011604 */
[----:B------:R-:W-:-:S05]  /*51f0*/  LOP3.LUT R5, R0, R5, RZ, 0xfc, !PT ;  /* 0x0000000500057212 */ /* 0x000fca00078efcff */
[----:B------:R0:W-:Y:S01]  /*5200*/  STG.E.U8 desc[UR36][R2.64], R5 ;  /* 0x0000000502007986 */ /* 0x0001e2000c101124 */
[----:B------:R-:W-:Y:S05]  /*5210*/  BRA `(.L_x_438) ;  /* 0x0000000400d87947 */ /* 0x000fea0003800000 */
.L_x_453:
[----:B------:R-:W-:Y:S02]  /*5220*/  HADD2.F32 R0, -RZ, R0.H0_H0 ;  /* 0x20000000ff007230 */ /* 0x000fe40000004100 */
[----:B------:R-:W-:-:S03]  /*5230*/  IMAD.MOV.U32 R19, RZ, RZ, R23 ;  /* 0x000000ffff137224 */ /* 0x000fc600078e0017 */
[----:B------:R-:W-:-:S05]  /*5240*/  F2FP.BF16.F32.PACK_AB R0, RZ, R0 ;  /* 0x00000000ff00723e */ /* 0x000fca00000010ff */
[----:B------:R0:W-:Y:S01]  /*5250*/  STG.E.U16 desc[UR36][R2.64], R0 ;  /* 0x0000000002007986 */ /* 0x0001e2000c101524 */
[----:B------:R-:W-:Y:S05]  /*5260*/  BRA `(.L_x_438) ;  /* 0x0000000400c47947 */ /* 0x000fea0003800000 */
.L_x_450:
        /* <DEDUP_REMOVED lines=10> */
[----:B------:R-:W0:Y:S02]  /*5310*/  F2I.FTZ.U32.TRUNC.NTZ R5, R5 ;  /* 0x0000000500057305 */ /* 0x000e24000021f000 */
[----:B0-----:R0:W-:Y:S01]  /*5320*/  STG.E.U16 desc[UR36][R2.64], R5 ;  /* 0x0000000502007986 */ /* 0x0011e2000c101524 */
[----:B------:R-:W-:Y:S05]  /*5330*/  BRA `(.L_x_438) ;  /* 0x0000000400907947 */ /* 0x000fea0003800000 */
.L_x_462:
        /* <DEDUP_REMOVED lines=13> */
[----:B------:R-:W-:-:S05]  /*5410*/  FADD.FTZ R0, R5, 8192 ;  /* 0x4600000005007421 */ /* 0x000fca0000010000 */
[----:B------:R-:W-:Y:S02]  /*5420*/  LOP3.LUT P0, R4, R0, 0xff, RZ, 0xc0, !PT ;  /* 0x000000ff00047812 */ /* 0x000fe4000780c0ff */
[----:B------:R-:W-:-:S11]  /*5430*/  PRMT R0, RZ, 0x7610, R0 ;  /* 0x00007610ff007816 */ /* 0x000fd60000000000 */
[----:B------:R-:W-:Y:S05]  /*5440*/  @!P0 BRA `(.L_x_464) ;  /* 0x0000000000108947 */ /* 0x000fea0003800000 */
.L_x_465:
[----:B------:R-:W-:-:S04]  /*5450*/  LOP3.LUT R0, R7, 0x80000000, RZ, 0xc0, !PT ;  /* 0x8000000007007812 */ /* 0x000fc800078ec0ff */
[----:B------:R-:W-:-:S04]  /*5460*/  SHF.R.U32.HI R5, RZ, 0x18, R0 ;  /* 0x00000018ff057819 */ /* 0x000fc80000011600 */
[----:B------:R-:W-:-:S04]  /*5470*/  LOP3.LUT R4, R4, R5, RZ, 0xfc, !PT ;  /* 0x0000000504047212 */ /* 0x000fc800078efcff */
[----:B------:R-:W-:-:S07]  /*5480*/  PRMT R0, R4, 0x7610, R0 ;  /* 0x0000761004007816 */ /* 0x000fce0000000000 */
.L_x_464:
[----:B------:R-:W-:Y:S05]  /*5490*/  BSYNC B0 ;  /* 0x0000000000007941 */ /* 0x000fea0003800000 */
.L_x_463:
[----:B------:R0:W-:Y:S01]  /*54a0*/  STG.E.U8 desc[UR36][R2.64], R0 ;  /* 0x0000000002007986 */ /* 0x0001e2000c101124 */
[----:B------:R-:W-:Y:S01]  /*54b0*/  IMAD.MOV.U32 R19, RZ, RZ, R23 ;  /* 0x000000ffff137224 */ /* 0x000fe200078e0017 */
[----:B------:R-:W-:Y:S06]  /*54c0*/  BRA `(.L_x_438) ;  /* 0x00000004002c7947 */ /* 0x000fec0003800000 */
.L_x_461:
        /* <DEDUP_REMOVED lines=17> */
.L_x_468:
[----:B------:R-:W-:-:S04]  /*55e0*/  LOP3.LUT R0, R7, 0x80000000, RZ, 0xc0, !PT ;  /* 0x8000000007007812 */ /* 0x000fc800078ec0ff */
[----:B------:R-:W-:-:S04]  /*55f0*/  SHF.R.U32.HI R5, RZ, 0x18, R0 ;  /* 0x00000018ff057819 */ /* 0x000fc80000011600 */
[----:B------:R-:W-:-:S04]  /*5600*/  LOP3.LUT R4, R4, R5, RZ, 0xfc, !PT ;  /* 0x0000000504047212 */ /* 0x000fc800078efcff */
[----:B------:R-:W-:-:S07]  /*5610*/  PRMT R0, R4, 0x7610, R0 ;  /* 0x0000761004007816 */ /* 0x000fce0000000000 */
.L_x_467:
[----:B------:R-:W-:Y:S05]  /*5620*/  BSYNC B0 ;  /* 0x0000000000007941 */ /* 0x000fea0003800000 */
.L_x_466:
[----:B------:R0:W-:Y:S01]  /*5630*/  STG.E.U8 desc[UR36][R2.64], R0 ;  /* 0x0000000002007986 */ /* 0x0001e2000c101124 */
[----:B------:R-:W-:Y:S01]  /*5640*/  IMAD.MOV.U32 R19, RZ, RZ, R23 ;  /* 0x000000ffff137224 */ /* 0x000fe200078e0017 */
[----:B------:R-:W-:Y:S06]  /*5650*/  BRA `(.L_x_438) ;  /* 0x0000000000c87947 */ /* 0x000fec0003800000 */
.L_x_460:
[----:B------:R-:W-:-:S13]  /*5660*/  ISETP.NE.AND P0, PT, R4, 0x1c, PT ;  /* 0x0000001c0400780c */ /* 0x000fda0003f05270 */
[----:B------:R-:W-:Y:S05]  /*5670*/  @!P0 BRA `(.L_x_469) ;  /* 0x0000000000b08947 */ /* 0x000fea0003800000 */
[----:B------:R-:W-:-:S13]  /*5680*/  ISETP.NE.AND P0, PT, R4, 0x1d, PT ;  /* 0x0000001d0400780c */ /* 0x000fda0003f05270 */
[----:B------:R-:W-:Y:S05]  /*5690*/  @!P0 BRA `(.L_x_470) ;  /* 0x0000000000948947 */ /* 0x000fea0003800000 */
[----:B------:R-:W-:-:S13]  /*56a0*/  ISETP.NE.AND P0, PT, R4, 0x2c, PT ;  /* 0x0000002c0400780c */ /* 0x000fda0003f05270 */
[----:B------:R-:W-:Y:S05]  /*56b0*/  @P0 BRA `(.L_x_443) ;  /* 0x0000000000440947 */ /* 0x000fea0003800000 */
[----:B------:R-:W-:Y:S02]  /*56c0*/  HADD2.F32 R5, -RZ, R0.H0_H0 ;  /* 0x20000000ff057230 */ /* 0x000fe40000004100 */
[----:B------:R-:W-:-:S03]  /*56d0*/  IMAD.MOV.U32 R19, RZ, RZ, R23 ;  /* 0x000000ffff137224 */ /* 0x000fc600078e0017 */
        /* <DEDUP_REMOVED lines=15> */
.L_x_443:
        /* <DEDUP_REMOVED lines=16> */
.L_x_471:
[----:B------:R-:W-:Y:S01]  /*58d0*/  IMAD.MOV.U32 R19, RZ, RZ, R23 ;  /* 0x000000ffff137224 */ /* 0x000fe200078e0017 */
[----:B------:R-:W-:Y:S06]  /*58e0*/  BRA `(.L_x_438) ;  /* 0x0000000000247947 */ /* 0x000fec0003800000 */
.L_x_470:
[----:B------:R-:W-:Y:S02]  /*58f0*/  HADD2.F32 R4, -RZ, R0.H0_H0 ;  /* 0x20000000ff047230 */ /* 0x000fe40000004100 */
[----:B------:R-:W-:-:S04]  /*5900*/  IMAD.MOV.U32 R19, RZ, RZ, R23 ;  /* 0x000000ffff137224 */ /* 0x000fc800078e0017 */
[----:B------:R-:W0:Y:S02]  /*5910*/  F2I.U64.TRUNC R4, R4 ;  /* 0x0000000400047311 */ /* 0x000e24000020d800 */
[----:B0-----:R0:W-:Y:S01]  /*5920*/  STG.E.64 desc[UR36][R2.64], R4 ;  /* 0x0000000402007986 */ /* 0x0011e2000c101b24 */
[----:B------:R-:W-:Y:S05]  /*5930*/  BRA `(.L_x_438) ;  /* 0x0000000000107947 */ /* 0x000fea0003800000 */
.L_x_469:
[----:B------:R-:W-:Y:S02]  /*5940*/  HADD2.F32 R0, -RZ, R0.H0_H0 ;  /* 0x20000000ff007230 */ /* 0x000fe40000004100 */
[----:B------:R-:W-:Y:S02]  /*5950*/  IMAD.MOV.U32 R19, RZ, RZ, R23 ;  /* 0x000000ffff137224 */ /* 0x000fe400078e0017 */
[----:B------:R-:W0:Y:S02]  /*5960*/  F2I.FTZ.U32.TRUNC.NTZ R5, R0 ;  /* 0x0000000000057305 */ /* 0x000e24000021f000 */
[----:B0-----:R0:W-:Y:S03]  /*5970*/  STG.E desc[UR36][R2.64], R5 ;  /* 0x0000000502007986 */ /* 0x0011e6000c101924 */
.L_x_438:
[----:B------:R-:W-:Y:S05]  /*5980*/  BSYNC B6 ;  /* 0x0000000000067941 */ /* 0x000fea0003800000 */
.L_x_437:
[----:B------:R-:W-:Y:S01]  /*5990*/  ISETP.GE.AND P0, PT, R19, R16, PT ;  /* 0x000000101300720c */ /* 0x000fe20003f06270 */
[----:B------:R-:W-:-:S12]  /*59a0*/  BSSY B6, `(.L_x_472) ;  /* 0x00001fc000067945 */ /* 0x000fd80003800000 */
[----:B------:R-:W-:Y:S05]  /*59b0*/  @P0 BRA `(.L_x_473) ;  /* 0x0000001c00e80947 */ /* 0x000fea0003800000 */
[----:B012345:R-:W0:Y:S01]  /*59c0*/  LDC.64 R2, c[0x0][0x230] ;  /* 0x00008c00ff027b82 */ /* 0x03fe220000000a00 */
        /* <DEDUP_REMOVED lines=17> */
[----:B------:R-:W-:-:S06]  /*5ae0*/  HADD2.F32 R25, -RZ, R25.H0_H0 ;  /* 0x20000019ff197230 */ /* 0x000fcc0000004100 */
[----:B------:R-:W0:Y:S02]  /*5af0*/  F2I.FTZ.TRUNC.NTZ R25, R25 ;  /* 0x0000001900197305 */ /* 0x000e24000021f100 */
[----:B0-----:R3:W-:Y:S01]  /*5b00*/  STG.E.U8 desc[UR36][R2.64], R25 ;  /* 0x0000001902007986 */ /* 0x0017e2000c101124 */
[----:B------:R-:W-:Y:S05]  /*5b10*/  BRA `(.L_x_479) ;  /* 0x0000000c00947947 */ /* 0x000fea0003800000 */
.L_x_477:
[----:B------:R-:W-:-:S06]  /*5b20*/  HADD2.F32 R5, -RZ, R25.H0_H0 ;  /* 0x20000019ff057230 */ /* 0x000fcc0000004100 */
[----:B------:R-:W0:Y:S02]  /*5b30*/  F2I.S64.TRUNC R4, R5 ;  /* 0x0000000500047311 */ /* 0x000e24000020d900 */
[----:B0-----:R4:W-:Y:S01]  /*5b40*/  STG.E.U8 desc[UR36][R2.64], R4 ;  /* 0x0000000402007986 */ /* 0x0019e2000c101124 */
[----:B------:R-:W-:Y:S05]  /*5b50*/  BRA `(.L_x_479) ;  /* 0x0000000c00847947 */ /* 0x000fea0003800000 */
.L_x_476:
        /* <DEDUP_REMOVED lines=10> */
.L_x_481:
[----:B------:R-:W-:-:S06]  /*5c00*/  HADD2.F32 R25, -RZ, R25.H0_H0 ;  /* 0x20000019ff197230 */ /* 0x000fcc0000004100 */
[----:B------:R-:W0:Y:S02]  /*5c10*/  F2I.FTZ.TRUNC.NTZ R25, R25 ;  /* 0x0000001900197305 */ /* 0x000e24000021f100 */
[----:B0-----:R2:W-:Y:S01]  /*5c20*/  STG.E desc[UR36][R2.64], R25 ;  /* 0x0000001902007986 */ /* 0x0015e2000c101924 */
[----:B------:R-:W-:Y:S05]  /*5c30*/  BRA `(.L_x_479) ;  /* 0x0000000c004c7947 */ /* 0x000fea0003800000 */
.L_x_480:
[----:B------:R-:W-:-:S06]  /*5c40*/  HADD2.F32 R25, -RZ, R25.H0_H0 ;  /* 0x20000019ff197230 */ /* 0x000fcc0000004100 */
[----:B------:R-:W0:Y:S02]  /*5c50*/  F2I.FTZ.TRUNC.NTZ R25, R25 ;  /* 0x0000001900197305 */ /* 0x000e24000021f100 */
[----:B0-----:R0:W-:Y:S01]  /*5c60*/  STG.E.U16 desc[UR36][R2.64], R25 ;  /* 0x0000001902007986 */ /* 0x0011e2000c101524 */
[----:B------:R-:W-:Y:S05]  /*5c70*/  BRA `(.L_x_479) ;  /* 0x0000000c003c7947 */ /* 0x000fea0003800000 */
.L_x_475:
        /* <DEDUP_REMOVED lines=9> */
.L_x_483:
[----:B------:R0:W-:Y:S01]  /*5d10*/  STG.E.U16 desc[UR36][R2.64], R25 ;  /* 0x0000001902007986 */ /* 0x0001e2000c101524 */
[----:B------:R-:W-:Y:S05]  /*5d20*/  BRA `(.L_x_479) ;  /* 0x0000000c00107947 */ /* 0x000fea0003800000 */
.L_x_482:
        /* <DEDUP_REMOVED lines=10> */
.L_x_485:
[----:B------:R-:W-:-:S05]  /*5dd0*/  HADD2.F32 R0, -RZ, R25.H0_H0 ;  /* 0x20000019ff007230 */ /* 0x000fca0000004100 */
[----:B------:R-:W-:-:S04]  /*5de0*/  F2FP.F16.F32.PACK_AB R0, RZ, R0 ;  /* 0x00000000ff00723e */ /* 0x000fc800000000ff */
[----:B------:R-:W-:-:S05]  /*5df0*/  PRMT R0, R0, 0x5410, RZ ;  /* 0x0000541000007816 */ /* 0x000fca00000000ff */
[----:B------:R0:W-:Y:S01]  /*5e00*/  STG.E desc[UR36][R2.64], R0 ;  /* 0x0000000002007986 */ /* 0x0001e2000c101924 */
[----:B------:R-:W-:Y:S05]  /*5e10*/  BRA `(.L_x_479) ;  /* 0x0000000800d47947 */ /* 0x000fea0003800000 */
.L_x_484:
[----:B------:R-:W-:-:S05]  /*5e20*/  HADD2.F32 R4, -RZ, R25.H0_H0 ;  /* 0x20000019ff047230 */ /* 0x000fca0000004100 */
[----:B------:R-:W-:-:S06]  /*5e30*/  FMUL.FTZ R4, R4, 1 ;  /* 0x3f80000004047820 */ /* 0x000fcc0000410000 */
[----:B------:R-:W0:Y:S02]  /*5e40*/  F2F.F64.F32 R4, R4 ;  /* 0x0000000400047310 */ /* 0x000e240000201800 */
[----:B0-----:R0:W-:Y:S01]  /*5e50*/  STG.E.64 desc[UR36][R2.64], R4 ;  /* 0x0000000402007986 */ /* 0x0011e2000c101b24 */
[----:B------:R-:W-:Y:S05]  /*5e60*/  BRA `(.L_x_479) ;  /* 0x0000000800c07947 */ /* 0x000fea0003800000 */
.L_x_474:
        /* <DEDUP_REMOVED lines=13> */
.L_x_488:
[----:B------:R-:W-:Y:S01]  /*5f40*/  HADD2.F32 R25, -RZ, R25.H0_H0 ;  /* 0x20000019ff197230 */ /* 0x000fe20000004100 */
[----:B------:R-:W-:-:S04]  /*5f50*/  CS2R R6, SRZ ;  /* 0x0000000000067805 */ /* 0x000fc8000001ff00 */
[----:B------:R-:W-:-:S06]  /*5f60*/  FMUL.FTZ R4, R25, 1 ;  /* 0x3f80000019047820 */ /* 0x000fcc0000410000 */
[----:B------:R-:W0:Y:S02]  /*5f70*/  F2F.F64.F32 R4, R4 ;  /* 0x0000000400047310 */ /* 0x000e240000201800 */
[----:B0-----:R0:W-:Y:S01]  /*5f80*/  STG.E.128 desc[UR36][R2.64], R4 ;  /* 0x0000000402007986 */ /* 0x0011e2000c101d24 */
[----:B------:R-:W-:Y:S05]  /*5f90*/  BRA `(.L_x_479) ;  /* 0x0000000800747947 */ /* 0x000fea0003800000 */
.L_x_487:
        /* <DEDUP_REMOVED lines=21> */
.L_x_492:
[----:B------:R-:W-:Y:S05]  /*60f0*/  BSYNC B0 ;  /* 0x0000000000007941 */ /* 0x000fea0003800000 */
.L_x_491:
[----:B------:R-:W-:-:S05]  /*6100*/  LOP3.LUT R5, R0, R5, RZ, 0xfc, !PT ;  /* 0x0000000500057212 */ /* 0x000fca00078efcff */
[----:B------:R0:W-:Y:S01]  /*6110*/  STG.E.U8 desc[UR36][R2.64], R5 ;  /* 0x0000000502007986 */ /* 0x0001e2000c101124 */
[----:B------:R-:W-:Y:S05]  /*6120*/  BRA `(.L_x_479) ;  /* 0x0000000800107947 */ /* 0x000fea0003800000 */
.L_x_490:
        /* <DEDUP_REMOVED lines=13> */
.L_x_494:
[----:B------:R-:W-:Y:S01]  /*6200*/  IMAD.MOV.U32 R0, RZ, RZ, 0x7f ;  /* 0x0000007fff007424 */ /* 0x000fe200078e00ff */
[----:B------:R-:W-:-:S04]  /*6210*/  ISETP.GT.U32.AND P0, PT, R4, 0x7f800000, PT ;  /* 0x7f8000000400780c */ /* 0x000fc80003f04070 */
[----:B------:R-:W-:-:S09]  /*6220*/  SEL R0, R0, 0x7c, P0 ;  /* 0x0000007c00007807 */ /* 0x000fd20000000000 */
.L_x_495:
[----:B------:R-:W-:Y:S05]  /*6230*/  BSYNC B0 ;  /* 0x0000000000007941 */ /* 0x000fea0003800000 */
.L_x_493:
[----:B------:R-:W-:-:S04]  /*6240*/  LOP3.LUT R4, R25, 0x80000000, RZ, 0xc0, !PT ;  /* 0x8000000019047812 */ /* 0x000fc800078ec0ff */
[----:B------:R-:W-:-:S04]  /*6250*/  SHF.R.U32.HI R5, RZ, 0x18, R4 ;  /* 0x00000018ff057819 */ /* 0x000fc80000011604 */
[----:B------:R-:W-:-:S05]  /*6260*/  LOP3.LUT R5, R0, R5, RZ, 0xfc, !PT ;  /* 0x0000000500057212 */ /* 0x000fca00078efcff */
[----:B------:R0:W-:Y:S01]  /*6270*/  STG.E.U8 desc[UR36][R2.64], R5 ;  /* 0x0000000502007986 */ /* 0x0001e2000c101124 */
[----:B------:R-:W-:Y:S05]  /*6280*/  BRA `(.L_x_479) ;  /* 0x0000000400b87947 */ /* 0x000fea0003800000 */
.L_x_489:
[----:B------:R-:W-:-:S05]  /*6290*/  HADD2.F32 R0, -RZ, R25.H0_H0 ;  /* 0x20000019ff007230 */ /* 0x000fca0000004100 */
[----:B------:R-:W-:-:S05]  /*62a0*/  F2FP.BF16.F32.PACK_AB R0, RZ, R0 ;  /* 0x00000000ff00723e */ /* 0x000fca00000010ff */
[----:B------:R0:W-:Y:S01]  /*62b0*/  STG.E.U16 desc[UR36][R2.64], R0 ;  /* 0x0000000002007986 */ /* 0x0001e2000c101524 */
[----:B------:R-:W-:Y:S05]  /*62c0*/  BRA `(.L_x_479) ;  /* 0x0000000400a87947 */ /* 0x000fea0003800000 */
.L_x_486:
        /* <DEDUP_REMOVED lines=12> */
.L_x_498:
        /* <DEDUP_REMOVED lines=17> */
.L_x_501:
[----:B------:R-:W-:-:S04]  /*64a0*/  LOP3.LUT R0, R25, 0x80000000, RZ, 0xc0, !PT ;  /* 0x8000000019007812 */ /* 0x000fc800078ec0ff */
[----:B------:R-:W-:-:S04]  /*64b0*/  SHF.R.U32.HI R5, RZ, 0x18, R0 ;  /* 0x00000018ff057819 */ /* 0x000fc80000011600 */
[----:B------:R-:W-:-:S04]  /*64c0*/  LOP3.LUT R4, R4, R5, RZ, 0xfc, !PT ;  /* 0x0000000504047212 */ /* 0x000fc800078efcff */
[----:B------:R-:W-:-:S07]  /*64d0*/  PRMT R0, R4, 0x7610, R0 ;  /* 0x0000761004007816 */ /* 0x000fce0000000000 */
.L_x_500:
[----:B------:R-:W-:Y:S05]  /*64e0*/  BSYNC B0 ;  /* 0x0000000000007941 */ /* 0x000fea0003800000 */
.L_x_499:
[----:B------:R0:W-:Y:S01]  /*64f0*/  STG.E.U8 desc[UR36][R2.64], R0 ;  /* 0x0000000002007986 */ /* 0x0001e2000c101124 */
[----:B------:R-:W-:Y:S05]  /*6500*/  BRA `(.L_x_479) ;  /* 0x0000000400187947 */ /* 0x000fea0003800000 */
.L_x_497:
        /* <DEDUP_REMOVED lines=17> */
.L_x_504:
[----:B------:R-:W-:-:S04]  /*6620*/  LOP3.LUT R0, R25, 0x80000000, RZ, 0xc0, !PT ;  /* 0x8000000019007812 */ /* 0x000fc800078ec0ff */
[----:B------:R-:W-:-:S04]  /*6630*/  SHF.R.U32.HI R5, RZ, 0x18, R0 ;  /* 0x00000018ff057819 */ /* 0x000fc80000011600 */
[----:B------:R-:W-:-:S04]  /*6640*/  LOP3.LUT R4, R4, R5, RZ, 0xfc, !PT ;  /* 0x0000000504047212 */ /* 0x000fc800078efcff */
[----:B------:R-:W-:-:S07]  /*6650*/  PRMT R0, R4, 0x7610, R0 ;  /* 0x0000761004007816 */ /* 0x000fce0000000000 */
.L_x_503:
[----:B------:R-:W-:Y:S05]  /*6660*/  BSYNC B0 ;  /* 0x0000000000007941 */ /* 0x000fea0003800000 */
.L_x_502:
[----:B------:R0:W-:Y:S01]  /*6670*/  STG.E.U8 desc[UR36][R2.64], R0 ;  /* 0x0000000002007986 */ /* 0x0001e2000c101124 */
[----:B------:R-:W-:Y:S05]  /*6680*/  BRA `(.L_x_479) ;  /* 0x0000000000b87947 */ /* 0x000fea0003800000 */
.L_x_496:
[----:B------:R-:W-:-:S13]  /*6690*/  ISETP.NE.AND P0, PT, R0, 0x1c, PT ;  /* 0x0000001c0000780c */ /* 0x000fda0003f05270 */
[----:B------:R-:W-:Y:S05]  /*66a0*/  @!P0 BRA `(.L_x_505) ;  /* 0x0000000000a48947 */ /* 0x000fea0003800000 */
[----:B------:R-:W-:-:S13]  /*66b0*/  ISETP.NE.AND P0, PT, R0, 0x1d, PT ;  /* 0x0000001d0000780c */ /* 0x000fda0003f05270 */
[----:B------:R-:W-:Y:S05]  /*66c0*/  @!P0 BRA `(.L_x_506) ;  /* 0x00000000008c8947 */ /* 0x000fea0003800000 */
[----:B------:R-:W-:-:S13]  /*66d0*/  ISETP.NE.AND P0, PT, R0, 0x2c, PT ;  /* 0x0000002c0000780c */ /* 0x000fda0003f05270 */
[----:B------:R-:W-:Y:S05]  /*66e0*/  @P0 BRA `(.L_x_478) ;  /* 0x0000000000400947 */ /* 0x000fea0003800000 */
[----:B------:R-:W-:Y:S02]  /*66f0*/  HADD2.F32 R25, -RZ, R25.H0_H0 ;  /* 0x20000019ff197230 */ /* 0x000fe40000004100 */
[----:B------:R-:W-:-:S03]  /*6700*/  IMAD.MOV.U32 R5, RZ, RZ, 0xff ;  /* 0x000000ffff057424 */ /* 0x000fc600078e00ff */
[----:B------:R-:W-:-:S04]  /*6710*/  SHF.R.U32.HI R6, RZ, 0x17, R25 ;  /* 0x00000017ff067819 */ /* 0x000fc80000011619 */
[----:B------:R-:W-:-:S04]  /*6720*/  LOP3.LUT R4, R6, 0xff, RZ, 0xc0, !PT ;  /* 0x000000ff06047812 */ /* 0x000fc800078ec0ff */
[----:B------:R-:W-:-:S13]  /*6730*/  ISETP.NE.AND P2, PT, R4, 0xff, PT ;  /* 0x000000ff0400780c */ /* 0x000fda0003f45270 */
[--C-:B------:R-:W-:Y:S02]  /*6740*/  @P2 SHF.R.U32.HI R0, RZ, 0x16, R25.reuse ;  /* 0x00000016ff002819 */ /* 0x100fe40000011619 */
[----:B------:R-:W-:Y:S02]  /*6750*/  @P2 LOP3.LUT P0, RZ, R4, 0x3fffff, R25, 0xf8, !PT ;  /* 0x003fffff04ff2812 */ /* 0x000fe4000780f819 */
        /* <DEDUP_REMOVED lines=9> */
.L_x_478:
        /* <DEDUP_REMOVED lines=16> */
.L_x_507:
[----:B------:R-:W-:Y:S05]  /*68f0*/  BRA `(.L_x_479) ;  /* 0x00000000001c7947 */ /* 0x000fea0003800000 */
.L_x_506:
[----:B------:R-:W-:-:S06]  /*6900*/  HADD2.F32 R4, -RZ, R25.H0_H0 ;  /* 0x20000019ff047230 */ /* 0x000fcc0000004100 */
[----:B------:R-:W0:Y:S02]  /*6910*/  F2I.U64.TRUNC R4, R4 ;  /* 0x0000000400047311 */ /* 0x000e24000020d800 */
[----:B0-----:R0:W-:Y:S01]  /*6920*/  STG.E.64 desc[UR36][R2.64], R4 ;  /* 0x0000000402007986 */ /* 0x0011e2000c101b24 */
[----:B------:R-:W-:Y:S05]  /*6930*/  BRA `(.L_x_479) ;  /* 0x00000000000c7947 */ /* 0x000fea0003800000 */
.L_x_505:
[----:B------:R-:W-:-:S06]  /*6940*/  HADD2.F32 R25, -RZ, R25.H0_H0 ;  /* 0x20000019ff197230 */ /* 0x000fcc0000004100 */
[----:B------:R-:W0:Y:S02]  /*6950*/  F2I.FTZ.U32.TRUNC.NTZ R25, R25 ;  /* 0x0000001900197305 */ /* 0x000e24000021f000 */
[----:B0-----:R0:W-:Y:S02]  /*6960*/  STG.E desc[UR36][R2.64], R25 ;  /* 0x0000001902007986 */ /* 0x0011e4000c101924 */
.L_x_479:
[----:B------:R-:W-:-:S05]  /*6970*/  VIADD R19, R19, 0x80 ;  /* 0x0000008013137836 */ /* 0x000fca0000000000 */
[----:B------:R-:W-:-:S13]  /*6980*/  ISETP.GE.AND P0, PT, R19, R16, PT ;  /* 0x000000101300720c */ /* 0x000fda0003f06270 */
[----:B------:R-:W-:Y:S05]  /*6990*/  @P0 BRA `(.L_x_473) ;  /* 0x0000000c00f00947 */ /* 0x000fea0003800000 */
[----:B01234-:R-:W0:Y:S01]  /*69a0*/  LDC.64 R2, c[0x0][0x230] ;  /* 0x00008c00ff027b82 */ /* 0x01fe220000000a00 */
        /* <DEDUP_REMOVED lines=21> */
.L_x_511:
[----:B------:R-:W-:-:S06]  /*6b00*/  HADD2.F32 R5, -RZ, R24.H0_H0 ;  /* 0x20000018ff057230 */ /* 0x000fcc0000004100 */
[----:B------:R-:W0:Y:S02]  /*6b10*/  F2I.S64.TRUNC R4, R5 ;  /* 0x0000000500047311 */ /* 0x000e24000020d900 */
[----:B0-----:R0:W-:Y:S01]  /*6b20*/  STG.E.U8 desc[UR36][R2.64], R4 ;  /* 0x0000000402007986 */ /* 0x0011e2000c101124 */
[----:B------:R-:W-:Y:S05]  /*6b30*/  BRA `(.L_x_513) ;  /* 0x0000000c00847947 */ /* 0x000fea0003800000 */
.L_x_510:
        /* <DEDUP_REMOVED lines=10> */
.L_x_515:
[----:B------:R-:W-:-:S04]  /*6be0*/  HADD2.F32 R24, -RZ, R24.H0_H0 ;  /* 0x20000018ff187230 */ /* 0x000fc80000004100 */
[----:B------:R-:W0:Y:S02]  /*6bf0*/  F2I.FTZ.TRUNC.NTZ R5, R24 ;  /* 0x0000001800057305 */ /* 0x000e24000021f100 */
[----:B0-----:R0:W-:Y:S01]  /*6c00*/  STG.E desc[UR36][R2.64], R5 ;  /* 0x0000000502007986 */ /* 0x0011e2000c101924 */
[----:B------:R-:W-:Y:S05]  /*6c10*/  BRA `(.L_x_513) ;  /* 0x0000000c004c7947 */ /* 0x000fea0003800000 */
.L_x_514:
[----:B------:R-:W-:-:S04]  /*6c20*/  HADD2.F32 R24, -RZ, R24.H0_H0 ;  /* 0x20000018ff187230 */ /* 0x000fc80000004100 */
[----:B------:R-:W0:Y:S02]  /*6c30*/  F2I.FTZ.TRUNC.NTZ R5, R24 ;  /* 0x0000001800057305 */ /* 0x000e24000021f100 */
[----:B0-----:R0:W-:Y:S01]  /*6c40*/  STG.E.U16 desc[UR36][R2.64], R5 ;  /* 0x0000000502007986 */ /* 0x0011e2000c101524 */
[----:B------:R-:W-:Y:S05]  /*6c50*/  BRA `(.L_x_513) ;  /* 0x0000000c003c7947 */ /* 0x000fea0003800000 */
.L_x_509:
        /* <DEDUP_REMOVED lines=9> */
.L_x_517:
[----:B------:R0:W-:Y:S01]  /*6cf0*/  STG.E.U16 desc[UR36][R2.64], R24 ;  /* 0x0000001802007986 */ /* 0x0001e2000c101524 */
[----:B------:R-:W-:Y:S05]  /*6d00*/  BRA `(.L_x_513) ;  /* 0x0000000c00107947 */ /* 0x000fea0003800000 */
.L_x_516:
        /* <DEDUP_REMOVED lines=10> */
.L_x_519:
[----:B------:R-:W-:-:S05]  /*6db0*/  HADD2.F32 R0, -RZ, R24.H0_H0 ;  /* 0x20000018ff007230 */ /* 0x000fca0000004100 */
[----:B------:R-:W-:-:S04]  /*6dc0*/  F2FP.F16.F32.PACK_AB R0, RZ, R0 ;  /* 0x00000000ff00723e */ /* 0x000fc800000000ff */
[----:B------:R-:W-:-:S05]  /*6dd0*/  PRMT R0, R0, 0x5410, RZ ;  /* 0x0000541000007816 */ /* 0x000fca00000000ff */
[----:B------:R0:W-:Y:S01]  /*6de0*/  STG.E desc[UR36][R2.64], R0 ;  /* 0x0000000002007986 */ /* 0x0001e2000c101924 */
[----:B------:R-:W-:Y:S05]  /*6df0*/  BRA `(.L_x_513) ;  /* 0x0000000800d47947 */ /* 0x000fea0003800000 */
.L_x_518:
[----:B------:R-:W-:-:S05]  /*6e00*/  HADD2.F32 R4, -RZ, R24.H0_H0 ;  /* 0x20000018ff047230 */ /* 0x000fca0000004100 */
[----:B------:R-:W-:-:S06]  /*6e10*/  FMUL.FTZ R4, R4, 1 ;  /* 0x3f80000004047820 */ /* 0x000fcc0000410000 */
[----:B------:R-:W0:Y:S02]  /*6e20*/  F2F.F64.F32 R4, R4 ;  /* 0x0000000400047310 */ /* 0x000e240000201800 */
[----:B0-----:R0:W-:Y:S01]  /*6e30*/  STG.E.64 desc[UR36][R2.64], R4 ;  /* 0x0000000402007986 */ /* 0x0011e2000c101b24 */
[----:B------:R-:W-:Y:S05]  /*6e40*/  BRA `(.L_x_513) ;  /* 0x0000000800c07947 */ /* 0x000fea0003800000 */
.L_x_508:
        /* <DEDUP_REMOVED lines=13> */
.L_x_522:
[----:B------:R-:W-:Y:S01]  /*6f20*/  HADD2.F32 R24, -RZ, R24.H0_H0 ;  /* 0x20000018ff187230 */ /* 0x000fe20000004100 */
[----:B------:R-:W-:-:S04]  /*6f30*/  CS2R R6, SRZ ;  /* 0x0000000000067805 */ /* 0x000fc8000001ff00 */
[----:B------:R-:W-:-:S06]  /*6f40*/  FMUL.FTZ R4, R24, 1 ;  /* 0x3f80000018047820 */ /* 0x000fcc0000410000 */
[----:B------:R-:W0:Y:S02]  /*6f50*/  F2F.F64.F32 R4, R4 ;  /* 0x0000000400047310 */ /* 0x000e240000201800 */
[----:B0-----:R0:W-:Y:S01]  /*6f60*/  STG.E.128 desc[UR36][R2.64], R4 ;  /* 0x0000000402007986 */ /* 0x0011e2000c101d24 */
[----:B------:R-:W-:Y:S05]  /*6f70*/  BRA `(.L_x_513) ;  /* 0x0000000800747947 */ /* 0x000fea0003800000 */
.L_x_521:
        /* <DEDUP_REMOVED lines=21> */
.L_x_526:
[----:B------:R-:W-:Y:S05]  /*70d0*/  BSYNC B0 ;  /* 0x0000000000007941 */ /* 0x000fea0003800000 */
.L_x_525:
[----:B------:R-:W-:-:S05]  /*70e0*/  LOP3.LUT R5, R0, R5, RZ, 0xfc, !PT ;  /* 0x0000000500057212 */ /* 0x000fca00078efcff */
[----:B------:R0:W-:Y:S01]  /*70f0*/  STG.E.U8 desc[UR36][R2.64], R5 ;  /* 0x0000000502007986 */ /* 0x0001e2000c101124 */
[----:B------:R-:W-:Y:S05]  /*7100*/  BRA `(.L_x_513) ;  /* 0x0000000800107947 */ /* 0x000fea0003800000 */
.L_x_524:
        /* <DEDUP_REMOVED lines=13> */
.L_x_528:
[----:B------:R-:W-:Y:S01]  /*71e0*/  IMAD.MOV.U32 R0, RZ, RZ, 0x7f ;  /* 0x0000007fff007424 */ /* 0x000fe200078e00ff */
[----:B------:R-:W-:-:S04]  /*71f0*/  ISETP.GT.U32.AND P0, PT, R4, 0x7f800000, PT ;  /* 0x7f8000000400780c */ /* 0x000fc80003f04070 */
[----:B------:R-:W-:-:S09]  /*7200*/  SEL R0, R0, 0x7c, P0 ;  /* 0x0000007c00007807 */ /* 0x000fd20000000000 */
.L_x_529:
[----:B------:R-:W-:Y:S05]  /*7210*/  BSYNC B0 ;  /* 0x0000000000007941 */ /* 0x000fea0003800000 */
.L_x_527:
[----:B------:R-:W-:-:S04]  /*7220*/  LOP3.LUT R4, R5, 0x80000000, RZ, 0xc0, !PT ;  /* 0x8000000005047812 */ /* 0x000fc800078ec0ff */
[----:B------:R-:W-:-:S04]  /*7230*/  SHF.R.U32.HI R5, RZ, 0x18, R4 ;  /* 0x00000018ff057819 */ /* 0x000fc80000011604 */
[----:B------:R-:W-:-:S05]  /*7240*/  LOP3.LUT R5, R0, R5, RZ, 0xfc, !PT ;  /* 0x0000000500057212 */ /* 0x000fca00078efcff */
[----:B------:R0:W-:Y:S01]  /*7250*/  STG.E.U8 desc[UR36][R2.64], R5 ;  /* 0x0000000502007986 */ /* 0x0001e2000c101124 */
[----:B------:R-:W-:Y:S05]  /*7260*/  BRA `(.L_x_513) ;  /* 0x0000000400b87947 */ /* 0x000fea0003800000 */
.L_x_523:
[----:B------:R-:W-:-:S05]  /*7270*/  HADD2.F32 R0, -RZ, R24.H0_H0 ;  /* 0x20000018ff007230 */ /* 0x000fca0000004100 */
[----:B------:R-:W-:-:S05]  /*7280*/  F2FP.BF16.F32.PACK_AB R0, RZ, R0 ;  /* 0x00000000ff00723e */ /* 0x000fca00000010ff */
[----:B------:R0:W-:Y:S01]  /*7290*/  STG.E.U16 desc[UR36][R2.64], R0 ;  /* 0x0000000002007986 */ /* 0x0001e2000c101524 */
[----:B------:R-:W-:Y:S05]  /*72a0*/  BRA `(.L_x_513) ;  /* 0x0000000400a87947 */ /* 0x000fea0003800000 */
.L_x_520:
        /* <DEDUP_REMOVED lines=12> */
.L_x_532:
        /* <DEDUP_REMOVED lines=17> */
.L_x_535:
[----:B------:R-:W-:-:S04]  /*7480*/  LOP3.LUT R0, R7, 0x80000000, RZ, 0xc0, !PT ;  /* 0x8000000007007812 */ /* 0x000fc800078ec0ff */
[----:B------:R-:W-:-:S04]  /*7490*/  SHF.R.U32.HI R5, RZ, 0x18, R0 ;  /* 0x00000018ff057819 */ /* 0x000fc80000011600 */
[----:B------:R-:W-:-:S04]  /*74a0*/  LOP3.LUT R4, R4, R5, RZ, 0xfc, !PT ;  /* 0x0000000504047212 */ /* 0x000fc800078efcff */
[----:B------:R-:W-:-:S07]  /*74b0*/  PRMT R0, R4, 0x7610, R0 ;  /* 0x0000761004007816 */ /* 0x000fce0000000000 */
.L_x_534:
[----:B------:R-:W-:Y:S05]  /*74c0*/  BSYNC B0 ;  /* 0x0000000000007941 */ /* 0x000fea0003800000 */
.L_x_533:
[----:B------:R3:W-:Y:S01]  /*74d0*/  STG.E.U8 desc[UR36][R2.64], R0 ;  /* 0x0000000002007986 */ /* 0x0007e2000c101124 */
[----:B------:R-:W-:Y:S05]  /*74e0*/  BRA `(.L_x_513) ;  /* 0x0000000400187947 */ /* 0x000fea0003800000 */
.L_x_531:
        /* <DEDUP_REMOVED lines=17> */
.L_x_538:
[----:B------:R-:W-:-:S04]  /*7600*/  LOP3.LUT R0, R7, 0x80000000, RZ, 0xc0, !PT ;  /* 0x8000000007007812 */ /* 0x000fc800078ec0ff */
[----:B------:R-:W-:-:S04]  /*7610*/  SHF.R.U32.HI R5, RZ, 0x18, R0 ;  /* 0x00000018ff057819 */ /* 0x000fc80000011600 */
[----:B------:R-:W-:-:S04]  /*7620*/  LOP3.LUT R4, R4, R5, RZ, 0xfc, !PT ;  /* 0x0000000504047212 */ /* 0x000fc800078efcff */
[----:B------:R-:W-:-:S07]  /*7630*/  PRMT R0, R4, 0x7610, R0 ;  /* 0x0000761004007816 */ /* 0x000fce0000000000 */
.L_x_537:
[----:B------:R-:W-:Y:S05]  /*7640*/  BSYNC B0 ;  /* 0x0000000000007941 */ /* 0x000fea0003800000 */
.L_x_536:
[----:B------:R0:W-:Y:S01]  /*7650*/  STG.E.U8 desc[UR36][R2.64], R0 ;  /* 0x0000000002007986 */ /* 0x0001e2000c101124 */
[----:B------:R-:W-:Y:S05]  /*7660*/  BRA `(.L_x_513) ;  /* 0x0000000000b87947 */ /* 0x000fea0003800000 */
.L_x_530:
        /* <DEDUP_REMOVED lines=22> */
.L_x_512:
        /* <DEDUP_REMOVED lines=16> */
.L_x_541:
[----:B------:R-:W-:Y:S05]  /*78d0*/  BRA `(.L_x_513) ;  /* 0x00000000001c7947 */ /* 0x000fea0003800000 */
.L_x_540:
[----:B------:R-:W-:-:S06]  /*78e0*/  HADD2.F32 R4, -RZ, R24.H0_H0 ;  /* 0x20000018ff047230 */ /* 0x000fcc0000004100 */
[----:B------:R-:W0:Y:S02]  /*78f0*/  F2I.U64.TRUNC R4, R4 ;  /* 0x0000000400047311 */ /* 0x000e24000020d800 */
[----:B0-----:R1:W-:Y:S01]  /*7900*/  STG.E.64 desc[UR36][R2.64], R4 ;  /* 0x0000000402007986 */ /* 0x0013e2000c101b24 */
[----:B------:R-:W-:Y:S05]  /*7910*/  BRA `(.L_x_513) ;  /* 0x00000000000c7947 */ /* 0x000fea0003800000 */
.L_x_539:
[----:B------:R-:W-:-:S04]  /*7920*/  HADD2.F32 R24, -RZ, R24.H0_H0 ;  /* 0x20000018ff187230 */ /* 0x000fc80000004100 */
[----:B------:R-:W0:Y:S02]  /*7930*/  F2I.FTZ.U32.TRUNC.NTZ R5, R24 ;  /* 0x0000001800057305 */ /* 0x000e24000021f000 */
[----:B0-----:R2:W-:Y:S02]  /*7940*/  STG.E desc[UR36][R2.64], R5 ;  /* 0x0000000502007986 */ /* 0x0015e4000c101924 */
.L_x_513:
[----:B------:R-:W-:-:S07]  /*7950*/  VIADD R19, R19, 0x80 ;  /* 0x0000008013137836 */ /* 0x000fce0000000000 */
.L_x_473:
[----:B------:R-:W-:Y:S05]  /*7960*/  BSYNC B6 ;  /* 0x0000000000067941 */ /* 0x000fea0003800000 */
.L_x_472:
[----:B------:R-:W-:-:S13]  /*7970*/  ISETP.GE.AND P0, PT, R19, R16, PT ;  /* 0x000000101300720c */ /* 0x000fda0003f06270 */
[----:B------:R-:W-:Y:S05]  /*7980*/  @P0 EXIT ;  /* 0x000000000000094d */ /* 0x000fea0003800000 */
[----:B012345:R-:W0:Y:S01]  /*7990*/  LDC.64 R2, c[0x0][0x230] ;  /* 0x00008c00ff027b82 */ /* 0x03fe220000000a00 */
        /* <DEDUP_REMOVED lines=20> */
.L_x_545:
[----:B------:R-:W-:-:S06]  /*7ae0*/  HADD2.F32 R5, -RZ, R22.H0_H0 ;  /* 0x20000016ff057230 */ /* 0x000fcc0000004100 */
[----:B------:R-:W0:Y:S02]  /*7af0*/  F2I.S64.TRUNC R4, R5 ;  /* 0x0000000500047311 */ /* 0x000e24000020d900 */
[----:B0-----:R-:W-:Y:S01]  /*7b00*/  STG.E.U8 desc[UR36][R2.64], R4 ;  /* 0x0000000402007986 */ /* 0x001fe2000c101124 */
[----:B------:R-:W-:Y:S05]  /*7b10*/  EXIT ;  /* 0x000000000000794d */ /* 0x000fea0003800000 */
.L_x_544:
        /* <DEDUP_REMOVED lines=10> */
.L_x_548:
[----:B------:R-:W-:-:S04]  /*7bc0*/  HADD2.F32 R22, -RZ, R22.H0_H0 ;  /* 0x20000016ff167230 */ /* 0x000fc80000004100 */
[----:B------:R-:W0:Y:S02]  /*7bd0*/  F2I.FTZ.TRUNC.NTZ R5, R22 ;  /* 0x0000001600057305 */ /* 0x000e24000021f100 */
[----:B0-----:R-:W-:Y:S01]  /*7be0*/  STG.E desc[UR36][R2.64], R5 ;  /* 0x0000000502007986 */ /* 0x001fe2000c101924 */
[----:B------:R-:W-:Y:S05]  /*7bf0*/  EXIT ;  /* 0x000000000000794d */ /* 0x000fea0003800000 */
.L_x_547:
[----:B------:R-:W-:-:S04]  /*7c00*/  HADD2.F32 R22, -RZ, R22.H0_H0 ;  /* 0x20000016ff167230 */ /* 0x000fc80000004100 */
[----:B------:R-:W0:Y:S02]  /*7c10*/  F2I.FTZ.TRUNC.NTZ R5, R22 ;  /* 0x0000001600057305 */ /* 0x000e24000021f100 */
[----:B0-----:R-:W-:Y:S01]  /*7c20*/  STG.E.U16 desc[UR36][R2.64], R5 ;  /* 0x0000000502007986 */ /* 0x001fe2000c101524 */
[----:B------:R-:W-:Y:S05]  /*7c30*/  EXIT ;  /* 0x000000000000794d */ /* 0x000fea0003800000 */
.L_x_543:
        /* <DEDUP_REMOVED lines=9> */
.L_x_550:
[----:B------:R-:W-:Y:S01]  /*7cd0*/  STG.E.U16 desc[UR36][R2.64], R22 ;  /* 0x0000001602007986 */ /* 0x000fe2000c101524 */
[----:B------:R-:W-:Y:S05]  /*7ce0*/  EXIT ;  /* 0x000000000000794d */ /* 0x000fea0003800000 */
.L_x_549:
        /* <DEDUP_REMOVED lines=10> */
.L_x_552:
[----:B------:R-:W-:-:S05]  /*7d90*/  HADD2.F32 R0, -RZ, R22.H0_H0 ;  /* 0x20000016ff007230 */ /* 0x000fca0000004100 */
[----:B------:R-:W-:-:S04]  /*7da0*/  F2FP.F16.F32.PACK_AB R0, RZ, R0 ;  /* 0x00000000ff00723e */ /* 0x000fc800000000ff */
[----:B------:R-:W-:-:S05]  /*7db0*/  PRMT R0, R0, 0x5410, RZ ;  /* 0x0000541000007816 */ /* 0x000fca00000000ff */
[----:B------:R-:W-:Y:S01]  /*7dc0*/  STG.E desc[UR36][R2.64], R0 ;  /* 0x0000000002007986 */ /* 0x000fe2000c101924 */
[----:B------:R-:W-:Y:S05]  /*7dd0*/  EXIT ;  /* 0x000000000000794d */ /* 0x000fea0003800000 */
.L_x_551:
[----:B------:R-:W-:-:S05]  /*7de0*/  HADD2.F32 R4, -RZ, R22.H0_H0 ;  /* 0x20000016ff047230 */ /* 0x000fca0000004100 */
[----:B------:R-:W-:-:S06]  /*7df0*/  FMUL.FTZ R4, R4, 1 ;  /* 0x3f80000004047820 */ /* 0x000fcc0000410000 */
[----:B------:R-:W0:Y:S02]  /*7e00*/  F2F.F64.F32 R4, R4 ;  /* 0x0000000400047310 */ /* 0x000e240000201800 */
[----:B0-----:R-:W-:Y:S01]  /*7e10*/  STG.E.64 desc[UR36][R2.64], R4 ;  /* 0x0000000402007986 */ /* 0x001fe2000c101b24 */
[----:B------:R-:W-:Y:S05]  /*7e20*/  EXIT ;  /* 0x000000000000794d */ /* 0x000fea0003800000 */
.L_x_542:
        /* <DEDUP_REMOVED lines=13> */
.L_x_555:
[----:B------:R-:W-:Y:S01]  /*7f00*/  HADD2.F32 R22, -RZ, R22.H0_H0 ;  /* 0x20000016ff167230 */ /* 0x000fe20000004100 */
[----:B------:R-:W-:-:S04]  /*7f10*/  CS2R R6, SRZ ;  /* 0x0000000000067805 */ /* 0x000fc8000001ff00 */
[----:B------:R-:W-:-:S06]  /*7f20*/  FMUL.FTZ R4, R22, 1 ;  /* 0x3f80000016047820 */ /* 0x000fcc0000410000 */
[----:B------:R-:W0:Y:S02]  /*7f30*/  F2F.F64.F32 R4, R4 ;  /* 0x0000000400047310 */ /* 0x000e240000201800 */
[----:B0-----:R-:W-:Y:S01]  /*7f40*/  STG.E.128 desc[UR36][R2.64], R4 ;  /* 0x0000000402007986 */ /* 0x001fe2000c101d24 */
[----:B------:R-:W-:Y:S05]  /*7f50*/  EXIT ;  /* 0x000000000000794d */ /* 0x000fea0003800000 */
.L_x_554:
        /* <DEDUP_REMOVED lines=21> */
.L_x_559:
[----:B------:R-:W-:Y:S05]  /*80b0*/  BSYNC B0 ;  /* 0x0000000000007941 */ /* 0x000fea0003800000 */
.L_x_558:
[----:B------:R-:W-:-:S05]  /*80c0*/  LOP3.LUT R5, R0, R5, RZ, 0xfc, !PT ;  /* 0x0000000500057212 */ /* 0x000fca00078efcff */
[----:B------:R-:W-:Y:S01]  /*80d0*/  STG.E.U8 desc[UR36][R2.64], R5 ;  /* 0x0000000502007986 */ /* 0x000fe2000c101124 */
[----:B------:R-:W-:Y:S05]  /*80e0*/  EXIT ;  /* 0x000000000000794d */ /* 0x000fea0003800000 */
.L_x_557:
        /* <DEDUP_REMOVED lines=13> */
.L_x_561:
[----:B------:R-:W-:Y:S01]  /*81c0*/  IMAD.MOV.U32 R0, RZ, RZ, 0x7f ;  /* 0x0000007fff007424 */ /* 0x000fe200078e00ff */
[----:B------:R-:W-:-:S04]  /*81d0*/  ISETP.GT.U32.AND P0, PT, R4, 0x7f800000, PT ;  /* 0x7f8000000400780c */ /* 0x000fc80003f04070 */
[----:B------:R-:W-:-:S09]  /*81e0*/  SEL R0, R0, 0x7c, P0 ;  /* 0x0000007c00007807 */ /* 0x000fd20000000000 */
.L_x_562:
[----:B------:R-:W-:Y:S05]  /*81f0*/  BSYNC B0 ;  /* 0x0000000000007941 */ /* 0x000fea0003800000 */
.L_x_560:
[----:B------:R-:W-:-:S04]  /*8200*/  LOP3.LUT R4, R5, 0x80000000, RZ, 0xc0, !PT ;  /* 0x8000000005047812 */ /* 0x000fc800078ec0ff */
[----:B------:R-:W-:-:S04]  /*8210*/  SHF.R.U32.HI R5, RZ, 0x18, R4 ;  /* 0x00000018ff057819 */ /* 0x000fc80000011604 */
[----:B------:R-:W-:-:S05]  /*8220*/  LOP3.LUT R5, R0, R5, RZ, 0xfc, !PT ;  /* 0x0000000500057212 */ /* 0x000fca00078efcff */
[----:B------:R-:W-:Y:S01]  /*8230*/  STG.E.U8 desc[UR36][R2.64], R5 ;  /* 0x0000000502007986 */ /* 0x000fe2000c101124 */
[----:B------:R-:W-:Y:S05]  /*8240*/  EXIT ;  /* 0x000000000000794d */ /* 0x000fea0003800000 */
.L_x_556:
[----:B------:R-:W-:-:S05]  /*8250*/  HADD2.F32 R0, -RZ, R22.H0_H0 ;  /* 0x20000016ff007230 */ /* 0x000fca0000004100 */
[----:B------:R-:W-:-:S05]  /*8260*/  F2FP.BF16.F32.PACK_AB R0, RZ, R0 ;  /* 0x00000000ff00723e */ /* 0x000fca00000010ff */
[----:B------:R-:W-:Y:S01]  /*8270*/  STG.E.U16 desc[UR36][R2.64], R0 ;  /* 0x0000000002007986 */ /* 0x000fe2000c101524 */
[----:B------:R-:W-:Y:S05]  /*8280*/  EXIT ;  /* 0x000000000000794d */ /* 0x000fea0003800000 */
.L_x_553:
        /* <DEDUP_REMOVED lines=12> */
.L_x_565:
        /* <DEDUP_REMOVED lines=17> */
.L_x_568:
[----:B------:R-:W-:-:S04]  /*8460*/  LOP3.LUT R0, R7, 0x80000000, RZ, 0xc0, !PT ;  /* 0x8000000007007812 */ /* 0x000fc800078ec0ff */
[----:B------:R-:W-:-:S04]  /*8470*/  SHF.R.U32.HI R5, RZ, 0x18, R0 ;  /* 0x00000018ff057819 */ /* 0x000fc80000011600 */
[----:B------:R-:W-:-:S04]  /*8480*/  LOP3.LUT R4, R4, R5, RZ, 0xfc, !PT ;  /* 0x0000000504047212 */ /* 0x000fc800078efcff */
[----:B------:R-:W-:-:S07]  /*8490*/  PRMT R0, R4, 0x7610, R0 ;  /* 0x0000761004007816 */ /* 0x000fce0000000000 */
.L_x_567:
[----:B------:R-:W-:Y:S05]  /*84a0*/  BSYNC B0 ;  /* 0x0000000000007941 */ /* 0x000fea0003800000 */
.L_x_566:
[----:B------:R-:W-:Y:S01]  /*84b0*/  STG.E.U8 desc[UR36][R2.64], R0 ;  /* 0x0000000002007986 */ /* 0x000fe2000c101124 */
[----:B------:R-:W-:Y:S05]  /*84c0*/  EXIT ;  /* 0x000000000000794d */ /* 0x000fea0003800000 */
.L_x_564:
        /* <DEDUP_REMOVED lines=17> */
.L_x_571:
[----:B------:R-:W-:-:S04]  /*85e0*/  LOP3.LUT R0, R7, 0x80000000, RZ, 0xc0, !PT ;  /* 0x8000000007007812 */ /* 0x000fc800078ec0ff */
[----:B------:R-:W-:-:S04]  /*85f0*/  SHF.R.U32.HI R5, RZ, 0x18, R0 ;  /* 0x00000018ff057819 */ /* 0x000fc80000011600 */
[----:B------:R-:W-:-:S04]  /*8600*/  LOP3.LUT R4, R4, R5, RZ, 0xfc, !PT ;  /* 0x0000000504047212 */ /* 0x000fc800078efcff */
[----:B------:R-:W-:-:S07]  /*8610*/  PRMT R0, R4, 0x7610, R0 ;  /* 0x0000761004007816 */ /* 0x000fce0000000000 */
.L_x_570:
[----:B------:R-:W-:Y:S05]  /*8620*/  BSYNC B0 ;  /* 0x0000000000007941 */ /* 0x000fea0003800000 */
.L_x_569:
[----:B------:R-:W-:Y:S01]  /*8630*/  STG.E.U8 desc[UR36][R2.64], R0 ;  /* 0x0000000002007986 */ /* 0x000fe2000c101124 */
[----:B------:R-:W-:Y:S05]  /*8640*/  EXIT ;  /* 0x000000000000794d */ /* 0x000fea0003800000 */
.L_x_563:
        /* <DEDUP_REMOVED lines=22> */
.L_x_546:
        /* <DEDUP_REMOVED lines=16> */
.L_x_574:
[----:B------:R-:W-:Y:S05]  /*88b0*/  EXIT ;  /* 0x000000000000794d */ /* 0x000fea0003800000 */
.L_x_573:
[----:B------:R-:W-:-:S06]  /*88c0*/  HADD2.F32 R4, -RZ, R22.H0_H0 ;  /* 0x20000016ff047230 */ /* 0x000fcc0000004100 */
[----:B------:R-:W0:Y:S02]  /*88d0*/  F2I.U64.TRUNC R4, R4 ;  /* 0x0000000400047311 */ /* 0x000e24000020d800 */
[----:B0-----:R-:W-:Y:S01]  /*88e0*/  STG.E.64 desc[UR36][R2.64], R4 ;  /* 0x0000000402007986 */ /* 0x001fe2000c101b24 */
[----:B------:R-:W-:Y:S05]  /*88f0*/  EXIT ;  /* 0x000000000000794d */ /* 0x000fea0003800000 */
.L_x_572:
[----:B------:R-:W-:-:S04]  /*8900*/  HADD2.F32 R22, -RZ, R22.H0_H0 ;  /* 0x20000016ff167230 */ /* 0x000fc80000004100 */
[----:B------:R-:W0:Y:S02]  /*8910*/  F2I.FTZ.U32.TRUNC.NTZ R5, R22 ;  /* 0x0000001600057305 */ /* 0x000e24000021f000 */
[----:B0-----:R-:W-:Y:S01]  /*8920*/  STG.E desc[UR36][R2.64], R5 ;  /* 0x0000000502007986 */ /* 0x001fe2000c101924 */
[----:B------:R-:W-:Y:S05]  /*8930*/  EXIT ;  /* 0x000000000000794d */ /* 0x000fea0003800000 */
.L_x_575:
        /* <DEDUP_REMOVED lines=12> */
.L_x_1946:


//--------------------- .text._ZN2at6native18elementwise_kernelILi128ELi4EZNS0_22gpu_kernel_impl_nocastIZZZNS0_46_GLOBAL__N__5fd40885_13_AmpKernels_cu_3810c27339_amp_non_finite_check_and_unscale_cuda_ERNS_6TensorES5_RKS4_ENKUlvE_clEvENKUlvE1_clEvEUlN3c104HalfEE_EEvRNS_18TensorIteratorBaseERKT_EUliE_EEviT1_ --------------------------
	.section	.text._ZN2at6native18elementwise_kernelILi128ELi4EZNS0_22gpu_kernel_impl_nocastIZZZNS0_46_GLOBAL__N__5fd40885_13_AmpKernels_cu_3810c27339_amp_non_finite_check_and_unscale_cuda_ERNS_6TensorES5_RKS4_ENKUlvE_clEvENKUlvE1_clEvEUlN3c104HalfEE_EEvRNS_18TensorIteratorBaseERKT_EUliE_EEviT1_,"ax",@progbits
	.align	128
        .global         _ZN2at6native18elementwise_kernelILi128ELi4EZNS0_22gpu_kernel_impl_nocastIZZZNS0_46_GLOBAL__N__5fd40885_13_AmpKernels_cu_3810c27339_amp_non_finite_check_and_unscale_cuda_ERNS_6TensorES5_RKS4_ENKUlvE_clEvENKUlvE1_clEvEUlN3c104HalfEE_EEvRNS_18TensorIteratorBaseERKT_EUliE_EEviT1_
        .type           _ZN2at6native18elementwise_kernelILi128ELi4EZNS0_22gpu_kernel_impl_nocastIZZZNS0_46_GLOBAL__N__5fd40885_13_AmpKernels_cu_3810c27339_amp_non_finite_check_and_unscale_cuda_ERNS_6TensorES5_RKS4_ENKUlvE_clEvENKUlvE1_clEvEUlN3c104HalfEE_EEvRNS_18TensorIteratorBaseERKT_EUliE_EEviT1_,@function
        .size           _ZN2at6native18elementwise_kernelILi128ELi4EZNS0_22gpu_kernel_impl_nocastIZZZNS0_46_GLOBAL__N__5fd40885_13_AmpKernels_cu_3810c27339_amp_non_finite_check_and_unscale_cuda_ERNS_6TensorES5_RKS4_ENKUlvE_clEvENKUlvE1_clEvEUlN3c104HalfEE_EEvRNS_18TensorIteratorBaseERKT_EUliE_EEviT1_,(.L_x_1947 - _ZN2at6native18elementwise_kernelILi128ELi4EZNS0_22gpu_kernel_impl_nocastIZZZNS0_46_GLOBAL__N__5fd40885_13_AmpKernels_cu_3810c27339_amp_non_finite_check_and_unscale_cuda_ERNS_6TensorES5_RKS4_ENKUlvE_clEvENKUlvE1_clEvEUlN3c104HalfEE_EEvRNS_18TensorIteratorBaseERKT_EUliE_EEviT1_)
        .other          _ZN2at6native18elementwise_kernelILi128ELi4EZNS0_22gpu_kernel_impl_nocastIZZZNS0_46_GLOBAL__N__5fd40885_13_AmpKernels_cu_3810c27339_amp_non_finite_check_and_unscale_cuda_ERNS_6TensorES5_RKS4_ENKUlvE_clEvENKUlvE1_clEvEUlN3c104HalfEE_EEvRNS_18TensorIteratorBaseERKT_EUliE_EEviT1_,@"STO_CUDA_ENTRY STV_DEFAULT"
_ZN2at6native18elementwise_kernelILi128ELi4EZNS0_22gpu_kernel_impl_nocastIZZZNS0_46_GLOBAL__N__5fd40885_13_AmpKernels_cu_3810c27339_amp_non_finite_check_and_unscale_cuda_ERNS_6TensorES5_RKS4_ENKUlvE_clEvENKUlvE1_clEvEUlN3c104HalfEE_EEvRNS_18TensorIteratorBaseERKT_EUliE_EEviT1_:
.text._ZN2at6native18elementwise_kernelILi128ELi4EZNS0_22gpu_kernel_impl_nocastIZZZNS0_46_GLOBAL__N__5fd40885_13_AmpKernels_cu_3810c27339_amp_non_finite_check_and_unscale_cuda_ERNS_6TensorES5_RKS4_ENKUlvE_clEvENKUlvE1_clEvEUlN3c104HalfEE_EEvRNS_18TensorIteratorBaseERKT_EUliE_EEviT1_:
[----:B------:R-:W-:Y:S01]  /*0000*/  LDC R1, c[0x0][0x28] ;  /* 0x00000a00ff017b82 */ /* 0x000fe20000000800 */
[----:B------:R-:W0:Y:S01]  /*0010*/  S2R R3, SR_CTAID.X ;  /* 0x0000000000037919 */ /* 0x000e220000002500 */
[----:B------:R-:W-:Y:S01]  /*0020*/  ULDC UR6, c[0x0][0x210] ;  /* 0x0000840000067ab9 */ /* 0x000fe20000000800 */
[----:B------:R-:W-:Y:S01]  /*0030*/  ULDC.64 UR4, c[0x0][0x208] ;  /* 0x0000820000047ab9 */ /* 0x000fe20000000a00 */
[----:B------:R-:W-:Y:S01]  /*0040*/  BSSY B0, `(.L_x_576) ;  /* 0x0000147000007945 */ /* 0x000fe20003800000 */
[----:B------:R-:W0:Y:S02]  /*0050*/  S2R R0, SR_TID.X ;  /* 0x0000000000007919 */ /* 0x000e240000002100 */
[----:B0-----:R-:W-:-:S04]  /*0060*/  LEA R3, R3, R0, 0x9 ;  /* 0x0000000003037211 */ /* 0x001fc800078e48ff */
[----:B------:R-:W-:-:S13]  /*0070*/  ISETP.GE.AND P0, PT, R3, UR6, PT ;  /* 0x0000000603007c0c */ /* 0x000fda000bf06270 */
[----:B------:R-:W-:Y:S05]  /*0080*/  @P0 BRA `(.L_x_577) ;  /* 0x0000001400080947 */ /* 0x000fea0003800000 */
[----:B------:R-:W0:Y:S01]  /*0090*/  LDC R2, c[0x0][0x218] ;  /* 0x00008600ff027b82 */ /* 0x000e220000000800 */
[----:B------:R-:W-:Y:S01]  /*00a0*/  HFMA2.MMA R0, -RZ, RZ, 0, 0 ;  /* 0x00000000ff007435 */ /* 0x000fe200000001ff */
[----:B------:R-:W-:Y:S02]  /*00b0*/  MOV R5, RZ ;  /* 0x000000ff00057202 */ /* 0x000fe40000000f00 */
[----:B0-----:R-:W-:-:S13]  /*00c0*/  ISETP.NE.AND P0, PT, R2, RZ, PT ;  /* 0x000000ff0200720c */ /* 0x001fda0003f05270 */
[----:B------:R-:W-:Y:S05]  /*00d0*/  @!P0 BRA `(.L_x_578) ;  /* 0x0000001000a88947 */ /* 0x000fea0003800000 */
[----:B------:R-:W-:Y:S01]  /*00e0*/  MOV R4, RZ ;  /* 0x000000ff00047202 */ /* 0x000fe20000000f00 */
[----:B------:R-:W-:Y:S01]  /*00f0*/  ULDC.64 UR8, c[0x0][0x220] ;  /* 0x0000880000087ab9 */ /* 0x000fe20000000a00 */
[----:B------:R-:W-:Y:S01]  /*0100*/  MOV R5, R3 ;  /* 0x0000000300057202 */ /* 0x000fe20000000f00 */
[----:B------:R-:W-:Y:S01]  /*0110*/  ULDC UR7, c[0x0][0x21c] ;  /* 0x0000870000077ab9 */ /* 0x000fe20000000800 */
[----:B------:R-:W-:Y:S01]  /*0120*/  ISETP.NE.AND P0, PT, R2, 0x1, PT ;  /* 0x000000010200780c */ /* 0x000fe20003f05270 */
[----:B------:R-:W-:-:S05]  /*0130*/  IMAD.HI.U32 R6, R3, UR8, R4 ;  /* 0x0000000803067c27 */ /* 0x000fca000f8e0004 */
[----:B------:R-:W-:Y:S01]  /*0140*/  SHF.R.U32.HI R7, RZ, UR9, R6 ;  /* 0x00000009ff077c19 */ /* 0x000fe20008011606 */
[----:B------:R-:W-:-:S03]  /*0150*/  ULDC.64 UR8, c[0x0][0x348] ;  /* 0x0000d20000087ab9 */ /* 0x000fc60000000a00 */
[----:B------:R-:W-:-:S05]  /*0160*/  IADD3 R0, -R7, RZ, RZ ;  /* 0x000000ff07007210 */ /* 0x000fca0007ffe1ff */
[----:B------:R-:W-:-:S04]  /*0170*/  IMAD R0, R0, UR7, R3 ;  /* 0x0000000700007c24 */ /* 0x000fc8000f8e0203 */
[C---:B------:R-:W-:Y:S02]  /*0180*/  IMAD R5, R0.reuse, UR8, RZ ;  /* 0x0000000800057c24 */ /* 0x040fe4000f8e02ff */
[----:B------:R-:W-:Y:S01]  /*0190*/  IMAD R0, R0, UR9, RZ ;  /* 0x0000000900007c24 */ /* 0x000fe2000f8e02ff */
[----:B------:R-:W-:Y:S06]  /*01a0*/  @!P0 BRA `(.L_x_578) ;  /* 0x0000001000748947 */ /* 0x000fec0003800000 */
[----:B------:R-:W-:Y:S01]  /*01b0*/  HFMA2.MMA R6, -RZ, RZ, 0, 0 ;  /* 0x00000000ff067435 */ /* 0x000fe200000001ff */
[----:B------:R-:W-:Y:S01]  /*01c0*/  ULDC.64 UR8, c[0x0][0x228] ;  /* 0x00008a0000087ab9 */ /* 0x000fe20000000a00 */
[----:B------:R-:W-:Y:S01]  /*01d0*/  ULDC UR7, c[0x0][0x230] ;  /* 0x00008c0000077ab9 */ /* 0x000fe20000000800 */
[----:B------:R-:W-:-:S07]  /*01e0*/  ISETP.NE.AND P0, PT, R2, 0x2, PT ;  /* 0x000000020200780c */ /* 0x000fce0003f05270 */
[----:B------:R-:W-:-:S05]  /*01f0*/  IMAD.HI.U32 R8, R7, UR9, R6 ;  /* 0x0000000907087c27 */ /* 0x000fca000f8e0006 */
[----:B------:R-:W-:-:S04]  /*0200*/  SHF.R.U32.HI R9, RZ, UR7, R8 ;  /* 0x00000007ff097c19 */ /* 0x000fc80008011608 */
[----:B------:R-:W-:-:S05]  /*0210*/  IADD3 R6, -R9, RZ, RZ ;  /* 0x000000ff09067210 */ /* 0x000fca0007ffe1ff */
[----:B------:R-:W-:Y:S01]  /*0220*/  IMAD R6, R6, UR8, R7 ;  /* 0x0000000806067c24 */ /* 0x000fe2000f8e0207 */
[----:B------:R-:W-:-:S03]  /*0230*/  ULDC.64 UR8, c[0x0][0x350] ;  /* 0x0000d40000087ab9 */ /* 0x000fc60000000a00 */
[C---:B------:R-:W-:Y:S02]  /*0240*/  IMAD R5, R6.reuse, UR8, R5 ;  /* 0x0000000806057c24 */ /* 0x040fe4000f8e0205 */
[----:B------:R-:W-:Y:S01]  /*0250*/  IMAD R0, R6, UR9, R0 ;  /* 0x0000000906007c24 */ /* 0x000fe2000f8e0200 */
[----:B------:R-:W-:Y:S06]  /*0260*/  @!P0 BRA `(.L_x_578) ;  /* 0x0000001000448947 */ /* 0x000fec0003800000 */
[----:B------:R-:W-:Y:S01]  /*0270*/  MOV R8, RZ ;  /* 0x000000ff00087202 */ /* 0x000fe20000000f00 */
[----:B------:R-:W-:Y:S01]  /*0280*/  ULDC.64 UR8, c[0x0][0x238] ;  /* 0x00008e0000087ab9 */ /* 0x000fe20000000a00 */
[----:B------:R-:W-:Y:S01]  /*0290*/  ISETP.NE.AND P0, PT, R2, 0x3, PT ;  /* 0x000000030200780c */ /* 0x000fe20003f05270 */
[----:B------:R-:W-:Y:S02]  /*02a0*/  ULDC UR7, c[0x0][0x234] ;  /* 0x00008d0000077ab9 */ /* 0x000fe40000000800 */
[----:B------:R-:W-:-:S05]  /*02b0*/  IMAD.HI.U32 R6, R9, UR8, R8 ;  /* 0x0000000809067c27 */ /* 0x000fca000f8e0008 */
[----:B------:R-:W-:Y:S01]  /*02c0*/  SHF.R.U32.HI R7, RZ, UR9, R6 ;  /* 0x00000009ff077c19 */ /* 0x000fe20008011606 */
[----:B------:R-:W-:-:S03]  /*02d0*/  ULDC.64 UR8, c[0x0][0x358] ;  /* 0x0000d60000087ab9 */ /* 0x000fc60000000a00 */
[----:B------:R-:W-:-:S05]  /*02e0*/  IADD3 R8, -R7, RZ, RZ ;  /* 0x000000ff07087210 */ /* 0x000fca0007ffe1ff */
[----:B------:R-:W-:-:S04]  /*02f0*/  IMAD R8, R8, UR7, R9 ;  /* 0x0000000708087c24 */ /* 0x000fc8000f8e0209 */
        /* <DEDUP_REMOVED lines=51> */
[----:B------:R-:W-:Y:S01]  /*0630*/  MOV R6, RZ ;  /* 0x000000ff00067202 */ /* 0x000fe20000000f00 */
[----:B------:R-:W-:Y:S01]  /*0640*/  ULDC.64 UR8, c[0x0][0x270] ;  /* 0x00009c0000087ab9 */ /* 0x000fe20000000a00 */
[----:B------:R-:W-:Y:S01]  /*0650*/  ULDC UR7, c[0x0][0x278] ;  /* 0x00009e0000077ab9 */ /* 0x000fe20000000800 */
[----:B------:R-:W-:Y:S02]  /*0660*/  ISETP.NE.AND P0, PT, R2, 0x8, PT ;  /* 0x000000080200780c */ /* 0x000fe40003f05270 */
        /* <DEDUP_REMOVED lines=8> */
[----:B------:R-:W-:Y:S01]  /*06f0*/  IMAD.MOV.U32 R8, RZ, RZ, RZ ;  /* 0x000000ffff087224 */ /* 0x000fe200078e00ff */
[----:B------:R-:W-:Y:S01]  /*0700*/  ULDC.64 UR8, c[0x0][0x280] ;  /* 0x0000a00000087ab9 */ /* 0x000fe20000000a00 */
[----:B------:R-:W-:Y:S01]  /*0710*/  ISETP.NE.AND P0, PT, R2, 0x9, PT ;  /* 0x000000090200780c */ /* 0x000fe20003f05270 */
[----:B------:R-:W-:Y:S01]  /*0720*/  ULDC UR7, c[0x0][0x27c] ;  /* 0x00009f0000077ab9 */ /* 0x000fe20000000800 */
        /* <DEDUP_REMOVED lines=44> */
[----:B------:R-:W-:Y:S01]  /*09f0*/  HFMA2.MMA R8, -RZ, RZ, 0, 0 ;  /* 0x00000000ff087435 */ /* 0x000fe200000001ff */
[----:B------:R-:W-:Y:S01]  /*0a00*/  ULDC.64 UR8, c[0x0][0x2b0] ;  /* 0x0000ac0000087ab9 */ /* 0x000fe20000000a00 */
[----:B------:R-:W-:Y:S01]  /*0a10*/  ISETP.NE.AND P0, PT, R2, 0xd, PT ;  /* 0x0000000d0200780c */ /* 0x000fe20003f05270 */
[----:B------:R-:W-:-:S07]  /*0a20*/  ULDC UR7, c[0x0][0x2ac] ;  /* 0x0000ab0000077ab9 */ /* 0x000fce0000000800 */
        /* <DEDUP_REMOVED lines=128> */
[----:B------:R-:W-:Y:S01]  /*1230*/  ISETP.NE.AND P0, PT, R2, 0x18, PT ;  /* 0x000000180200780c */ /* 0x000fe20003f05270 */
[----:B------:R-:W-:Y:S01]  /*1240*/  IMAD.MOV.U32 R6, RZ, RZ, RZ ;  /* 0x000000ffff067224 */ /* 0x000fe200078e00ff */
[----:B------:R-:W-:Y:S01]  /*1250*/  ULDC.64 UR8, c[0x0][0x330] ;  /* 0x0000cc0000087ab9 */ /* 0x000fe20000000a00 */
[----:B------:R-:W-:Y:S02]  /*1260*/  ULDC UR7, c[0x0][0x338] ;  /* 0x0000ce0000077ab9 */ /* 0x000fe40000000800 */
[----:B------:R-:W-:-:S05]  /*1270*/  IMAD.HI.U32 R10, R7, UR9, R6 ;  /* 0x00000009070a7c27 */ /* 0x000fca000f8e0006 */
[----:B------:R-:W-:-:S03]  /*1280*/  SHF.R.U32.HI R11, RZ, UR7, R10 ;  /* 0x00000007ff0b7c19 */ /* 0x000fc6000801160a */
[----:B------:R-:W0:Y:S01]  /*1290*/  @P0 LDC.64 R12, c[0x0][0x340] ;  /* 0x0000d000ff0c0b82 */ /* 0x000e220000000a00 */
[----:B------:R-:W-:Y:S02]  /*12a0*/  @P0 MOV R10, RZ ;  /* 0x000000ff000a0202 */ /* 0x000fe40000000f00 */
[----:B------:R-:W-:-:S05]  /*12b0*/  IADD3 R6, -R11, RZ, RZ ;  /* 0x000000ff0b067210 */ /* 0x000fca0007ffe1ff */
[----:B------:R-:W1:Y:S01]  /*12c0*/  @P0 LDC R15, c[0x0][0x33c] ;  /* 0x0000cf00ff0f0b82 */ /* 0x000e620000000800 */
[----:B------:R-:W-:Y:S01]  /*12d0*/  IMAD R6, R6, UR8, R7 ;  /* 0x0000000806067c24 */ /* 0x000fe2000f8e0207 */
[----:B------:R-:W-:-:S03]  /*12e0*/  ULDC.64 UR8, c[0x0][0x400] ;  /* 0x0001000000087ab9 */ /* 0x000fc60000000a00 */
[C---:B------:R-:W-:Y:S02]  /*12f0*/  IMAD R5, R6.reuse, UR8, R5 ;  /* 0x0000000806057c24 */ /* 0x040fe4000f8e0205 */
[----:B------:R-:W-:Y:S01]  /*1300*/  IMAD R0, R6, UR9, R0 ;  /* 0x0000000906007c24 */ /* 0x000fe2000f8e0200 */
[----:B------:R-:W2:Y:S01]  /*1310*/  @P0 LDC.64 R8, c[0x0][0x408] ;  /* 0x00010200ff080b82 */ /* 0x000ea20000000a00 */
[----:B0-----:R-:W-:-:S05]  /*1320*/  @P0 IMAD.HI.U32 R2, R11, R12, R10 ;  /* 0x0000000c0b020227 */ /* 0x001fca00078e000a */
[----:B------:R-:W-:-:S04]  /*1330*/  @P0 SHF.R.U32.HI R2, RZ, R13, R2 ;  /* 0x0000000dff020219 */ /* 0x000fc80000011602 */
[----:B------:R-:W-:-:S05]  /*1340*/  @P0 IADD3 R10, -R2, RZ, RZ ;  /* 0x000000ff020a0210 */ /* 0x000fca0007ffe1ff */
[----:B-1----:R-:W-:-:S04]  /*1350*/  @P0 IMAD R10, R10, R15, R11 ;  /* 0x0000000f0a0a0224 */ /* 0x002fc800078e020b */
[C---:B--2---:R-:W-:Y:S02]  /*1360*/  @P0 IMAD R5, R10.reuse, R8, R5 ;  /* 0x000000080a050224 */ /* 0x044fe400078e0205 */
[----:B------:R-:W-:-:S07]  /*1370*/  @P0 IMAD R0, R10, R9, R0 ;  /* 0x000000090a000224 */ /* 0x000fce00078e0200 */
.L_x_578:
[----:B------:R-:W-:Y:S02]  /*1380*/  ULDC.64 UR8, c[0x0][0x418] ;  /* 0x0001060000087ab9 */ /* 0x000fe40000000a00 */
[----:B------:R-:W-:-:S04]  /*1390*/  IADD3 R10, P0, R0, UR8, RZ ;  /* 0x00000008000a7c10 */ /* 0x000fc8000ff1e0ff */
[----:B------:R-:W-:Y:S01]  /*13a0*/  IADD3.X R11, RZ, UR9, RZ, P0, !PT ;  /* 0x00000009ff0b7c10 */ /* 0x000fe200087fe4ff */
[----:B------:R-:W0:Y:S01]  /*13b0*/  LDC.64 R8, c[0x0][0x428] ;  /* 0x00010a00ff087b82 */ /* 0x000e220000000a00 */
[----:B------:R-:W-:-:S03]  /*13c0*/  ULDC.64 UR8, c[0x0][0x410] ;  /* 0x0001040000087ab9 */ /* 0x000fc60000000a00 */
[----:B------:R-:W2:Y:S02]  /*13d0*/  LDG.E.U16 R10, desc[UR4][R10.64] ;  /* 0x000000040a0a7981 */ /* 0x000ea4000c1e1500 */
[----:B--2---:R-:W-:-:S05]  /*13e0*/  HADD2.F32 R0, -RZ, R10.H0_H0 ;  /* 0x2000000aff007230 */ /* 0x004fca0000004100 */
[----:B------:R-:W-:-:S13]  /*13f0*/  FSETP.GEU.FTZ.AND P0, PT, |R0|, +INF , PT ;  /* 0x7f8000000000780b */ /* 0x000fda0003f1e200 */
[----:B------:R-:W1:Y:S01]  /*1400*/  @P0 LDC.64 R6, c[0x0][0x420] ;  /* 0x00010800ff060b82 */ /* 0x000e620000000a00 */
[----:B------:R-:W-:-:S05]  /*1410*/  @P0 MOV R13, 0x3f800000 ;  /* 0x3f800000000d0802 */ /* 0x000fca0000000f00 */
[----:B-1----:R1:W-:Y:S04]  /*1420*/  @P0 STG.E desc[UR4][R6.64], R13 ;  /* 0x0000000d06000986 */ /* 0x0023e8000c101904 */
[----:B0-----:R-:W2:Y:S01]  /*1430*/  LDG.E R9, desc[UR4][R8.64] ;  /* 0x0000000408097981 */ /* 0x001ea2000c1e1900 */
[----:B------:R-:W-:Y:S02]  /*1440*/  IADD3 R3, R3, 0x80, RZ ;  /* 0x0000008003037810 */ /* 0x000fe40007ffe0ff */
[----:B--2---:R-:W-:-:S13]  /*1450*/  FSETP.NEU.FTZ.AND P0, PT, R9, 1, PT ;  /* 0x3f8000000900780b */ /* 0x004fda0003f1d000 */
[----:B------:R-:W-:Y:S01]  /*1460*/  @P0 FMUL.FTZ R0, R0, R9 ;  /* 0x0000000900000220 */ /* 0x000fe20000410000 */
[----:B------:R-:W-:-:S04]  /*1470*/  IADD3 R4, P0, R5, UR8, RZ ;  /* 0x0000000805047c10 */ /* 0x000fc8000ff1e0ff */
[----:B------:R-:W-:Y:S02]  /*1480*/  F2FP.F16.F32.PACK_AB R0, RZ, R0 ;  /* 0x00000000ff00723e */ /* 0x000fe400000000ff */
[----:B------:R-:W-:-:S05]  /*1490*/  IADD3.X R5, RZ, UR9, RZ, P0, !PT ;  /* 0x00000009ff057c10 */ /* 0x000fca00087fe4ff */
[----:B------:R1:W-:Y:S02]  /*14a0*/  STG.E.U16 desc[UR4][R4.64], R0 ;  /* 0x0000000004007986 */ /* 0x0003e4000c101504 */
.L_x_577:
[----:B------:R-:W-:Y:S05]  /*14b0*/  BSYNC B0 ;  /* 0x0000000000007941 */ /* 0x000fea0003800000 */
.L_x_576:
[----:B------:R-:W-:Y:S01]  /*14c0*/  ISETP.GE.AND P0, PT, R3, UR6, PT ;  /* 0x0000000603007c0c */ /* 0x000fe2000bf06270 */
[----:B------:R-:W-:-:S12]  /*14d0*/  BSSY B0, `(.L_x_579) ;  /* 0x0000286000007945 */ /* 0x000fd80003800000 */
[----:B------:R-:W-:Y:S05]  /*14e0*/  @P0 BRA `(.L_x_580) ;  /* 0x0000002800100947 */ /* 0x000fea0003800000 */
[----:B-1----:R-:W0:Y:S01]  /*14f0*/  LDC R4, c[0x0][0x218] ;  /* 0x00008600ff047b82 */ /* 0x002e220000000800 */
[----:B------:R-:W-:Y:S01]  /*1500*/  HFMA2.MMA R5, -RZ, RZ, 0, 0 ;  /* 0x00000000ff057435 */ /* 0x000fe200000001ff */
[----:B------:R-:W-:Y:S02]  /*1510*/  MOV R0, RZ ;  /* 0x000000ff00007202 */ /* 0x000fe40000000f00 */
[----:B0-----:R-:W-:-:S13]  /*1520*/  ISETP.NE.AND P0, PT, R4, RZ, PT ;  /* 0x000000ff0400720c */ /* 0x001fda0003f05270 */
[----:B------:R-:W-:Y:S05]  /*1530*/  @!P0 BRA `(.L_x_581) ;  /* 0x0000001000a48947 */ /* 0x000fea0003800000 */
        /* <DEDUP_REMOVED lines=65> */
[----:B------:R-:W-:-:S05]  /*1950*/  SHF.R.U32.HI R9, RZ, UR7, R8 ;  /* 0x00000007ff097c19 */ /* 0x000fca0008011608 */
[----:B------:R-:W-:-:S04]  /*1960*/  IMAD.MOV R6, RZ, RZ, -R9 ;  /* 0x000000ffff067224 */ /* 0x000fc800078e0a09 */
        /* <DEDUP_REMOVED lines=210> */
[----:B------:R-:W-:Y:S01]  /*2690*/  ULDC.64 UR8, c[0x0][0x330] ;  /* 0x0000cc0000087ab9 */ /* 0x000fe20000000a00 */
[----:B------:R-:W-:Y:S01]  /*26a0*/  MOV R6, RZ ;  /* 0x000000ff00067202 */ /* 0x000fe20000000f00 */
[----:B------:R-:W-:-:S04]  /*26b0*/  ULDC UR7, c[0x0][0x338] ;  /* 0x0000ce0000077ab9 */ /* 0x000fc80000000800 */
[----:B------:R-:W-:-:S05]  /*26c0*/  IMAD.HI.U32 R10, R7, UR9, R6 ;  /* 0x00000009070a7c27 */ /* 0x000fca000f8e0006 */
[----:B------:R-:W-:Y:S01]  /*26d0*/  SHF.R.U32.HI R11, RZ, UR7, R10 ;  /* 0x00000007ff0b7c19 */ /* 0x000fe2000801160a */
        /* <DEDUP_REMOVED lines=15> */
.L_x_581:
        /* <DEDUP_REMOVED lines=11> */
[----:B0-----:R-:W3:Y:S01]  /*2880*/  LDG.E R11, desc[UR4][R10.64] ;  /* 0x000000040a0b7981 */ /* 0x001ee2000c1e1900 */
[----:B------:R-:W-:Y:S02]  /*2890*/  IADD3 R3, R3, 0x80, RZ ;  /* 0x0000008003037810 */ /* 0x000fe40007ffe0ff */
[----:B---3--:R-:W-:-:S13]  /*28a0*/  FSETP.NEU.FTZ.AND P0, PT, R11, 1, PT ;  /* 0x3f8000000b00780b */ /* 0x008fda0003f1d000 */
[----:B------:R-:W-:Y:S01]  /*28b0*/  @P0 FMUL.FTZ R0, R0, R11 ;  /* 0x0000000b00000220 */ /* 0x000fe20000410000 */
[----:B------:R-:W-:-:S04]  /*28c0*/  IADD3 R4, P0, R5, UR8, RZ ;  /* 0x0000000805047c10 */ /* 0x000fc8000ff1e0ff */
[----:B------:R-:W-:Y:S02]  /*28d0*/  F2FP.F16.F32.PACK_AB R0, RZ, R0 ;  /* 0x00000000ff00723e */ /* 0x000fe400000000ff */
[----:B------:R-:W-:Y:S02]  /*28e0*/  IADD3.X R5, RZ, UR9, RZ, P0, !PT ;  /* 0x00000009ff057c10 */ /* 0x000fe400087fe4ff */
[----:B------:R-:W-:-:S03]  /*28f0*/  ISETP.GE.AND P0, PT, R3, UR6, PT ;  /* 0x0000000603007c0c */ /* 0x000fc6000bf06270 */
[----:B------:R2:W-:Y:S10]  /*2900*/  STG.E.U16 desc[UR4][R4.64], R0 ;  /* 0x0000000004007986 */ /* 0x0005f4000c101504 */
[----:B------:R-:W-:Y:S05]  /*2910*/  @P0 BRA `(.L_x_580) ;  /* 0x0000001400040947 */ /* 0x000fea0003800000 */
[----:B--2---:R-:W0:Y:S01]  /*2920*/  LDC R4, c[0x0][0x218] ;  /* 0x00008600ff047b82 */ /* 0x004e220000000800 */
[----:B------:R-:W-:Y:S01]  /*2930*/  HFMA2.MMA R0, -RZ, RZ, 0, 0 ;  /* 0x00000000ff007435 */ /* 0x000fe200000001ff */
[----:B------:R-:W-:Y:S01]  /*2940*/  IMAD.MOV.U32 R5, RZ, RZ, RZ ;  /* 0x000000ffff057224 */ /* 0x000fe200078e00ff */
[----:B0-----:R-:W-:-:S13]  /*2950*/  ISETP.NE.AND P0, PT, R4, RZ, PT ;  /* 0x000000ff0400720c */ /* 0x001fda0003f05270 */
[----:B------:R-:W-:Y:S05]  /*2960*/  @!P0 BRA `(.L_x_582) ;  /* 0x0000001000a48947 */ /* 0x000fea0003800000 */
        /* <DEDUP_REMOVED lines=297> */
.L_x_582:
        /* <DEDUP_REMOVED lines=19> */
.L_x_580:
[----:B------:R-:W-:Y:S05]  /*3d30*/  BSYNC B0 ;  /* 0x0000000000007941 */ /* 0x000fea0003800000 */
.L_x_579:
[----:B------:R-:W-:-:S13]  /*3d40*/  ISETP.GE.AND P0, PT, R3, UR6, PT ;  /* 0x0000000603007c0c */ /* 0x000fda000bf06270 */
[----:B------:R-:W-:Y:S05]  /*3d50*/  @P0 EXIT ;  /* 0x000000000000094d */ /* 0x000fea0003800000 */
[----:B-123--:R-:W0:Y:S01]  /*3d60*/  LDC R4, c[0x0][0x218] ;  /* 0x00008600ff047b82 */ /* 0x00ee220000000800 */
[----:B------:R-:W-:Y:S01]  /*3d70*/  HFMA2.MMA R5, -RZ, RZ, 0, 0 ;  /* 0x00000000ff057435 */ /* 0x000fe200000001ff */
[----:B------:R-:W-:Y:S01]  /*3d80*/  IMAD.MOV.U32 R0, RZ, RZ, RZ ;  /* 0x000000ffff007224 */ /* 0x000fe200078e00ff */
[----:B0-----:R-:W-:-:S13]  /*3d90*/  ISETP.NE.AND P0, PT, R4, RZ, PT ;  /* 0x000000ff0400720c */ /* 0x001fda0003f05270 */
[----:B------:R-:W-:Y:S05]  /*3da0*/  @!P0 BRA `(.L_x_583) ;  /* 0x0000001000a48947 */ /* 0x000fea0003800000 */
[----:B------:R-:W-:Y:S01]  /*3db0*/  MOV R2, RZ ;  /* 0x000000ff00027202 */ /* 0x000fe20000000f00 */
[----:B------:R-:W-:Y:S01]  /*3dc0*/  ULDC.64 UR6, c[0x0][0x220] ;  /* 0x0000880000067ab9 */ /* 0x000fe20000000a00 */
[----:B------:R-:W-:-:S03]  /*3dd0*/  ISETP.NE.AND P0, PT, R4, 0x1, PT ;  /* 0x000000010400780c */ /* 0x000fc60003f05270 */
[----:B------:R-:W-:Y:S01]  /*3de0*/  IMAD.HI.U32 R6, R3, UR6, R2 ;  /* 0x0000000603067c27 */ /* 0x000fe2000f8e0002 */
[----:B------:R-:W-:-:S04]  /*3df0*/  ULDC UR6, c[0x0][0x21c] ;  /* 0x0000870000067ab9 */ /* 0x000fc80000000800 */
[----:B------:R-:W-:-:S04]  /*3e00*/  SHF.R.U32.HI R7, RZ, UR7, R6 ;  /* 0x00000007ff077c19 */ /* 0x000fc80008011606 */
[----:B------:R-:W-:-:S05]  /*3e10*/  IADD3 R0, -R7, RZ, RZ ;  /* 0x000000ff07007210 */ /* 0x000fca0007ffe1ff */
[----:B------:R-:W-:Y:S01]  /*3e20*/  IMAD R0, R0, UR6, R3 ;  /* 0x0000000600007c24 */ /* 0x000fe2000f8e0203 */
[----:B------:R-:W-:-:S03]  /*3e30*/  ULDC.64 UR6, c[0x0][0x348] ;  /* 0x0000d20000067ab9 */ /* 0x000fc60000000a00 */
        /* <DEDUP_REMOVED lines=17> */
[----:B------:R-:W-:-:S08]  /*3f50*/  ISETP.NE.AND P0, PT, R4, 0x3, PT ;  /* 0x000000030400780c */ /* 0x000fd00003f05270 */
[----:B------:R-:W-:Y:S01]  /*3f60*/  IMAD.HI.U32 R6, R3, UR6, R2 ;  /* 0x0000000603067c27 */ /* 0x000fe2000f8e0002 */
[----:B------:R-:W-:-:S04]  /*3f70*/  ULDC UR6, c[0x0][0x234] ;  /* 0x00008d0000067ab9 */ /* 0x000fc80000000800 */
        /* <DEDUP_REMOVED lines=21> */
[----:B------:R-:W-:-:S03]  /*40d0*/  ISETP.NE.AND P0, PT, R4, 0x5, PT ;  /* 0x000000050400780c */ /* 0x000fc60003f05270 */
        /* <DEDUP_REMOVED lines=232> */
[----:B------:R-:W-:Y:S01]  /*4f60*/  @P0 MOV R6, RZ ;  /* 0x000000ff00060202 */ /* 0x000fe20000000f00 */
[----:B------:R-:W-:Y:S01]  /*4f70*/  ULDC.64 UR6, c[0x0][0x400] ;  /* 0x0001000000067ab9 */ /* 0x000fe20000000a00 */
[----:B------:R-:W-:-:S05]  /*4f80*/  IADD3 R9, -R7, RZ, RZ ;  /* 0x000000ff07097210 */ /* 0x000fca0007ffe1ff */
[----:B------:R-:W1:Y:S08]  /*4f90*/  @P0 LDC R13, c[0x0][0x33c] ;  /* 0x0000cf00ff0d0b82 */ /* 0x000e700000000800 */
[----:B------:R-:W2:Y:S01]  /*4fa0*/  @P0 LDC.64 R14, c[0x0][0x408] ;  /* 0x00010200ff0e0b82 */ /* 0x000ea20000000a00 */
[----:B0-----:R-:W-:-:S05]  /*4fb0*/  @P0 IMAD.HI.U32 R2, R7, R10, R6 ;  /* 0x0000000a07020227 */ /* 0x001fca00078e0006 */
[----:B------:R-:W-:Y:S01]  /*4fc0*/  @P0 SHF.R.U32.HI R4, RZ, R11, R2 ;  /* 0x0000000bff040219 */ /* 0x000fe20000011602 */
[----:B------:R-:W-:-:S03]  /*4fd0*/  IMAD R2, R9, UR8, R3 ;  /* 0x0000000809027c24 */ /* 0x000fc6000f8e0203 */
[----:B------:R-:W-:Y:S01]  /*4fe0*/  @P0 IADD3 R6, -R4, RZ, RZ ;  /* 0x000000ff04060210 */ /* 0x000fe20007ffe1ff */
[C---:B------:R-:W-:Y:S02]  /*4ff0*/  IMAD R5, R2.reuse, UR6, R5 ;  /* 0x0000000602057c24 */ /* 0x040fe4000f8e0205 */
[----:B------:R-:W-:Y:S02]  /*5000*/  IMAD R0, R2, UR7, R0 ;  /* 0x0000000702007c24 */ /* 0x000fe4000f8e0200 */
[----:B-1----:R-:W-:-:S04]  /*5010*/  @P0 IMAD R6, R13, R6, R7 ;  /* 0x000000060d060224 */ /* 0x002fc800078e0207 */
[C---:B--2---:R-:W-:Y:S02]  /*5020*/  @P0 IMAD R5, R6.reuse, R14, R5 ;  /* 0x0000000e06050224 */ /* 0x044fe400078e0205 */
[----:B------:R-:W-:-:S07]  /*5030*/  @P0 IMAD R0, R6, R15, R0 ;  /* 0x0000000f06000224 */ /* 0x000fce00078e0200 */
.L_x_583:
        /* <DEDUP_REMOVED lines=10> */
[----:B-1----:R-:W-:Y:S04]  /*50e0*/  @P0 STG.E desc[UR4][R6.64], R11 ;  /* 0x0000000b06000986 */ /* 0x002fe8000c101904 */
[----:B0-----:R-:W2:Y:S02]  /*50f0*/  LDG.E R9, desc[UR4][R8.64] ;  /* 0x0000000408097981 */ /* 0x001ea4000c1e1900 */
[----:B--2---:R-:W-:-:S13]  /*5100*/  FSETP.NEU.FTZ.AND P0, PT, R9, 1, PT ;  /* 0x3f8000000900780b */ /* 0x004fda0003f1d000 */
[----:B------:R-:W-:Y:S01]  /*5110*/  @P0 FMUL.FTZ R0, R0, R9 ;  /* 0x0000000900000220 */ /* 0x000fe20000410000 */
[----:B------:R-:W-:-:S04]  /*5120*/  IADD3 R2, P0, R5, UR6, RZ ;  /* 0x0000000605027c10 */ /* 0x000fc8000ff1e0ff */
[----:B------:R-:W-:Y:S02]  /*5130*/  F2FP.F16.F32.PACK_AB R0, RZ, R0 ;  /* 0x00000000ff00723e */ /* 0x000fe400000000ff */
[----:B------:R-:W-:-:S05]  /*5140*/  IADD3.X R3, RZ, UR7, RZ, P0, !PT ;  /* 0x00000007ff037c10 */ /* 0x000fca00087fe4ff */
[----:B------:R-:W-:Y:S01]  /*5150*/  STG.E.U16 desc[UR4][R2.64], R0 ;  /* 0x0000000002007986 */ /* 0x000fe2000c101504 */
[----:B------:R-:W-:Y:S05]  /*5160*/  EXIT ;  /* 0x000000000000794d */ /* 0x000fea0003800000 */
.L_x_584:
        /* <DEDUP_REMOVED lines=9> */
.L_x_1947:


//--------------------- .text._ZN2at6native27unrolled_elementwise_kernelIZZZNS0_46_GLOBAL__N__5fd40885_13_AmpKernels_cu_3810c27339_amp_non_finite_check_and_unscale_cuda_ERNS_6TensorES4_RKS3_ENKUlvE_clEvENKUlvE1_clEvEUlN3c104HalfEE_St5arrayIPcLm2EELi4E23TrivialOffsetCalculatorILi1EjESG_NS0_6memory15LoadWithoutCastENSH_16StoreWithoutCastEEEviT_T0_T2_T3_T4_T5_ --------------------------
	.section	.text._ZN2at6native27unrolled_elementwise_kernelIZZZNS0_46_GLOBAL__N__5fd40885_13_AmpKernels_cu_3810c27339_amp_non_finite_check_and_unscale_cuda_ERNS_6TensorES4_RKS3_ENKUlvE_clEvENKUlvE1_clEvEUlN3c104HalfEE_St5arrayIPcLm2EELi4E23TrivialOffsetCalculatorILi1EjESG_NS0_6memory15LoadWithoutCastENSH_16StoreWithoutCastEEEviT_T0_T2_T3_T4_T5_,"ax",@progbits
	.align	128
        .global         _ZN2at6native27unrolled_elementwise_kernelIZZZNS0_46_GLOBAL__N__5fd40885_13_AmpKernels_cu_3810c27339_amp_non_finite_check_and_unscale_cuda_ERNS_6TensorES4_RKS3_ENKUlvE_clEvENKUlvE1_clEvEUlN3c104HalfEE_St5arrayIPcLm2EELi4E23TrivialOffsetCalculatorILi1EjESG_NS0_6memory15LoadWithoutCastENSH_16StoreWithoutCastEEEviT_T0_T2_T3_T4_T5_
        .type           _ZN2at6native27unrolled_elementwise_kernelIZZZNS0_46_GLOBAL__N__5fd40885_13_AmpKernels_cu_3810c27339_amp_non_finite_check_and_unscale_cuda_ERNS_6TensorES4_RKS3_ENKUlvE_clEvENKUlvE1_clEvEUlN3c104HalfEE_St5arrayIPcLm2EELi4E23TrivialOffsetCalculatorILi1EjESG_NS0_6memory15LoadWithoutCastENSH_16StoreWithoutCastEEEviT_T0_T2_T3_T4_T5_,@function
        .size           _ZN2at6native27unrolled_elementwise_kernelIZZZNS0_46_GLOBAL__N__5fd40885_13_AmpKernels_cu_3810c27339_amp_non_finite_check_and_unscale_cuda_ERNS_6TensorES4_RKS3_ENKUlvE_clEvENKUlvE1_clEvEUlN3c104HalfEE_St5arrayIPcLm2EELi4E23TrivialOffsetCalculatorILi1EjESG_NS0_6memory15LoadWithoutCastENSH_16StoreWithoutCastEEEviT_T0_T2_T3_T4_T5_,(.L_x_1948 - _ZN2at6native27unrolled_elementwise_kernelIZZZNS0_46_GLOBAL__N__5fd40885_13_AmpKernels_cu_3810c27339_amp_non_finite_check_and_unscale_cuda_ERNS_6TensorES4_RKS3_ENKUlvE_clEvENKUlvE1_clEvEUlN3c104HalfEE_St5arrayIPcLm2EELi4E23TrivialOffsetCalculatorILi1EjESG_NS0_6memory15LoadWithoutCastENSH_16StoreWithoutCastEEEviT_T0_T2_T3_T4_T5_)
        .other          _ZN2at6native27unrolled_elementwise_kernelIZZZNS0_46_GLOBAL__N__5fd40885_13_AmpKernels_cu_3810c27339_amp_non_finite_check_and_unscale_cuda_ERNS_6TensorES4_RKS3_ENKUlvE_clEvENKUlvE1_clEvEUlN3c104HalfEE_St5arrayIPcLm2EELi4E23TrivialOffsetCalculatorILi1EjESG_NS0_6memory15LoadWithoutCastENSH_16StoreWithoutCastEEEviT_T0_T2_T3_T4_T5_,@"STO_CUDA_ENTRY STV_DEFAULT"
_ZN2at6native27unrolled_elementwise_kernelIZZZNS0_46_GLOBAL__N__5fd40885_13_AmpKernels_cu_3810c27339_amp_non_finite_check_and_unscale_cuda_ERNS_6TensorES4_RKS3_ENKUlvE_clEvENKUlvE1_clEvEUlN3c104HalfEE_St5arrayIPcLm2EELi4E23TrivialOffsetCalculatorILi1EjESG_NS0_6memory15LoadWithoutCastENSH_16StoreWithoutCastEEEviT_T0_T2_T3_T4_T5_:
.text._ZN2at6native27unrolled_elementwise_kernelIZZZNS0_46_GLOBAL__N__5fd40885_13_AmpKernels_cu_3810c27339_amp_non_finite_check_and_unscale_cuda_ERNS_6TensorES4_RKS3_ENKUlvE_clEvENKUlvE1_clEvEUlN3c104HalfEE_St5arrayIPcLm2EELi4E23TrivialOffsetCalculatorILi1EjESG_NS0_6memory15LoadWithoutCastENSH_16StoreWithoutCastEEEviT_T0_T2_T3_T4_T5_:
[----:B------:R-:W-:Y:S01]  /*0000*/  LDC R1, c[0x0][0x28] ;  /* 0x00000a00ff017b82 */ /* 0x000fe20000000800 */
[----:B------:R-:W0:Y:S07]  /*0010*/  S2R R0, SR_CTAID.X ;  /* 0x0000000000007919 */ /* 0x000e2e0000002500 */
[----:B------:R-:W0:Y:S01]  /*0020*/  LDC R3, c[0x0][0x210] ;  /* 0x00008400ff037b82 */ /* 0x000e220000000800 */
[----:B------:R-:W-:Y:S01]  /*0030*/  PRMT R18, RZ, 0x7610, R18 ;  /* 0x00007610ff127816 */ /* 0x000fe20000000012 */
[----:B------:R-:W-:Y:S01]  /*0040*/  ULDC.64 UR4, c[0x0][0x208] ;  /* 0x0000820000047ab9 */ /* 0x000fe20000000a00 */
[----:B------:R-:W1:Y:S01]  /*0050*/  S2R R9, SR_TID.X ;  /* 0x0000000000097919 */ /* 0x000e620000002100 */
[----:B------:R-:W-:Y:S01]  /*0060*/  PRMT R8, RZ, 0x7610, R8 ;  /* 0x00007610ff087816 */ /* 0x000fe20000000008 */
[----:B0-----:R-:W-:-:S02]  /*0070*/  IMAD R2, R0, -0x200, R3 ;  /* 0xfffffe0000027824 */ /* 0x001fc400078e0203 */
[----:B-1----:R-:W-:-:S03]  /*0080*/  IMAD.MOV.U32 R3, RZ, RZ, R9 ;  /* 0x000000ffff037224 */ /* 0x002fc600078e0009 */
[----:B------:R-:W-:-:S13]  /*0090*/  ISETP.GE.AND P0, PT, R9, R2, PT ;  /* 0x000000020900720c */ /* 0x000fda0003f06270 */
[----:B------:R-:W0:Y:S01]  /*00a0*/  @!P0 LDC.64 R6, c[0x0][0x238] ;  /* 0x00008e00ff068b82 */ /* 0x000e220000000a00 */
[----:B------:R-:W-:Y:S02]  /*00b0*/  @!P0 IMAD R13, R0, 0x200, R9 ;  /* 0x00000200000d8824 */ /* 0x000fe400078e0209 */
[----:B------:R-:W-:-:S05]  /*00c0*/  @!P0 VIADD R3, R9, 0x80 ;  /* 0x0000008009038836 */ /* 0x000fca0000000000 */
[----:B------:R-:W-:-:S13]  /*00d0*/  ISETP.GE.AND P1, PT, R3, R2, PT ;  /* 0x000000020300720c */ /* 0x000fda0003f26270 */
[----:B------:R-:W-:Y:S01]  /*00e0*/  @!P1 LEA R17, R0, R3, 0x9 ;  /* 0x0000000300119211 */ /* 0x000fe200078e48ff */
[----:B------:R-:W-:Y:S01]  /*00f0*/  @!P1 VIADD R3, R3, 0x80 ;  /* 0x0000008003039836 */ /* 0x000fe20000000000 */
[----:B------:R-:W1:Y:S01]  /*0100*/  @!P1 LDC.64 R4, c[0x0][0x238] ;  /* 0x00008e00ff049b82 */ /* 0x000e620000000a00 */
[----:B0-----:R-:W-:-:S03]  /*0110*/  @!P0 IMAD.WIDE.U32 R12, R13, 0x2, R6 ;  /* 0x000000020d0c8825 */ /* 0x001fc600078e0006 */
[----:B------:R-:W-:Y:S02]  /*0120*/  ISETP.GE.AND P3, PT, R3, R2, PT ;  /* 0x000000020300720c */ /* 0x000fe40003f66270 */
[----:B------:R-:W5:Y:S01]  /*0130*/  @!P0 LDG.E.U16 R18, desc[UR4][R12.64] ;  /* 0x000000040c128981 */ /* 0x000f62000c1e1500 */
[----:B------:R-:W-:Y:S02]  /*0140*/  MOV R7, R9 ;  /* 0x0000000900077202 */ /* 0x000fe40000000f00 */
[----:B------:R-:W-:-:S08]  /*0150*/  PRMT R6, RZ, 0x7610, R6 ;  /* 0x00007610ff067816 */ /* 0x000fd00000000006 */
[----:B------:R-:W-:Y:S01]  /*0160*/  @!P3 IMAD R19, R0, 0x200, R3 ;  /* 0x000002000013b824 */ /* 0x000fe200078e0203 */
[----:B------:R-:W-:Y:S01]  /*0170*/  @!P3 IADD3 R3, R3, 0x80, RZ ;  /* 0x000000800303b810 */ /* 0x000fe20007ffe0ff */
[----:B------:R-:W0:Y:S03]  /*0180*/  @!P3 LDC.64 R10, c[0x0][0x238] ;  /* 0x00008e00ff0abb82 */ /* 0x000e260000000a00 */
[----:B------:R-:W-:Y:S01]  /*0190*/  ISETP.GE.AND P2, PT, R3, R2, PT ;  /* 0x000000020300720c */ /* 0x000fe20003f46270 */
[----:B-1----:R-:W-:-:S04]  /*01a0*/  @!P1 IMAD.WIDE.U32 R4, R17, 0x2, R4 ;  /* 0x0000000211049825 */ /* 0x002fc800078e0004 */
[----:B------:R-:W1:Y:S01]  /*01b0*/  @!P0 LDC.64 R16, c[0x0][0x230] ;  /* 0x00008c00ff108b82 */ /* 0x000e620000000a00 */
[C---:B------:R-:W-:Y:S01]  /*01c0*/  VIADD R23, R7.reuse, 0x80 ;  /* 0x0000008007177836 */ /* 0x040fe20000000000 */
[----:B------:R-:W-:Y:S01]  /*01d0*/  IADD3 R21, R7, 0x180, RZ ;  /* 0x0000018007157810 */ /* 0x000fe20007ffe0ff */
[----:B------:R2:W5:Y:S05]  /*01e0*/  @!P1 LDG.E.U16 R8, desc[UR4][R4.64] ;  /* 0x0000000404089981 */ /* 0x00056a000c1e1500 */
[----:B------:R-:W3:Y:S01]  /*01f0*/  @!P2 LDC.64 R14, c[0x0][0x238] ;  /* 0x00008e00ff0eab82 */ /* 0x000ee20000000a00 */
[C---:B------:R-:W-:Y:S01]  /*0200*/  @!P2 IMAD R3, R0.reuse, 0x200, R3 ;  /* 0x000002000003a824 */ /* 0x040fe200078e0203 */
[----:B------:R-:W-:Y:S01]  /*0210*/  BSSY B0, `(.L_x_585) ;  /* 0x0000019000007945 */ /* 0x000fe20003800000 */
[----:B--2---:R-:W-:-:S02]  /*0220*/  @!P0 IMAD R5, R0, 0x200, R9 ;  /* 0x0000020000058824 */ /* 0x004fc400078e0209 */
[----:B0-----:R-:W-:-:S04]  /*0230*/  @!P3 IMAD.WIDE.U32 R10, R19, 0x2, R10 ;  /* 0x00000002130ab825 */ /* 0x001fc800078e000a */
[----:B------:R-:W-:Y:S01]  /*0240*/  VIADD R19, R7, 0x100 ;  /* 0x0000010007137836 */ /* 0x000fe20000000000 */
[----:B------:R0:W5:Y:S01]  /*0250*/  @!P3 LDG.E.U16 R6, desc[UR4][R10.64] ;  /* 0x000000040a06b981 */ /* 0x000162000c1e1500 */
[----:B------:R-:W-:Y:S01]  /*0260*/  @!P0 IMAD.MOV.U32 R7, RZ, RZ, R23 ;  /* 0x000000ffff078224 */ /* 0x000fe200078e0017 */
[----:B------:R-:W-:Y:S01]  /*0270*/  ISETP.GE.AND P1, PT, R23, R2, PT ;  /* 0x000000021700720c */ /* 0x000fe20003f26270 */
[----:B-1----:R-:W-:-:S04]  /*0280*/  @!P0 IMAD.WIDE.U32 R4, R5, 0x2, R16 ;  /* 0x0000000205048825 */ /* 0x002fc800078e0010 */
[----:B---3--:R-:W-:Y:S01]  /*0290*/  @!P2 IMAD.WIDE.U32 R14, R3, 0x2, R14 ;  /* 0x00000002030ea825 */ /* 0x008fe200078e000e */
[----:B------:R-:W-:Y:S02]  /*02a0*/  PRMT R3, RZ, 0x7610, R3 ;  /* 0x00007610ff037816 */ /* 0x000fe40000000003 */
[-C--:B------:R-:W-:Y:S02]  /*02b0*/  ISETP.GE.AND P3, PT, R21, R2.reuse, PT ;  /* 0x000000021500720c */ /* 0x080fe40003f66270 */
[-C--:B------:R-:W-:Y:S02]  /*02c0*/  ISETP.GE.AND P4, PT, R7, R2.reuse, PT ;  /* 0x000000020700720c */ /* 0x080fe40003f86270 */
[----:B------:R0:W5:Y:S01]  /*02d0*/  @!P2 LDG.E.U16 R3, desc[UR4][R14.64] ;  /* 0x000000040e03a981 */ /* 0x000162000c1e1500 */
[----:B------:R-:W-:Y:S01]  /*02e0*/  ISETP.GE.AND P2, PT, R19, R2, PT ;  /* 0x000000021300720c */ /* 0x000fe20003f46270 */
[----:B------:R-:W-:-:S12]  /*02f0*/  @P0 BRA `(.L_x_586) ;  /* 0x0000000000280947 */ /* 0x000fd80003800000 */
[----:B-----5:R-:W-:Y:S01]  /*0300*/  HADD2.F32 R9, -RZ, R18.H0_H0 ;  /* 0x20000012ff097230 */ /* 0x020fe20000004100 */
[----:B------:R-:W1:Y:S04]  /*0310*/  LDC.64 R12, c[0x0][0x220] ;  /* 0x00008800ff0c7b82 */ /* 0x000e680000000a00 */
[----:B------:R-:W-:-:S13]  /*0320*/  FSETP.GEU.FTZ.AND P5, PT, |R9|, +INF , PT ;  /* 0x7f8000000900780b */ /* 0x000fda0003fbe200 */
[----:B0-----:R-:W0:Y:S01]  /*0330*/  @P5 LDC.64 R10, c[0x0][0x218] ;  /* 0x00008600ff0a5b82 */ /* 0x001e220000000a00 */
[----:B------:R-:W-:-:S05]  /*0340*/  @P5 MOV R15, 0x3f800000 ;  /* 0x3f800000000f5802 */ /* 0x000fca0000000f00 */
[----:B0-----:R2:W-:Y:S04]  /*0350*/  @P5 STG.E desc[UR4][R10.64], R15 ;  /* 0x0000000f0a005986 */ /* 0x0015e8000c101904 */
[----:B-1----:R-:W3:Y:S02]  /*0360*/  LDG.E R12, desc[UR4][R12.64] ;  /* 0x000000040c0c7981 */ /* 0x002ee4000c1e1900 */
[----:B---3--:R-:W-:-:S13]  /*0370*/  FSETP.NEU.FTZ.AND P5, PT, R12, 1, PT ;  /* 0x3f8000000c00780b */ /* 0x008fda0003fbd000 */
[----:B------:R-:W-:-:S05]  /*0380*/  @P5 FMUL.FTZ R9, R9, R12 ;  /* 0x0000000c09095220 */ /* 0x000fca0000410000 */
[----:B--2---:R-:W-:-:S07]  /*0390*/  F2FP.F16.F32.PACK_AB R9, RZ, R9 ;  /* 0x00000009ff09723e */ /* 0x004fce00000000ff */
.L_x_586:
[----:B------:R-:W-:Y:S05]  /*03a0*/  BSYNC B0 ;  /* 0x0000000000007941 */ /* 0x000fea0003800000 */
.L_x_585:
[----:B------:R-:W-:Y:S04]  /*03b0*/  BSSY B0, `(.L_x_587) ;  /* 0x000000c000007945 */ /* 0x000fe80003800000 */
[----:B------:R-:W-:Y:S05]  /*03c0*/  @P1 BRA `(.L_x_588) ;  /* 0x0000000000281947 */ /* 0x000fea0003800000 */
[----:B-----5:R-:W-:Y:S01]  /*03d0*/  HADD2.F32 R8, -RZ, R8.H0_H0 ;  /* 0x20000008ff087230 */ /* 0x020fe20000004100 */
[----:B------:R-:W1:Y:S04]  /*03e0*/  LDC.64 R12, c[0x0][0x220] ;  /* 0x00008800ff0c7b82 */ /* 0x000e680000000a00 */
[----:B------:R-:W-:-:S13]  /*03f0*/  FSETP.GEU.FTZ.AND P1, PT, |R8|, +INF , PT ;  /* 0x7f8000000800780b */ /* 0x000fda0003f3e200 */
[----:B0-----:R-:W0:Y:S01]  /*0400*/  @P1 LDC.64 R10, c[0x0][0x218] ;  /* 0x00008600ff0a1b82 */ /* 0x001e220000000a00 */
[----:B------:R-:W-:-:S05]  /*0410*/  @P1 IMAD.MOV.U32 R15, RZ, RZ, 0x3f800000 ;  /* 0x3f800000ff0f1424 */ /* 0x000fca00078e00ff */
[----:B0-----:R2:W-:Y:S04]  /*0420*/  @P1 STG.E desc[UR4][R10.64], R15 ;  /* 0x0000000f0a001986 */ /* 0x0015e8000c101904 */
[----:B-1----:R-:W3:Y:S02]  /*0430*/  LDG.E R13, desc[UR4][R12.64] ;  /* 0x000000040c0d7981 */ /* 0x002ee4000c1e1900 */
[----:B---3--:R-:W-:-:S13]  /*0440*/  FSETP.NEU.FTZ.AND P1, PT, R13, 1, PT ;  /* 0x3f8000000d00780b */ /* 0x008fda0003f3d000 */
[----:B------:R-:W-:-:S05]  /*0450*/  @P1 FMUL.FTZ R8, R8, R13 ;  /* 0x0000000d08081220 */ /* 0x000fca0000410000 */
[----:B--2---:R-:W-:-:S07]  /*0460*/  F2FP.F16.F32.PACK_AB R8, RZ, R8 ;  /* 0x00000008ff08723e */ /* 0x004fce00000000ff */
.L_x_588:
[----:B------:R-:W-:Y:S05]  /*0470*/  BSYNC B0 ;  /* 0x0000000000007941 */ /* 0x000fea0003800000 */
.L_x_587:
        /* <DEDUP_REMOVED lines=12> */
.L_x_590:
[----:B------:R-:W-:Y:S05]  /*0540*/  BSYNC B0 ;  /* 0x0000000000007941 */ /* 0x000fea0003800000 */
.L_x_589:
[----:B------:R-:W-:Y:S04]  /*0550*/  BSSY B0, `(.L_x_591) ;  /* 0x000000c000007945 */ /* 0x000fe80003800000 */
[----:B------:R-:W-:Y:S05]  /*0560*/  @P3 BRA `(.L_x_592) ;  /* 0x0000000000283947 */ /* 0x000fea0003800000 */
        /* <DEDUP_REMOVED lines=10> */
.L_x_592:
[----:B------:R-:W-:Y:S05]  /*0610*/  BSYNC B0 ;  /* 0x0000000000007941 */ /* 0x000fea0003800000 */
.L_x_591:
[----:B------:R1:W-:Y:S01]  /*0620*/  @!P0 STG.E.U16 desc[UR4][R4.64], R9 ;  /* 0x0000000904008986 */ /* 0x0003e2000c101504 */
[----:B------:R-:W-:Y:S04]  /*0630*/  BSSY B0, `(.L_x_593) ;  /* 0x000000c000007945 */ /* 0x000fe80003800000 */
[----:B------:R-:W-:Y:S05]  /*0640*/  @P4 BRA `(.L_x_594) ;  /* 0x0000000000284947 */ /* 0x000fea0003800000 */
[----:B0-----:R-:W0:Y:S01]  /*0650*/  LDC.64 R10, c[0x0][0x230] ;  /* 0x00008c00ff0a7b82 */ /* 0x001e220000000a00 */
[----:B-1----:R-:W-:Y:S02]  /*0660*/  IMAD R5, R0, 0x200, R7 ;  /* 0x0000020000057824 */ /* 0x002fe400078e0207 */
[----:B------:R-:W-:-:S05]  /*0670*/  VIADD R7, R7, 0x80 ;  /* 0x0000008007077836 */ /* 0x000fca0000000000 */
[----:B------:R-:W-:-:S13]  /*0680*/  ISETP.GE.AND P0, PT, R7, R2, PT ;  /* 0x000000020700720c */ /* 0x000fda0003f06270 */
[----:B-----5:R-:W-:Y:S01]  /*0690*/  @!P0 LEA R3, R0, R7, 0x9 ;  /* 0x0000000700038211 */ /* 0x020fe200078e48ff */
[----:B------:R-:W-:Y:S02]  /*06a0*/  @!P0 VIADD R7, R7, 0x80 ;  /* 0x0000008007078836 */ /* 0x000fe40000000000 */
[----:B0-----:R-:W-:-:S04]  /*06b0*/  IMAD.WIDE.U32 R4, R5, 0x2, R10 ;  /* 0x0000000205047825 */ /* 0x001fc800078e000a */
[----:B------:R-:W-:Y:S01]  /*06c0*/  @!P0 IMAD.WIDE.U32 R10, R3, 0x2, R10 ;  /* 0x00000002030a8825 */ /* 0x000fe200078e000a */
[----:B------:R2:W-:Y:S04]  /*06d0*/  STG.E.U16 desc[UR4][R4.64], R8 ;  /* 0x0000000804007986 */ /* 0x0005e8000c101504 */
[----:B------:R2:W-:Y:S02]  /*06e0*/  @!P0 STG.E.U16 desc[UR4][R10.64], R6 ;  /* 0x000000060a008986 */ /* 0x0005e4000c101504 */
.L_x_594:
[----:B------:R-:W-:Y:S05]  /*06f0*/  BSYNC B0 ;  /* 0x0000000000007941 */ /* 0x000fea0003800000 */
.L_x_593:
[----:B------:R-:W-:-:S13]  /*0700*/  ISETP.GE.AND P0, PT, R7, R2, PT ;  /* 0x000000020700720c */ /* 0x000fda0003f06270 */
[----:B------:R-:W-:Y:S05]  /*0710*/  @P0 EXIT ;  /* 0x000000000000094d */ /* 0x000fea0003800000 */
[----:B-----5:R-:W3:Y:S01]  /*0720*/  LDC.64 R2, c[0x0][0x230] ;  /* 0x00008c00ff027b82 */ /* 0x020ee20000000a00 */
[----:B------:R-:W-:-:S05]  /*0730*/  LEA R7, R0, R7, 0x9 ;  /* 0x0000000700077211 */ /* 0x000fca00078e48ff */
[----:B---3--:R-:W-:-:S05]  /*0740*/  IMAD.WIDE.U32 R2, R7, 0x2, R2 ;  /* 0x0000000207027825 */ /* 0x008fca00078e0002 */
[----:B------:R-:W-:Y:S01]  /*0750*/  STG.E.U16 desc[UR4][R2.64], R13 ;  /* 0x0000000d02007986 */ /* 0x000fe2000c101504 */
[----:B------:R-:W-:Y:S05]  /*0760*/  EXIT ;  /* 0x000000000000794d */ /* 0x000fea0003800000 */
.L_x_595:
        /* <DEDUP_REMOVED lines=9> */
.L_x_1948:


//--------------------- .text._ZN2at6native29vectorized_elementwise_kernelILi2EZZZNS0_46_GLOBAL__N__5fd40885_13_AmpKernels_cu_3810c27339_amp_non_finite_check_and_unscale_cuda_ERNS_6TensorES4_RKS3_ENKUlvE_clEvENKUlvE1_clEvEUlN3c104HalfEE_St5arrayIPcLm2EEEEviT0_T1_ --------------------------
	.section	.text._ZN2at6native29vectorized_elementwise_kernelILi2EZZZNS0_46_GLOBAL__N__5fd40885_13_AmpKernels_cu_3810c27339_amp_non_finite_check_and_unscale_cuda_ERNS_6TensorES4_RKS3_ENKUlvE_clEvENKUlvE1_clEvEUlN3c104HalfEE_St5arrayIPcLm2EEEEviT0_T1_,"ax",@progbits
	.align	128
        .global         _ZN2at6native29vectorized_elementwise_kernelILi2EZZZNS0_46_GLOBAL__N__5fd40885_13_AmpKernels_cu_3810c27339_amp_non_finite_check_and_unscale_cuda_ERNS_6TensorES4_RKS3_ENKUlvE_clEvENKUlvE1_clEvEUlN3c104HalfEE_St5arrayIPcLm2EEEEviT0_T1_
        .type           _ZN2at6native29vectorized_elementwise_kernelILi2EZZZNS0_46_GLOBAL__N__5fd40885_13_AmpKernels_cu_3810c27339_amp_non_finite_check_and_unscale_cuda_ERNS_6TensorES4_RKS3_ENKUlvE_clEvENKUlvE1_clEvEUlN3c104HalfEE_St5arrayIPcLm2EEEEviT0_T1_,@function
        .size           _ZN2at6native29vectorized_elementwise_kernelILi2EZZZNS0_46_GLOBAL__N__5fd40885_13_AmpKernels_cu_3810c27339_amp_non_finite_check_and_unscale_cuda_ERNS_6TensorES4_RKS3_ENKUlvE_clEvENKUlvE1_clEvEUlN3c104HalfEE_St5arrayIPcLm2EEEEviT0_T1_,(.L_x_1949 - _ZN2at6native29vectorized_elementwise_kernelILi2EZZZNS0_46_GLOBAL__N__5fd40885_13_AmpKernels_cu_3810c27339_amp_non_finite_check_and_unscale_cuda_ERNS_6TensorES4_RKS3_ENKUlvE_clEvENKUlvE1_clEvEUlN3c104HalfEE_St5arrayIPcLm2EEEEviT0_T1_)
        .other          _ZN2at6native29vectorized_elementwise_kernelILi2EZZZNS0_46_GLOBAL__N__5fd40885_13_AmpKernels_cu_3810c27339_amp_non_finite_check_and_unscale_cuda_ERNS_6TensorES4_RKS3_ENKUlvE_clEvENKUlvE1_clEvEUlN3c104HalfEE_St5arrayIPcLm2EEEEviT0_T1_,@"STO_CUDA_ENTRY STV_DEFAULT"
_ZN2at6native29vectorized_elementwise_kernelILi2EZZZNS0_46_GLOBAL__N__5fd40885_13_AmpKernels_cu_3810c27339_amp_non_finite_check_and_unscale_cuda_ERNS_6TensorES4_RKS3_ENKUlvE_clEvENKUlvE1_clEvEUlN3c104HalfEE_St5arrayIPcLm2EEEEviT0_T1_:
.text._ZN2at6native29vectorized_elementwise_kernelILi2EZZZNS0_46_GLOBAL__N__5fd40885_13_AmpKernels_cu_3810c27339_amp_non_finite_check_and_unscale_cuda_ERNS_6TensorES4_RKS3_ENKUlvE_clEvENKUlvE1_clEvEUlN3c104HalfEE_St5arrayIPcLm2EEEEviT0_T1_:
[----:B------:R-:W-:Y:S01]  /*0000*/  LDC R1, c[0x0][0x28] ;  /* 0x00000a00ff017b82 */ /* 0x000fe20000000800 */
[----:B------:R-:W0:Y:S01]  /*0010*/  S2R R0, SR_CTAID.X ;  /* 0x0000000000007919 */ /* 0x000e220000002500 */
[----:B------:R-:W-:Y:S01]  /*0020*/  ULDC UR4, c[0x0][0x210] ;  /* 0x0000840000047ab9 */ /* 0x000fe20000000800 */
[----:B0-----:R-:W-:-:S05]  /*0030*/  IMAD.SHL.U32 R0, R0, 0x400, RZ ;  /* 0x0000040000007824 */ /* 0x001fca00078e00ff */
[----:B------:R-:W-:Y:S01]  /*0040*/  IADD3 R10, -R0, UR4, RZ ;  /* 0x00000004000a7c10 */ /* 0x000fe2000fffe1ff */
[----:B------:R-:W-:-:S03]  /*0050*/  ULDC.64 UR4, c[0x0][0x208] ;  /* 0x0000820000047ab9 */ /* 0x000fc60000000a00 */
[----:B------:R-:W-:-:S13]  /*0060*/  ISETP.GE.U32.AND P0, PT, R10, 0x400, PT ;  /* 0x000004000a00780c */ /* 0x000fda0003f06070 */
[----:B------:R-:W-:Y:S05]  /*0070*/  @!P0 BRA `(.L_x_596) ;  /* 0x0000000400548947 */ /* 0x000fea0003800000 */
[----:B------:R-:W0:Y:S01]  /*0080*/  S2R R4, SR_TID.X ;  /* 0x0000000000047919 */ /* 0x000e220000002100 */
[----:B------:R-:W1:Y:S02]  /*0090*/  LDC.64 R2, c[0x0][0x238] ;  /* 0x00008e00ff027b82 */ /* 0x000e640000000a00 */
[----:B-1----:R-:W-:-:S04]  /*00a0*/  IMAD.WIDE R2, R0, 0x2, R2 ;  /* 0x0000000200027825 */ /* 0x002fc800078e0202 */
[----:B0-----:R-:W-:-:S05]  /*00b0*/  IMAD.WIDE.U32 R14, R4, 0x4, R2 ;  /* 0x00000004040e7825 */ /* 0x001fca00078e0002 */
[----:B------:R-:W2:Y:S01]  /*00c0*/  LDG.E R6, desc[UR4][R14.64] ;  /* 0x000000040e067981 */ /* 0x000ea2000c1e1900 */
[----:B------:R-:W0:Y:S03]  /*00d0*/  LDC.64 R2, c[0x0][0x220] ;  /* 0x00008800ff027b82 */ /* 0x000e260000000a00 */
[----:B------:R-:W3:Y:S04]  /*00e0*/  LDG.E R9, desc[UR4][R14.64+0x200] ;  /* 0x000200040e097981 */ /* 0x000ee8000c1e1900 */
[----:B------:R-:W4:Y:S04]  /*00f0*/  LDG.E R12, desc[UR4][R14.64+0x400] ;  /* 0x000400040e0c7981 */ /* 0x000f28000c1e1900 */
[----:B------:R1:W5:Y:S01]  /*0100*/  LDG.E R10, desc[UR4][R14.64+0x600] ;  /* 0x000600040e0a7981 */ /* 0x000362000c1e1900 */
[----:B--2---:R-:W-:-:S05]  /*0110*/  HADD2.F32 R5, -RZ, R6.H0_H0 ;  /* 0x20000006ff057230 */ /* 0x004fca0000004100 */
[----:B------:R-:W-:-:S13]  /*0120*/  FSETP.GEU.FTZ.AND P0, PT, |R5|, +INF , PT ;  /* 0x7f8000000500780b */ /* 0x000fda0003f1e200 */
[----:B------:R-:W2:Y:S01]  /*0130*/  @P0 LDC.64 R16, c[0x0][0x218] ;  /* 0x00008600ff100b82 */ /* 0x000ea20000000a00 */
[----:B------:R-:W-:-:S05]  /*0140*/  @P0 IMAD.MOV.U32 R11, RZ, RZ, 0x3f800000 ;  /* 0x3f800000ff0b0424 */ /* 0x000fca00078e00ff */
[----:B--2---:R2:W-:Y:S04]  /*0150*/  @P0 STG.E desc[UR4][R16.64], R11 ;  /* 0x0000000b10000986 */ /* 0x0045e8000c101904 */
[----:B0-----:R-:W3:Y:S01]  /*0160*/  LDG.E R8, desc[UR4][R2.64] ;  /* 0x0000000402087981 */ /* 0x001ee2000c1e1900 */
[----:B------:R-:W-:-:S05]  /*0170*/  HADD2.F32 R6, -RZ, R6.H1_H1 ;  /* 0x30000006ff067230 */ /* 0x000fca0000004100 */
[----:B------:R-:W-:-:S13]  /*0180*/  FSETP.GEU.FTZ.AND P1, PT, |R6|, +INF , PT ;  /* 0x7f8000000600780b */ /* 0x000fda0003f3e200 */
[----:B------:R-:W0:Y:S01]  /*0190*/  @P1 LDC.64 R18, c[0x0][0x218] ;  /* 0x00008600ff121b82 */ /* 0x000e220000000a00 */
[----:B------:R-:W-:-:S05]  /*01a0*/  @P1 IMAD.MOV.U32 R13, RZ, RZ, 0x3f800000 ;  /* 0x3f800000ff0d1424 */ /* 0x000fca00078e00ff */
[----:B0-----:R0:W-:Y:S01]  /*01b0*/  @P1 STG.E desc[UR4][R18.64], R13 ;  /* 0x0000000d12001986 */ /* 0x0011e2000c101904 */
[----:B---3--:R-:W-:-:S13]  /*01c0*/  FSETP.NEU.FTZ.AND P0, PT, R8, 1, PT ;  /* 0x3f8000000800780b */ /* 0x008fda0003f1d000 */
[----:B------:R-:W-:Y:S02]  /*01d0*/  @P0 FMUL.FTZ R5, R5, R8 ;  /* 0x0000000805050220 */ /* 0x000fe40000410000 */
[----:B------:R-:W3:Y:S01]  /*01e0*/  @P1 LDG.E R8, desc[UR4][R2.64] ;  /* 0x0000000402081981 */ /* 0x000ee2000c1e1900 */
[----:B------:R-:W-:-:S05]  /*01f0*/  HADD2.F32 R7, -RZ, R9.H0_H0 ;  /* 0x20000009ff077230 */ /* 0x000fca0000004100 */
[----:B------:R-:W-:-:S13]  /*0200*/  FSETP.GEU.FTZ.AND P1, PT, |R7|, +INF , PT ;  /* 0x7f8000000700780b */ /* 0x000fda0003f3e200 */
[----:B-1----:R-:W1:Y:S01]  /*0210*/  @P1 LDC.64 R14, c[0x0][0x218] ;  /* 0x00008600ff0e1b82 */ /* 0x002e620000000a00 */
[----:B--2---:R-:W-:-:S05]  /*0220*/  @P1 MOV R11, 0x3f800000 ;  /* 0x3f800000000b1802 */ /* 0x004fca0000000f00 */
[----:B-1----:R4:W-:Y:S01]  /*0230*/  @P1 STG.E desc[UR4][R14.64], R11 ;  /* 0x0000000b0e001986 */ /* 0x0029e2000c101904 */
[----:B---3--:R-:W-:-:S13]  /*0240*/  FSETP.NEU.FTZ.AND P0, PT, R8, 1, PT ;  /* 0x3f8000000800780b */ /* 0x008fda0003f1d000 */
[----:B------:R-:W-:Y:S02]  /*0250*/  @P0 FMUL.FTZ R6, R6, R8 ;  /* 0x0000000806060220 */ /* 0x000fe40000410000 */
[----:B------:R-:W2:Y:S01]  /*0260*/  @P1 LDG.E R8, desc[UR4][R2.64] ;  /* 0x0000000402081981 */ /* 0x000ea2000c1e1900 */
[----:B------:R-:W-:-:S05]  /*0270*/  HADD2.F32 R9, -RZ, R9.H1_H1 ;  /* 0x30000009ff097230 */ /* 0x000fca0000004100 */
[----:B------:R-:W-:-:S13]  /*0280*/  FSETP.GEU.FTZ.AND P0, PT, |R9|, +INF , PT ;  /* 0x7f8000000900780b */ /* 0x000fda0003f1e200 */
[----:B------:R-:W1:Y:S01]  /*0290*/  @P0 LDC.64 R16, c[0x0][0x218] ;  /* 0x00008600ff100b82 */ /* 0x000e620000000a00 */
[----:B0-----:R-:W-:-:S05]  /*02a0*/  @P0 IMAD.MOV.U32 R13, RZ, RZ, 0x3f800000 ;  /* 0x3f800000ff0d0424 */ /* 0x001fca00078e00ff */
[----:B-1----:R0:W-:Y:S01]  /*02b0*/  @P0 STG.E desc[UR4][R16.64], R13 ;  /* 0x0000000d10000986 */ /* 0x0021e2000c101904 */
[----:B--2---:R-:W-:-:S13]  /*02c0*/  FSETP.NEU.FTZ.AND P1, PT, R8, 1, PT ;  /* 0x3f8000000800780b */ /* 0x004fda0003f3d000 */
[----:B------:R-:W-:Y:S02]  /*02d0*/  @P1 FMUL.FTZ R7, R8, R7 ;  /* 0x0000000708071220 */ /* 0x000fe40000410000 */
[----:B------:R-:W2:Y:S01]  /*02e0*/  @P0 LDG.E R8, desc[UR4][R2.64] ;  /* 0x0000000402080981 */ /* 0x000ea2000c1e1900 */
[----:B----4-:R-:W-:-:S05]  /*02f0*/  HADD2.F32 R11, -RZ, R12.H0_H0 ;  /* 0x2000000cff0b7230 */ /* 0x010fca0000004100 */
[----:B------:R-:W-:-:S13]  /*0300*/  FSETP.GEU.FTZ.AND P0, PT, |R11|, +INF , PT ;  /* 0x7f8000000b00780b */ /* 0x000fda0003f1e200 */
[----:B------:R-:W1:Y:S01]  /*0310*/  @P0 LDC.64 R14, c[0x0][0x218] ;  /* 0x00008600ff0e0b82 */ /* 0x000e620000000a00 */
[----:B------:R-:W-:-:S05]  /*0320*/  @P0 IMAD.MOV.U32 R19, RZ, RZ, 0x3f800000 ;  /* 0x3f800000ff130424 */ /* 0x000fca00078e00ff */
[----:B-1----:R1:W-:Y:S01]  /*0330*/  @P0 STG.E desc[UR4][R14.64], R19 ;  /* 0x000000130e000986 */ /* 0x0023e2000c101904 */
[----:B--2---:R-:W-:-:S13]  /*0340*/  FSETP.NEU.FTZ.AND P1, PT, R8, 1, PT ;  /* 0x3f8000000800780b */ /* 0x004fda0003f3d000 */
[----:B------:R-:W-:Y:S02]  /*0350*/  @P1 FMUL.FTZ R9, R8, R9 ;  /* 0x0000000908091220 */ /* 0x000fe40000410000 */
[----:B------:R-:W2:Y:S01]  /*0360*/  @P0 LDG.E R8, desc[UR4][R2.64] ;  /* 0x0000000402080981 */ /* 0x000ea2000c1e1900 */
[----:B------:R-:W-:-:S05]  /*0370*/  HADD2.F32 R12, -RZ, R12.H1_H1 ;  /* 0x3000000cff0c7230 */ /* 0x000fca0000004100 */
[----:B------:R-:W-:-:S13]  /*0380*/  FSETP.GEU.FTZ.AND P0, PT, |R12|, +INF , PT ;  /* 0x7f8000000c00780b */ /* 0x000fda0003f1e200 */
[----:B0-----:R-:W0:Y:S01]  /*0390*/  @P0 LDC.64 R16, c[0x0][0x218] ;  /* 0x00008600ff100b82 */ /* 0x001e220000000a00 */
[----:B------:R-:W-:-:S05]  /*03a0*/  @P0 IMAD.MOV.U32 R21, RZ, RZ, 0x3f800000 ;  /* 0x3f800000ff150424 */ /* 0x000fca00078e00ff */
[----:B0-----:R-:W-:Y:S01]  /*03b0*/  @P0 STG.E desc[UR4][R16.64], R21 ;  /* 0x0000001510000986 */ /* 0x001fe2000c101904 */
[----:B--2---:R-:W-:-:S13]  /*03c0*/  FSETP.NEU.FTZ.AND P1, PT, R8, 1, PT ;  /* 0x3f8000000800780b */ /* 0x004fda0003f3d000 */
[----:B------:R-:W-:Y:S02]  /*03d0*/  @P1 FMUL.FTZ R11, R8, R11 ;  /* 0x0000000b080b1220 */ /* 0x000fe40000410000 */
[----:B------:R-:W2:Y:S01]  /*03e0*/  @P0 LDG.E R8, desc[UR4][R2.64] ;  /* 0x0000000402080981 */ /* 0x000ea2000c1e1900 */
[----:B-----5:R-:W-:-:S05]  /*03f0*/  HADD2.F32 R13, -RZ, R10.H0_H0 ;  /* 0x2000000aff0d7230 */ /* 0x020fca0000004100 */
[----:B------:R-:W-:-:S13]  /*0400*/  FSETP.GEU.FTZ.AND P0, PT, |R13|, +INF , PT ;  /* 0x7f8000000d00780b */ /* 0x000fda0003f1e200 */
[----:B-1----:R-:W0:Y:S01]  /*0410*/  @P0 LDC.64 R14, c[0x0][0x218] ;  /* 0x00008600ff0e0b82 */ /* 0x002e220000000a00 */
[----:B------:R-:W-:-:S05]  /*0420*/  @P0 MOV R19, 0x3f800000 ;  /* 0x3f80000000130802 */ /* 0x000fca0000000f00 */
[----:B0-----:R0:W-:Y:S01]  /*0430*/  @P0 STG.E desc[UR4][R14.64], R19 ;  /* 0x000000130e000986 */ /* 0x0011e2000c101904 */
[C---:B--2---:R-:W-:Y:S01]  /*0440*/  FSETP.NEU.FTZ.AND P1, PT, R8.reuse, 1, PT ;  /* 0x3f8000000800780b */ /* 0x044fe20003f3d000 */
[----:B------:R-:W-:Y:S01]  /*0450*/  HADD2.F32 R10, -RZ, R10.H1_H1 ;  /* 0x3000000aff0a7230 */ /* 0x000fe20000004100 */
[----:B0-----:R-:W0:Y:S11]  /*0460*/  LDC.64 R14, c[0x0][0x230] ;  /* 0x00008c00ff0e7b82 */ /* 0x001e360000000a00 */
[----:B------:R-:W-:-:S02]  /*0470*/  @P1 FMUL.FTZ R12, R8, R12 ;  /* 0x0000000c080c1220 */ /* 0x000fc40000410000 */
[----:B------:R-:W2:Y:S01]  /*0480*/  @P0 LDG.E R8, desc[UR4][R2.64] ;  /* 0x0000000402080981 */ /* 0x000ea2000c1e1900 */
[----:B------:R-:W-:-:S13]  /*0490*/  FSETP.GEU.FTZ.AND P0, PT, |R10|, +INF , PT ;  /* 0x7f8000000a00780b */ /* 0x000fda0003f1e200 */
[----:B------:R-:W1:Y:S01]  /*04a0*/  @P0 LDC.64 R16, c[0x0][0x218] ;  /* 0x00008600ff100b82 */ /* 0x000e620000000a00 */
[----:B------:R-:W-:-:S05]  /*04b0*/  @P0 IMAD.MOV.U32 R21, RZ, RZ, 0x3f800000 ;  /* 0x3f800000ff150424 */ /* 0x000fca00078e00ff */
[----:B-1----:R-:W-:Y:S01]  /*04c0*/  @P0 STG.E desc[UR4][R16.64], R21 ;  /* 0x0000001510000986 */ /* 0x002fe2000c101904 */
[----:B--2---:R-:W-:-:S13]  /*04d0*/  FSETP.NEU.FTZ.AND P1, PT, R8, 1, PT ;  /* 0x3f8000000800780b */ /* 0x004fda0003f3d000 */
[----:B------:R-:W-:Y:S02]  /*04e0*/  @P1 FMUL.FTZ R13, R8, R13 ;  /* 0x0000000d080d1220 */ /* 0x000fe40000410000 */
[----:B------:R-:W2:Y:S01]  /*04f0*/  @P0 LDG.E R8, desc[UR4][R2.64] ;  /* 0x0000000402080981 */ /* 0x000ea2000c1e1900 */
[----:B0-----:R-:W-:Y:S01]  /*0500*/  IMAD.WIDE.U32 R14, R0, 0x2, R14 ;  /* 0x00000002000e7825 */ /* 0x001fe200078e000e */
[----:B------:R-:W-:Y:S02]  /*0510*/  F2FP.F16.F32.PACK_AB R5, R6, R5 ;  /* 0x000000050605723e */ /* 0x000fe400000000ff */
[----:B------:R-:W-:Y:S02]  /*0520*/  F2FP.F16.F32.PACK_AB R7, R9, R7 ;  /* 0x000000070907723e */ /* 0x000fe400000000ff */
[----:B------:R-:W-:Y:S01]  /*0530*/  F2FP.F16.F32.PACK_AB R11, R12, R11 ;  /* 0x0000000b0c0b723e */ /* 0x000fe200000000ff */
[----:B------:R-:W-:-:S05]  /*0540*/  IMAD.WIDE R14, R4, 0x4, R14 ;  /* 0x00000004040e7825 */ /* 0x000fca00078e020e */
[----:B------:R-:W-:Y:S04]  /*0550*/  STG.E desc[UR4][R14.64], R5 ;  /* 0x000000050e007986 */ /* 0x000fe8000c101904 */
[----:B------:R-:W-:Y:S04]  /*0560*/  STG.E desc[UR4][R14.64+0x200], R7 ;  /* 0x000200070e007986 */ /* 0x000fe8000c101904 */
[----:B------:R-:W-:Y:S01]  /*0570*/  STG.E desc[UR4][R14.64+0x400], R11 ;  /* 0x0004000b0e007986 */ /* 0x000fe2000c101904 */
[----:B--2---:R-:W-:-:S13]  /*0580*/  FSETP.NEU.FTZ.AND P0, PT, R8, 1, PT ;  /* 0x3f8000000800780b */ /* 0x004fda0003f1d000 */
[----:B------:R-:W-:-:S05]  /*0590*/  @P0 FMUL.FTZ R10, R10, R8 ;  /* 0x000000080a0a0220 */ /* 0x000fca0000410000 */
[----:B------:R-:W-:-:S05]  /*05a0*/  F2FP.F16.F32.PACK_AB R13, R10, R13 ;  /* 0x0000000d0a0d723e */ /* 0x000fca00000000ff */
[----:B------:R-:W-:Y:S01]  /*05b0*/  STG.E desc[UR4][R14.64+0x600], R13 ;  /* 0x0006000d0e007986 */ /* 0x000fe2000c101904 */
[----:B------:R-:W-:Y:S05]  /*05c0*/  EXIT ;  /* 0x000000000000794d */ /* 0x000fea0003800000 */
.L_x_596:
[----:B------:R-:W0:Y:S01]  /*05d0*/  S2R R11, SR_TID.X ;  /* 0x00000000000b7919 */ /* 0x000e220000002100 */
[----:B------:R-:W-:Y:S02]  /*05e0*/  PRMT R14, RZ, 0x7610, R14 ;  /* 0x00007610ff0e7816 */ /* 0x000fe4000000000e */
[----:B0-----:R-:W-:Y:S01]  /*05f0*/  ISETP.GE.AND P0, PT, R11, R10, PT ;  /* 0x0000000a0b00720c */ /* 0x001fe20003f06270 */
[----:B------:R-:W-:-:S12]  /*0600*/  IMAD.MOV.U32 R23, RZ, RZ, R11 ;  /* 0x000000ffff177224 */ /* 0x000fd800078e000b */
[----:B------:R-:W-:Y:S01]  /*0610*/  @!P0 IMAD.IADD R5, R0, 0x1, R23 ;  /* 0x0000000100058824 */ /* 0x000fe200078e0217 */
[----:B------:R-:W-:Y:S01]  /*0620*/  @!P0 IADD3 R23, R23, 0x80, RZ ;  /* 0x0000008017178810 */ /* 0x000fe20007ffe0ff */
[----:B------:R-:W0:Y:S03]  /*0630*/  @!P0 LDC.64 R26, c[0x0][0x238] ;  /* 0x00008e00ff1a8b82 */ /* 0x000e260000000a00 */
[----:B------:R-:W-:-:S13]  /*0640*/  ISETP.GE.AND P6, PT, R23, R10, PT ;  /* 0x0000000a1700720c */ /* 0x000fda0003fc6270 */
[----:B------:R-:W-:Y:S01]  /*0650*/  @!P6 IMAD.IADD R7, R0, 0x1, R23 ;  /* 0x000000010007e824 */ /* 0x000fe200078e0217 */
[----:B------:R-:W1:Y:S01]  /*0660*/  @!P6 LDC.64 R8, c[0x0][0x238] ;  /* 0x00008e00ff08eb82 */ /* 0x000e620000000a00 */
[----:B------:R-:W-:-:S05]  /*0670*/  @!P6 VIADD R23, R23, 0x80 ;  /* 0x000000801717e836 */ /* 0x000fca0000000000 */
[----:B------:R-:W-:Y:S01]  /*0680*/  ISETP.GE.AND P5, PT, R23, R10, PT ;  /* 0x0000000a1700720c */ /* 0x000fe20003fa6270 */
[----:B0-----:R-:W-:-:S12]  /*0690*/  @!P0 IMAD.WIDE.U32 R26, R5, 0x2, R26 ;  /* 0x00000002051a8825 */ /* 0x001fd800078e001a */
[----:B------:R-:W-:Y:S01]  /*06a0*/  @!P5 IADD3 R29, R0, R23, RZ ;  /* 0x00000017001dd210 */ /* 0x000fe20007ffe0ff */
[----:B------:R-:W-:Y:S01]  /*06b0*/  @!P5 VIADD R23, R23, 0x80 ;  /* 0x000000801717d836 */ /* 0x000fe20000000000 */
[----:B------:R-:W0:Y:S01]  /*06c0*/  @!P5 LDC.64 R2, c[0x0][0x238] ;  /* 0x00008e00ff02db82 */ /* 0x000e220000000a00 */
[----:B-1----:R-:W-:-:S03]  /*06d0*/  @!P6 IMAD.WIDE.U32 R8, R7, 0x2, R8 ;  /* 0x000000020708e825 */ /* 0x002fc600078e0008 */
[CC--:B------:R-:W-:Y:S02]  /*06e0*/  ISETP.GE.AND P4, PT, R23.reuse, R10.reuse, PT ;  /* 0x0000000a1700720c */ /* 0x0c0fe40003f86270 */
[----:B------:R1:W5:Y:S11]  /*06f0*/  @!P6 LDG.E.U16 R14, desc[UR4][R8.64] ;  /* 0x00000004080ee981 */ /* 0x000376000c1e1500 */
[----:B------:R-:W-:Y:S01]  /*0700*/  @!P4 IMAD.IADD R13, R0, 0x1, R23 ;  /* 0x00000001000dc824 */ /* 0x000fe200078e0217 */
[----:B------:R-:W-:Y:S01]  /*0710*/  @!P4 IADD3 R23, R23, 0x80, RZ ;  /* 0x000000801717c810 */ /* 0x000fe20007ffe0ff */
[----:B------:R-:W2:Y:S03]  /*0720*/  @!P4 LDC.64 R16, c[0x0][0x238] ;  /* 0x00008e00ff10cb82 */ /* 0x000ea60000000a00 */
[----:B------:R-:W-:-:S13]  /*0730*/  ISETP.GE.AND P3, PT, R23, R10, PT ;  /* 0x0000000a1700720c */ /* 0x000fda0003f66270 */
[----:B------:R-:W-:Y:S02]  /*0740*/  @!P3 IMAD.IADD R25, R0, 0x1, R23 ;  /* 0x000000010019b824 */ /* 0x000fe400078e0217 */
[----:B------:R-:W-:-:S05]  /*0750*/  @!P3 VIADD R23, R23, 0x80 ;  /* 0x000000801717b836 */ /* 0x000fca0000000000 */
[----:B------:R-:W-:-:S13]  /*0760*/  ISETP.GE.AND P2, PT, R23, R10, PT ;  /* 0x0000000a1700720c */ /* 0x000fda0003f46270 */
[----:B------:R-:W-:Y:S01]  /*0770*/  @!P2 IADD3 R21, R0, R23, RZ ;  /* 0x000000170015a210 */ /* 0x000fe20007ffe0ff */
[----:B------:R-:W-:Y:S01]  /*0780*/  @!P2 VIADD R23, R23, 0x80 ;  /* 0x000000801717a836 */ /* 0x000fe20000000000 */
[----:B------:R-:W3:Y:S04]  /*0790*/  @!P2 LDC.64 R4, c[0x0][0x238] ;  /* 0x00008e00ff04ab82 */ /* 0x000ee80000000a00 */
[----:B------:R-:W-:-:S13]  /*07a0*/  ISETP.GE.AND P1, PT, R23, R10, PT ;  /* 0x0000000a1700720c */ /* 0x000fda0003f26270 */
[----:B------:R-:W-:Y:S01]  /*07b0*/  @!P1 IMAD.IADD R19, R0, 0x1, R23 ;  /* 0x0000000100139824 */ /* 0x000fe200078e0217 */
[----:B------:R-:W-:Y:S01]  /*07c0*/  @!P1 IADD3 R23, R23, 0x80, RZ ;  /* 0x0000008017179810 */ /* 0x000fe20007ffe0ff */
[----:B0-----:R-:W-:Y:S01]  /*07d0*/  @!P5 IMAD.WIDE.U32 R28, R29, 0x2, R2 ;  /* 0x000000021d1cd825 */ /* 0x001fe200078e0002 */
[----:B------:R-:W-:Y:S01]  /*07e0*/  PRMT R15, RZ, 0x7610, R15 ;  /* 0x00007610ff0f7816 */ /* 0x000fe2000000000f */
[----:B------:R-:W0:Y:S01]  /*07f0*/  @!P3 LDC.64 R2, c[0x0][0x238] ;  /* 0x00008e00ff02bb82 */ /* 0x000e220000000a00 */
[----:B------:R-:W-:Y:S01]  /*0800*/  ISETP.GE.AND P6, PT, R23, R10, PT ;  /* 0x0000000a1700720c */ /* 0x000fe20003fc6270 */
[----:B---3--:R-:W-:Y:S01]  /*0810*/  @!P2 IMAD.WIDE.U32 R4, R21, 0x2, R4 ;  /* 0x000000021504a825 */ /* 0x008fe200078e0004 */
[----:B------:R-:W-:Y:S02]  /*0820*/  PRMT R12, RZ, 0x7610, R12 ;  /* 0x00007610ff0c7816 */ /* 0x000fe4000000000c */
[----:B------:R-:W5:Y:S01]  /*0830*/  @!P0 LDG.E.U16 R15, desc[UR4][R26.64] ;  /* 0x000000041a0f8981 */ /* 0x000f62000c1e1500 */
[----:B------:R-:W-:-:S02]  /*0840*/  PRMT R18, RZ, 0x7610, R18 ;  /* 0x00007610ff127816 */ /* 0x000fc40000000012 */
[----:B------:R-:W3:Y:S08]  /*0850*/  @!P1 LDC.64 R6, c[0x0][0x238] ;  /* 0x00008e00ff069b82 */ /* 0x000ef00000000a00 */
[----:B-1----:R-:W1:Y:S01]  /*0860*/  @!P6 LDC.64 R8, c[0x0][0x238] ;  /* 0x00008e00ff08eb82 */ /* 0x002e620000000a00 */
[----:B------:R-:W-:Y:S01]  /*0870*/  @!P6 IMAD.IADD R23, R0, 0x1, R23 ;  /* 0x000000010017e824 */ /* 0x000fe200078e0217 */
[----:B------:R-:W-:Y:S01]  /*0880*/  PRMT R21, RZ, 0x7610, R21 ;  /* 0x00007610ff157816 */ /* 0x000fe20000000015 */
[----:B------:R-:W5:Y:S01]  /*0890*/  @!P5 LDG.E.U16 R12, desc[UR4][R28.64] ;  /* 0x000000041c0cd981 */ /* 0x000f62000c1e1500 */
[----:B0-----:R-:W-:-:S05]  /*08a0*/  @!P3 IMAD.WIDE.U32 R2, R25, 0x2, R2 ;  /* 0x000000021902b825 */ /* 0x001fca00078e0002 */
[----:B------:R-:W5:Y:S01]  /*08b0*/  @!P3 LDG.E.U16 R21, desc[UR4][R2.64] ;  /* 0x000000040215b981 */ /* 0x000f62000c1e1500 */
[----:B-1----:R-:W-:-:S05]  /*08c0*/  @!P6 IMAD.WIDE.U32 R8, R23, 0x2, R8 ;  /* 0x000000021708e825 */ /* 0x002fca00078e0008 */
[----:B------:R-:W5:Y:S01]  /*08d0*/  @!P6 LDG.E.U16 R18, desc[UR4][R8.64] ;  /* 0x000000040812e981 */ /* 0x000f62000c1e1500 */
[----:B--2---:R-:W-:Y:S01]  /*08e0*/  @!P4 IMAD.WIDE.U32 R16, R13, 0x2, R16 ;  /* 0x000000020d10c825 */ /* 0x004fe200078e0010 */
[----:B------:R-:W-:-:S06]  /*08f0*/  PRMT R13, RZ, 0x7610, R13 ;  /* 0x00007610ff0d7816 */ /* 0x000fcc000000000d */
[----:B------:R0:W5:Y:S02]  /*0900*/  @!P4 LDG.E.U16 R13, desc[UR4][R16.64] ;  /* 0x00000004100dc981 */ /* 0x000164000c1e1500 */
[----:B0-----:R-:W0:Y:S01]  /*0910*/  @!P0 LDC.64 R16, c[0x0][0x230] ;  /* 0x00008c00ff108b82 */ /* 0x001e220000000a00 */
[----:B---3--:R-:W-:Y:S01]  /*0920*/  @!P1 IMAD.WIDE.U32 R6, R19, 0x2, R6 ;  /* 0x0000000213069825 */ /* 0x008fe200078e0006 */
[----:B------:R-:W-:Y:S02]  /*0930*/  PRMT R20, RZ, 0x7610, R20 ;  /* 0x00007610ff147816 */ /* 0x000fe40000000014 */
[----:B------:R-:W-:Y:S01]  /*0940*/  PRMT R19, RZ, 0x7610, R19 ;  /* 0x00007610ff137816 */ /* 0x000fe20000000013 */
[C---:B------:R-:W-:Y:S01]  /*0950*/  VIADD R23, R11.reuse, 0x100 ;  /* 0x000001000b177836 */ /* 0x040fe20000000000 */
[----:B------:R-:W-:Y:S01]  /*0960*/  IADD3 R25, R11, 0x180, RZ ;  /* 0x000001800b197810 */ /* 0x000fe20007ffe0ff */
[----:B------:R-:W-:Y:S01]  /*0970*/  BSSY B0, `(.L_x_597) ;  /* 0x0000010000007945 */ /* 0x000fe20003800000 */
[----:B------:R1:W5:Y:S02]  /*0980*/  @!P2 LDG.E.U16 R20, desc[UR4][R4.64] ;  /* 0x000000040414a981 */ /* 0x000364000c1e1500 */
[----:B------:R-:W-:-:S02]  /*0990*/  ISETP.GE.AND P2, PT, R25, R10, PT ;  /* 0x0000000a1900720c */ /* 0x000fc40003f46270 */
[----:B------:R1:W5:Y:S01]  /*09a0*/  @!P1 LDG.E.U16 R19, desc[UR4][R6.64] ;  /* 0x0000000406139981 */ /* 0x000362000c1e1500 */
[----:B------:R-:W-:Y:S01]  /*09b0*/  ISETP.GE.AND P1, PT, R23, R10, PT ;  /* 0x0000000a1700720c */ /* 0x000fe20003f26270 */
[----:B------:R-:W-:-:S12]  /*09c0*/  @P0 BRA `(.L_x_598) ;  /* 0x0000000000280947 */ /* 0x000fd80003800000 */
[----:B-1---5:R-:W-:Y:S01]  /*09d0*/  HADD2.F32 R6, -RZ, R15.H0_H0 ;  /* 0x2000000fff067230 */ /* 0x022fe20000004100 */
[----:B------:R-:W1:Y:S04]  /*09e0*/  LDC.64 R4, c[0x0][0x220] ;  /* 0x00008800ff047b82 */ /* 0x000e680000000a00 */
[----:B------:R-:W-:-:S13]  /*09f0*/  FSETP.GEU.FTZ.AND P3, PT, |R6|, +INF , PT ;  /* 0x7f8000000600780b */ /* 0x000fda0003f7e200 */
[----:B------:R-:W2:Y:S01]  /*0a00*/  @P3 LDC.64 R2, c[0x0][0x218] ;  /* 0x00008600ff023b82 */ /* 0x000ea20000000a00 */
[----:B------:R-:W-:-:S05]  /*0a10*/  @P3 IMAD.MOV.U32 R7, RZ, RZ, 0x3f800000 ;  /* 0x3f800000ff073424 */ /* 0x000fca00078e00ff */
[----:B--2---:R2:W-:Y:S04]  /*0a20*/  @P3 STG.E desc[UR4][R2.64], R7 ;  /* 0x0000000702003986 */ /* 0x0045e8000c101904 */
[----:B-1----:R-:W3:Y:S02]  /*0a30*/  LDG.E R5, desc[UR4][R4.64] ;  /* 0x0000000404057981 */ /* 0x002ee4000c1e1900 */
[----:B---3--:R-:W-:-:S13]  /*0a40*/  FSETP.NEU.FTZ.AND P3, PT, R5, 1, PT ;  /* 0x3f8000000500780b */ /* 0x008fda0003f7d000 */
[----:B------:R-:W-:-:S05]  /*0a50*/  @P3 FMUL.FTZ R6, R6, R5 ;  /* 0x0000000506063220 */ /* 0x000fca0000410000 */
[----:B--2---:R-:W-:-:S07]  /*0a60*/  F2FP.F16.F32.PACK_AB R6, RZ, R6 ;  /* 0x00000006ff06723e */ /* 0x004fce00000000ff */
.L_x_598:
[----:B------:R-:W-:Y:S05]  /*0a70*/  BSYNC B0 ;  /* 0x0000000000007941 */ /* 0x000fea0003800000 */
.L_x_597:
[C---:B-1----:R-:W-:Y:S01]  /*0a80*/  VIADD R7, R11.reuse, 0x80 ;  /* 0x000000800b077836 */ /* 0x042fe20000000000 */
[C---:B------:R-:W-:Y:S01]  /*0a90*/  IADD3 R5, R11.reuse, 0x280, RZ ;  /* 0x000002800b057810 */ /* 0x040fe20007ffe0ff */
[C---:B------:R-:W-:Y:S01]  /*0aa0*/  VIADD R9, R11.reuse, 0x300 ;  /* 0x000003000b097836 */ /* 0x040fe20000000000 */
[----:B------:R-:W-:Y:S01]  /*0ab0*/  BSSY B0, `(.L_x_599) ;  /* 0x0000012000007945 */ /* 0x000fe20003800000 */
[----:B------:R-:W-:Y:S01]  /*0ac0*/  VIADD R3, R11, 0x200 ;  /* 0x000002000b037836 */ /* 0x000fe20000000000 */
[-C--:B------:R-:W-:Y:S02]  /*0ad0*/  ISETP.GE.AND P6, PT, R7, R10.reuse, PT ;  /* 0x0000000a0700720c */ /* 0x080fe40003fc6270 */
[-C--:B------:R-:W-:Y:S02]  /*0ae0*/  ISETP.GE.AND P3, PT, R9, R10.reuse, PT ;  /* 0x0000000a0900720c */ /* 0x080fe40003f66270 */
[-C--:B------:R-:W-:Y:S02]  /*0af0*/  ISETP.GE.AND P4, PT, R3, R10.reuse, PT ;  /* 0x0000000a0300720c */ /* 0x080fe40003f86270 */
[----:B------:R-:W-:-:S02]  /*0b00*/  ISETP.GE.AND P5, PT, R5, R10, PT ;  /* 0x0000000a0500720c */ /* 0x000fc40003fa6270 */
[----:B------:R-:W-:-:S05]  /*0b10*/  IADD3 R9, R11, 0x380, RZ ;  /* 0x000003800b097810 */ /* 0x000fca0007ffe0ff */
[----:B------:R-:W-:Y:S06]  /*0b20*/  @P6 BRA `(.L_x_600) ;  /* 0x0000000000286947 */ /* 0x000fec0003800000 */
[----:B-----5:R-:W-:Y:S01]  /*0b30*/  HADD2.F32 R14, -RZ, R14.H0_H0 ;  /* 0x2000000eff0e7230 */ /* 0x020fe20000004100 */
        /* <DEDUP_REMOVED lines=9> */
.L_x_600:
[----:B------:R-:W-:Y:S05]  /*0bd0*/  BSYNC B0 ;  /* 0x0000000000007941 */ /* 0x000fea0003800000 */
.L_x_599:
[----:B------:R-:W-:Y:S01]  /*0be0*/  @!P0 IMAD.IADD R5, R0, 0x1, R11 ;  /* 0x0000000100058824 */ /* 0x000fe200078e020b */
[----:B------:R-:W-:Y:S01]  /*0bf0*/  BSSY B0, `(.L_x_601) ;  /* 0x000000e000007945 */ /* 0x000fe20003800000 */
[----:B------:R-:W-:Y:S02]  /*0c00*/  ISETP.GE.AND P6, PT, R9, R10, PT ;  /* 0x0000000a0900720c */ /* 0x000fe40003fc6270 */
[----:B0-----:R-:W-:Y:S01]  /*0c10*/  @!P0 IMAD.WIDE.U32 R16, R5, 0x2, R16 ;  /* 0x0000000205108825 */ /* 0x001fe200078e0010 */
[----:B------:R-:W-:Y:S10]  /*0c20*/  @P1 BRA `(.L_x_602) ;  /* 0x0000000000281947 */ /* 0x000ff40003800000 */
[----:B-----5:R-:W-:Y:S01]  /*0c30*/  HADD2.F32 R2, -RZ, R12.H0_H0 ;  /* 0x2000000cff027230 */ /* 0x020fe20000004100 */
[----:B------:R-:W0:Y:S04]  /*0c40*/  LDC.64 R8, c[0x0][0x220] ;  /* 0x00008800ff087b82 */ /* 0x000e280000000a00 */
[----:B------:R-:W-:-:S13]  /*0c50*/  FSETP.GEU.FTZ.AND P1, PT, |R2|, +INF , PT ;  /* 0x7f8000000200780b */ /* 0x000fda0003f3e200 */
[----:B------:R-:W1:Y:S01]  /*0c60*/  @P1 LDC.64 R4, c[0x0][0x218] ;  /* 0x00008600ff041b82 */ /* 0x000e620000000a00 */
[----:B------:R-:W-:-:S05]  /*0c70*/  @P1 MOV R15, 0x3f800000 ;  /* 0x3f800000000f1802 */ /* 0x000fca0000000f00 */
[----:B-1----:R1:W-:Y:S04]  /*0c80*/  @P1 STG.E desc[UR4][R4.64], R15 ;  /* 0x0000000f04001986 */ /* 0x0023e8000c101904 */
[----:B0-----:R-:W2:Y:S02]  /*0c90*/  LDG.E R9, desc[UR4][R8.64] ;  /* 0x0000000408097981 */ /* 0x001ea4000c1e1900 */
[----:B--2---:R-:W-:-:S13]  /*0ca0*/  FSETP.NEU.FTZ.AND P1, PT, R9, 1, PT ;  /* 0x3f8000000900780b */ /* 0x004fda0003f3d000 */
[----:B------:R-:W-:-:S05]  /*0cb0*/  @P1 FMUL.FTZ R2, R2, R9 ;  /* 0x0000000902021220 */ /* 0x000fca0000410000 */
[----:B-1----:R-:W-:-:S07]  /*0cc0*/  F2FP.F16.F32.PACK_AB R2, RZ, R2 ;  /* 0x00000002ff02723e */ /* 0x002fce00000000ff */
.L_x_602:
[----:B------:R-:W-:Y:S05]  /*0cd0*/  BSYNC B0 ;  /* 0x0000000000007941 */ /* 0x000fea0003800000 */
.L_x_601:
[----:B------:R-:W-:Y:S04]  /*0ce0*/  BSSY B0, `(.L_x_603) ;  /* 0x000000c000007945 */ /* 0x000fe80003800000 */
[----:B------:R-:W-:Y:S05]  /*0cf0*/  @P2 BRA `(.L_x_604) ;  /* 0x0000000000282947 */ /* 0x000fea0003800000 */
[----:B-----5:R-:W-:Y:S02]  /*0d00*/  HADD2.F32 R4, -RZ, R13.H0_H0 ;  /* 0x2000000dff047230 */ /* 0x020fe40000004100 */
[----:B------:R-:W0:Y:S03]  /*0d10*/  LDC.64 R12, c[0x0][0x220] ;  /* 0x00008800ff0c7b82 */ /* 0x000e260000000a00 */
        /* <DEDUP_REMOVED lines=8> */
.L_x_604:
[----:B------:R-:W-:Y:S05]  /*0da0*/  BSYNC B0 ;  /* 0x0000000000007941 */ /* 0x000fea0003800000 */
.L_x_603:
        /* <DEDUP_REMOVED lines=12> */
.L_x_606:
[----:B------:R-:W-:Y:S05]  /*0e70*/  BSYNC B0 ;  /* 0x0000000000007941 */ /* 0x000fea0003800000 */
.L_x_605:
[----:B------:R-:W-:Y:S04]  /*0e80*/  BSSY B0, `(.L_x_607) ;  /* 0x000000c000007945 */ /* 0x000fe80003800000 */
[----:B------:R-:W-:Y:S05]  /*0e90*/  @P5 BRA `(.L_x_608) ;  /* 0x0000000000285947 */ /* 0x000fea0003800000 */
        /* <DEDUP_REMOVED lines=10> */
.L_x_608:
[----:B------:R-:W-:Y:S05]  /*0f40*/  BSYNC B0 ;  /* 0x0000000000007941 */ /* 0x000fea0003800000 */
.L_x_607:
        /* <DEDUP_REMOVED lines=12> */
.L_x_610:
[----:B------:R-:W-:Y:S05]  /*1010*/  BSYNC B0 ;  /* 0x0000000000007941 */ /* 0x000fea0003800000 */
.L_x_609:
        /* <DEDUP_REMOVED lines=12> */
.L_x_612:
[----:B------:R-:W-:Y:S05]  /*10e0*/  BSYNC B0 ;  /* 0x0000000000007941 */ /* 0x000fea0003800000 */
.L_x_611:
[----:B------:R-:W-:Y:S01]  /*10f0*/  @!P0 MOV R11, R7 ;  /* 0x00000007000b8202 */ /* 0x000fe20000000f00 */
[----:B------:R0:W-:Y:S01]  /*1100*/  @!P0 STG.E.U16 desc[UR4][R16.64], R6 ;  /* 0x0000000610008986 */ /* 0x0001e2000c101504 */
[----:B------:R-:W-:Y:S04]  /*1110*/  BSSY B0, `(.L_x_613) ;  /* 0x000002d000007945 */ /* 0x000fe80003800000 */
[----:B------:R-:W-:Y:S01]  /*1120*/  BSSY B1, `(.L_x_614) ;  /* 0x0000025000017945 */ /* 0x000fe20003800000 */
[----:B------:R-:W-:-:S13]  /*1130*/  ISETP.GE.AND P0, PT, R11, R10, PT ;  /* 0x0000000a0b00720c */ /* 0x000fda0003f06270 */
[----:B0-----:R-:W-:Y:S05]  /*1140*/  @P0 BRA `(.L_x_615) ;  /* 0x0000000000300947 */ /* 0x001fea0003800000 */
[----:B------:R-:W0:Y:S01]  /*1150*/  LDC.64 R6, c[0x0][0x230] ;  /* 0x00008c00ff067b82 */ /* 0x000e220000000a00 */
[----:B-----5:R-:W-:Y:S02]  /*1160*/  IMAD.IADD R13, R0, 0x1, R11 ;  /* 0x00000001000d7824 */ /* 0x020fe400078e020b */
[----:B------:R-:W-:-:S05]  /*1170*/  VIADD R11, R11, 0x80 ;  /* 0x000000800b0b7836 */ /* 0x000fca0000000000 */
[----:B------:R-:W-:Y:S01]  /*1180*/  ISETP.GE.AND P0, PT, R11, R10, PT ;  /* 0x0000000a0b00720c */ /* 0x000fe20003f06270 */
[----:B0-----:R-:W-:-:S05]  /*1190*/  IMAD.WIDE.U32 R6, R13, 0x2, R6 ;  /* 0x000000020d067825 */ /* 0x001fca00078e0006 */
[----:B------:R0:W-:Y:S07]  /*11a0*/  STG.E.U16 desc[UR4][R6.64], R3 ;  /* 0x0000000306007986 */ /* 0x0001ee000c101504 */
[----:B------:R-:W-:Y:S05]  /*11b0*/  @P0 BRA `(.L_x_616) ;  /* 0x0000000000300947 */ /* 0x000fea0003800000 */
[----:B0-----:R-:W0:Y:S01]  /*11c0*/  LDC.64 R6, c[0x0][0x230] ;  /* 0x00008c00ff067b82 */ /* 0x001e220000000a00 */
[----:B------:R-:W-:Y:S01]  /*11d0*/  IADD3 R3, R0, R11, RZ ;  /* 0x0000000b00037210 */ /* 0x000fe20007ffe0ff */
[----:B------:R-:W-:-:S04]  /*11e0*/  VIADD R11, R11, 0x80 ;  /* 0x000000800b0b7836 */ /* 0x000fc80000000000 */
[----:B0-----:R-:W-:-:S05]  /*11f0*/  IMAD.WIDE.U32 R6, R3, 0x2, R6 ;  /* 0x0000000203067825 */ /* 0x001fca00078e0006 */
[----:B------:R0:W-:Y:S02]  /*1200*/  STG.E.U16 desc[UR4][R6.64], R2 ;  /* 0x0000000206007986 */ /* 0x0001e4000c101504 */
.L_x_615:
[----:B------:R-:W-:-:S13]  /*1210*/  ISETP.GE.AND P0, PT, R11, R10, PT ;  /* 0x0000000a0b00720c */ /* 0x000fda0003f06270 */
[----:B------:R-:W-:Y:S05]  /*1220*/  @P0 BRA `(.L_x_617) ;  /* 0x0000000000300947 */ /* 0x000fea0003800000 */
[----:B0-----:R-:W0:Y:S01]  /*1230*/  LDC.64 R2, c[0x0][0x230] ;  /* 0x00008c00ff027b82 */ /* 0x001e220000000a00 */
[----:B------:R-:W-:Y:S01]  /*1240*/  IMAD.IADD R7, R0, 0x1, R11 ;  /* 0x0000000100077824 */ /* 0x000fe200078e020b */
[----:B------:R-:W-:-:S03]  /*1250*/  IADD3 R11, R11, 0x80, RZ ;  /* 0x000000800b0b7810 */ /* 0x000fc60007ffe0ff */
[----:B0-----:R-:W-:-:S05]  /*1260*/  IMAD.WIDE.U32 R2, R7, 0x2, R2 ;  /* 0x0000000207027825 */ /* 0x001fca00078e0002 */
[----:B------:R1:W-:Y:S02]  /*1270*/  STG.E.U16 desc[UR4][R2.64], R4 ;  /* 0x0000000402007986 */ /* 0x0003e4000c101504 */
.L_x_616:
[----:B------:R-:W-:-:S13]  /*1280*/  ISETP.GE.AND P0, PT, R11, R10, PT ;  /* 0x0000000a0b00720c */ /* 0x000fda0003f06270 */
[----:B------:R-:W-:Y:S05]  /*1290*/  @P0 BRA `(.L_x_618) ;  /* 0x0000000000340947 */ /* 0x000fea0003800000 */
[----:B01----:R-:W0:Y:S01]  /*12a0*/  LDC.64 R2, c[0x0][0x230] ;  /* 0x00008c00ff027b82 */ /* 0x003e220000000a00 */
[----:B------:R-:W-:Y:S02]  /*12b0*/  IMAD.IADD R7, R0, 0x1, R11 ;  /* 0x0000000100077824 */ /* 0x000fe400078e020b */
[----:B------:R-:W-:Y:S02]  /*12c0*/  VIADD R11, R11, 0x80 ;  /* 0x000000800b0b7836 */ /* 0x000fe40000000000 */
[----:B0-----:R-:W-:-:S05]  /*12d0*/  IMAD.WIDE.U32 R2, R7, 0x2, R2 ;  /* 0x0000000207027825 */ /* 0x001fca00078e0002 */
[----:B------:R1:W-:Y:S02]  /*12e0*/  STG.E.U16 desc[UR4][R2.64], R5 ;  /* 0x0000000502007986 */ /* 0x0003e4000c101504 */
.L_x_617:
[----:B------:R-:W-:-:S13]  /*12f0*/  ISETP.GE.AND P0, PT, R11, R10, PT ;  /* 0x0000000a0b00720c */ /* 0x000fda0003f06270 */
[----:B------:R-:W-:Y:S05]  /*1300*/  @P0 BREAK B1 ;  /* 0x0000000000010942 */ /* 0x000fea0003800000 */
[----:B------:R-:W-:Y:S05]  /*1310*/  @P0 BRA `(.L_x_619) ;  /* 0x0000000000300947 */ /* 0x000fea0003800000 */
[----:B01----:R-:W0:Y:S01]  /*1320*/  LDC.64 R2, c[0x0][0x230] ;  /* 0x00008c00ff027b82 */ /* 0x003e220000000a00 */
[----:B------:R-:W-:Y:S01]  /*1330*/  IADD3 R5, R0, R11, RZ ;  /* 0x0000000b00057210 */ /* 0x000fe20007ffe0ff */
[----:B------:R-:W-:-:S04]  /*1340*/  VIADD R11, R11, 0x80 ;  /* 0x000000800b0b7836 */ /* 0x000fc80000000000 */
[----:B0-----:R-:W-:-:S05]  /*1350*/  IMAD.WIDE.U32 R2, R5, 0x2, R2 ;  /* 0x0000000205027825 */ /* 0x001fca00078e0002 */
[----:B------:R2:W-:Y:S02]  /*1360*/  STG.E.U16 desc[UR4][R2.64], R8 ;  /* 0x0000000802007986 */ /* 0x0005e4000c101504 */
.L_x_618:
[----:B------:R-:W-:Y:S05]  /*1370*/  BSYNC B1 ;  /* 0x0000000000017941 */ /* 0x000fea0003800000 */
.L_x_614:
[----:B------:R-:W-:-:S13]  /*1380*/  ISETP.GE.AND P0, PT, R11, R10, PT ;  /* 0x0000000a0b00720c */ /* 0x000fda0003f06270 */
[----:B012---:R-:W0:Y:S01]  /*1390*/  @!P0 LDC.64 R2, c[0x0][0x230] ;  /* 0x00008c00ff028b82 */ /* 0x007e220000000a00 */
[----:B------:R-:W-:Y:S01]  /*13a0*/  @!P0 IMAD.IADD R5, R0, 0x1, R11 ;  /* 0x0000000100058824 */ /* 0x000fe200078e020b */
[----:B------:R-:W-:-:S03]  /*13b0*/  @!P0 IADD3 R11, R11, 0x80, RZ ;  /* 0x000000800b0b8810 */ /* 0x000fc60007ffe0ff */
[----:B0-----:R-:W-:-:S05]  /*13c0*/  @!P0 IMAD.WIDE.U32 R2, R5, 0x2, R2 ;  /* 0x0000000205028825 */ /* 0x001fca00078e0002 */
[----:B------:R2:W-:Y:S02]  /*13d0*/  @!P0 STG.E.U16 desc[UR4][R2.64], R9 ;  /* 0x0000000902008986 */ /* 0x0005e4000c101504 */
.L_x_619:
[----:B------:R-:W-:Y:S05]  /*13e0*/  BSYNC B0 ;  /* 0x0000000000007941 */ /* 0x000fea0003800000 */
.L_x_613:
[----:B------:R-:W-:Y:S05]  /*13f0*/  WARPSYNC.ALL ;  /* 0x0000000000007948 */ /* 0x000fea0003800000 */
[----:B------:R-:W-:-:S13]  /*1400*/  ISETP.GE.AND P0, PT, R11, R10, PT ;  /* 0x0000000a0b00720c */ /* 0x000fda0003f06270 */
[----:B------:R-:W-:Y:S05]  /*1410*/  @P0 EXIT ;  /* 0x000000000000094d */ /* 0x000fea0003800000 */
[----:B012---:R-:W0:Y:S01]  /*1420*/  LDC.64 R2, c[0x0][0x230] ;  /* 0x00008c00ff027b82 */ /* 0x007e220000000a00 */
[----:B------:R-:W-:-:S04]  /*1430*/  IMAD.IADD R11, R0, 0x1, R11 ;  /* 0x00000001000b7824 */ /* 0x000fc800078e020b */
[----:B0-----:R-:W-:-:S05]  /*1440*/  IMAD.WIDE.U32 R2, R11, 0x2, R2 ;  /* 0x000000020b027825 */ /* 0x001fca00078e0002 */
[----:B-----5:R-:W-:Y:S01]  /*1450*/  STG.E.U16 desc[UR4][R2.64], R12 ;  /* 0x0000000c02007986 */ /* 0x020fe2000c101504 */
[----:B------:R-:W-:Y:S05]  /*1460*/  EXIT ;  /* 0x000000000000794d */ /* 0x000fea0003800000 */
.L_x_620:
        /* <DEDUP_REMOVED lines=9> */
.L_x_1949:


//--------------------- .text._ZN2at6native29vectorized_elementwise_kernelILi4EZZZNS0_46_GLOBAL__N__5fd40885_13_AmpKernels_cu_3810c27339_amp_non_finite_check_and_unscale_cuda_ERNS_6TensorES4_RKS3_ENKUlvE_clEvENKUlvE1_clEvEUlN3c104HalfEE_St5arrayIPcLm2EEEEviT0_T1_ --------------------------
	.section	.text._ZN2at6native29vectorized_elementwise_kernelILi4EZZZNS0_46_GLOBAL__N__5fd40885_13_AmpKernels_cu_3810c27339_amp_non_finite_check_and_unscale_cuda_ERNS_6TensorES4_RKS3_ENKUlvE_clEvENKUlvE1_clEvEUlN3c104HalfEE_St5arrayIPcLm2EEEEviT0_T1_,"ax",@progbits
	.align	128
        .global         _ZN2at6native29vectorized_elementwise_kernelILi4EZZZNS0_46_GLOBAL__N__5fd40885_13_AmpKernels_cu_3810c27339_amp_non_finite_check_and_unscale_cuda_ERNS_6TensorES4_RKS3_ENKUlvE_clEvENKUlvE1_clEvEUlN3c104HalfEE_St5arrayIPcLm2EEEEviT0_T1_
        .type           _ZN2at6native29vectorized_elementwise_kernelILi4EZZZNS0_46_GLOBAL__N__5fd40885_13_AmpKernels_cu_3810c27339_amp_non_finite_check_and_unscale_cuda_ERNS_6TensorES4_RKS3_ENKUlvE_clEvENKUlvE1_clEvEUlN3c104HalfEE_St5arrayIPcLm2EEEEviT0_T1_,@function
        .size           _ZN2at6native29vectorized_elementwise_kernelILi4EZZZNS0_46_GLOBAL__N__5fd40885_13_AmpKernels_cu_3810c27339_amp_non_finite_check_and_unscale_cuda_ERNS_6TensorES4_RKS3_ENKUlvE_clEvENKUlvE1_clEvEUlN3c104HalfEE_St5arrayIPcLm2EEEEviT0_T1_,(.L_x_1950 - _ZN2at6native29vectorized_elementwise_kernelILi4EZZZNS0_46_GLOBAL__N__5fd40885_13_AmpKernels_cu_3810c27339_amp_non_finite_check_and_unscale_cuda_ERNS_6TensorES4_RKS3_ENKUlvE_clEvENKUlvE1_clEvEUlN3c104HalfEE_St5arrayIPcLm2EEEEviT0_T1_)
        .other          _ZN2at6native29vectorized_elementwise_kernelILi4EZZZNS0_46_GLOBAL__N__5fd40885_13_AmpKernels_cu_3810c27339_amp_non_finite_check_and_unscale_cuda_ERNS_6TensorES4_RKS3_ENKUlvE_clEvENKUlvE1_clEvEUlN3c104HalfEE_St5arrayIPcLm2EEEEviT0_T1_,@"STO_CUDA_ENTRY STV_DEFAULT"
_ZN2at6native29vectorized_elementwise_kernelILi4EZZZNS0_46_GLOBAL__N__5fd40885_13_AmpKernels_cu_3810c27339_amp_non_finite_check_and_unscale_cuda_ERNS_6TensorES4_RKS3_ENKUlvE_clEvENKUlvE1_clEvEUlN3c104HalfEE_St5arrayIPcLm2EEEEviT0_T1_:
.text._ZN2at6native29vectorized_elementwise_kernelILi4EZZZNS0_46_GLOBAL__N__5fd40885_13_AmpKernels_cu_3810c27339_amp_non_finite_check_and_unscale_cuda_ERNS_6TensorES4_RKS3_ENKUlvE_clEvENKUlvE1_clEvEUlN3c104HalfEE_St5arrayIPcLm2EEEEviT0_T1_:
        /* <DEDUP_REMOVED lines=12> */
[----:B------:R-:W2:Y:S01]  /*00c0*/  LDG.E.64 R12, desc[UR4][R14.64] ;  /* 0x000000040e0c7981 */ /* 0x000ea2000c1e1b00 */
[----:B------:R-:W0:Y:S03]  /*00d0*/  LDC.64 R2, c[0x0][0x220] ;  /* 0x00008800ff027b82 */ /* 0x000e260000000a00 */
[----:B------:R1:W3:Y:S01]  /*00e0*/  LDG.E.64 R4, desc[UR4][R14.64+0x400] ;  /* 0x000400040e047981 */ /* 0x0002e2000c1e1b00 */
[----:B--2---:R-:W-:-:S05]  /*00f0*/  HADD2.F32 R7, -RZ, R12.H0_H0 ;  /* 0x2000000cff077230 */ /* 0x004fca0000004100 */
[----:B------:R-:W-:-:S13]  /*0100*/  FSETP.GEU.FTZ.AND P0, PT, |R7|, +INF , PT ;  /* 0x7f8000000700780b */ /* 0x000fda0003f1e200 */
[----:B------:R-:W2:Y:S01]  /*0110*/  @P0 LDC.64 R16, c[0x0][0x218] ;  /* 0x00008600ff100b82 */ /* 0x000ea20000000a00 */
[----:B------:R-:W-:-:S05]  /*0120*/  @P0 IMAD.MOV.U32 R11, RZ, RZ, 0x3f800000 ;  /* 0x3f800000ff0b0424 */ /* 0x000fca00078e00ff */
[----:B--2---:R2:W-:Y:S04]  /*0130*/  @P0 STG.E desc[UR4][R16.64], R11 ;  /* 0x0000000b10000986 */ /* 0x0045e8000c101904 */
[----:B0-----:R-:W4:Y:S01]  /*0140*/  LDG.E R10, desc[UR4][R2.64] ;  /* 0x00000004020a7981 */ /* 0x001f22000c1e1900 */
[----:B------:R-:W-:-:S05]  /*0150*/  HADD2.F32 R8, -RZ, R12.H1_H1 ;  /* 0x3000000cff087230 */ /* 0x000fca0000004100 */
[----:B------:R-:W-:-:S13]  /*0160*/  FSETP.GEU.FTZ.AND P1, PT, |R8|, +INF , PT ;  /* 0x7f8000000800780b */ /* 0x000fda0003f3e200 */
[----:B------:R-:W0:Y:S01]  /*0170*/  @P1 LDC.64 R18, c[0x0][0x218] ;  /* 0x00008600ff121b82 */ /* 0x000e220000000a00 */
[----:B------:R-:W-:-:S05]  /*0180*/  @P1 IMAD.MOV.U32 R21, RZ, RZ, 0x3f800000 ;  /* 0x3f800000ff151424 */ /* 0x000fca00078e00ff */
[----:B0-----:R0:W-:Y:S01]  /*0190*/  @P1 STG.E desc[UR4][R18.64], R21 ;  /* 0x0000001512001986 */ /* 0x0011e2000c101904 */
[----:B----4-:R-:W-:-:S13]  /*01a0*/  FSETP.NEU.FTZ.AND P0, PT, R10, 1, PT ;  /* 0x3f8000000a00780b */ /* 0x010fda0003f1d000 */
[----:B------:R-:W-:Y:S02]  /*01b0*/  @P0 FMUL.FTZ R7, R7, R10 ;  /* 0x0000000a07070220 */ /* 0x000fe40000410000 */
[----:B------:R-:W4:Y:S01]  /*01c0*/  @P1 LDG.E R10, desc[UR4][R2.64] ;  /* 0x00000004020a1981 */ /* 0x000f22000c1e1900 */
[----:B------:R-:W-:-:S05]  /*01d0*/  HADD2.F32 R9, -RZ, R13.H0_H0 ;  /* 0x2000000dff097230 */ /* 0x000fca0000004100 */
[----:B------:R-:W-:-:S13]  /*01e0*/  FSETP.GEU.FTZ.AND P1, PT, |R9|, +INF , PT ;  /* 0x7f8000000900780b */ /* 0x000fda0003f3e200 */
[----:B-1----:R-:W1:Y:S01]  /*01f0*/  @P1 LDC.64 R14, c[0x0][0x218] ;  /* 0x00008600ff0e1b82 */ /* 0x002e620000000a00 */
[----:B------:R-:W-:-:S05]  /*0200*/  @P1 MOV R23, 0x3f800000 ;  /* 0x3f80000000171802 */ /* 0x000fca0000000f00 */
[----:B-1----:R1:W-:Y:S01]  /*0210*/  @P1 STG.E desc[UR4][R14.64], R23 ;  /* 0x000000170e001986 */ /* 0x0023e2000c101904 */
[----:B----4-:R-:W-:-:S13]  /*0220*/  FSETP.NEU.FTZ.AND P0, PT, R10, 1, PT ;  /* 0x3f8000000a00780b */ /* 0x010fda0003f1d000 */
[----:B------:R-:W-:Y:S02]  /*0230*/  @P0 FMUL.FTZ R8, R8, R10 ;  /* 0x0000000a08080220 */ /* 0x000fe40000410000 */
[----:B------:R-:W4:Y:S01]  /*0240*/  @P1 LDG.E R10, desc[UR4][R2.64] ;  /* 0x00000004020a1981 */ /* 0x000f22000c1e1900 */
[----:B--2---:R-:W-:-:S05]  /*0250*/  HADD2.F32 R11, -RZ, R13.H1_H1 ;  /* 0x3000000dff0b7230 */ /* 0x004fca0000004100 */
[----:B------:R-:W-:-:S13]  /*0260*/  FSETP.GEU.FTZ.AND P0, PT, |R11|, +INF , PT ;  /* 0x7f8000000b00780b */ /* 0x000fda0003f1e200 */
[----:B------:R-:W2:Y:S01]  /*0270*/  @P0 LDC.64 R16, c[0x0][0x218] ;  /* 0x00008600ff100b82 */ /* 0x000ea20000000a00 */
[----:B0-----:R-:W-:-:S05]  /*0280*/  @P0 IMAD.MOV.U32 R19, RZ, RZ, 0x3f800000 ;  /* 0x3f800000ff130424 */ /* 0x001fca00078e00ff */
[----:B--2---:R0:W-:Y:S01]  /*0290*/  @P0 STG.E desc[UR4][R16.64], R19 ;  /* 0x0000001310000986 */ /* 0x0041e2000c101904 */
[----:B----4-:R-:W-:-:S13]  /*02a0*/  FSETP.NEU.FTZ.AND P1, PT, R10, 1, PT ;  /* 0x3f8000000a00780b */ /* 0x010fda0003f3d000 */
[----:B------:R-:W-:Y:S02]  /*02b0*/  @P1 FMUL.FTZ R9, R10, R9 ;  /* 0x000000090a091220 */ /* 0x000fe40000410000 */
[----:B------:R-:W2:Y:S01]  /*02c0*/  @P0 LDG.E R10, desc[UR4][R2.64] ;  /* 0x00000004020a0981 */ /* 0x000ea2000c1e1900 */
[----:B---3--:R-:W-:-:S05]  /*02d0*/  HADD2.F32 R13, -RZ, R4.H0_H0 ;  /* 0x20000004ff0d7230 */ /* 0x008fca0000004100 */
[----:B------:R-:W-:-:S13]  /*02e0*/  FSETP.GEU.FTZ.AND P0, PT, |R13|, +INF , PT ;  /* 0x7f8000000d00780b */ /* 0x000fda0003f1e200 */
[----:B-1----:R-:W1:Y:S01]  /*02f0*/  @P0 LDC.64 R14, c[0x0][0x218] ;  /* 0x00008600ff0e0b82 */ /* 0x002e620000000a00 */
        /* <DEDUP_REMOVED lines=13> */
[----:B------:R-:W-:-:S05]  /*03d0*/  HADD2.F32 R19, -RZ, R5.H0_H0 ;  /* 0x20000005ff137230 */ /* 0x000fca0000004100 */
        /* <DEDUP_REMOVED lines=21> */
[----:B------:R-:W-:Y:S01]  /*0530*/  STG.E.64 desc[UR4][R14.64], R8 ;  /* 0x000000080e007986 */ /* 0x000fe2000c101b04 */
[----:B--2---:R-:W-:-:S13]  /*0540*/  FSETP.NEU.FTZ.AND P0, PT, R10, 1, PT ;  /* 0x3f8000000a00780b */ /* 0x004fda0003f1d000 */
[----:B------:R-:W-:-:S05]  /*0550*/  @P0 FMUL.FTZ R5, R5, R10 ;  /* 0x0000000a05050220 */ /* 0x000fca0000410000 */
[----:B------:R-:W-:-:S05]  /*0560*/  F2FP.F16.F32.PACK_AB R5, R5, R19 ;  /* 0x000000130505723e */ /* 0x000fca00000000ff */
[----:B------:R-:W-:Y:S01]  /*0570*/  STG.E.64 desc[UR4][R14.64+0x400], R4 ;  /* 0x000400040e007986 */ /* 0x000fe2000c101b04 */
[----:B------:R-:W-:Y:S05]  /*0580*/  EXIT ;  /* 0x000000000000794d */ /* 0x000fea0003800000 */
.L_x_621:
        /* <DEDUP_REMOVED lines=74> */
.L_x_623:
[----:B------:R-:W-:Y:S05]  /*0a30*/  BSYNC B0 ;  /* 0x0000000000007941 */ /* 0x000fea0003800000 */
.L_x_622:
        /* <DEDUP_REMOVED lines=21> */
.L_x_625:
[----:B------:R-:W-:Y:S05]  /*0b90*/  BSYNC B0 ;  /* 0x0000000000007941 */ /* 0x000fea0003800000 */
.L_x_624:
        /* <DEDUP_REMOVED lines=15> */
.L_x_627:
[----:B------:R-:W-:Y:S05]  /*0c90*/  BSYNC B0 ;  /* 0x0000000000007941 */ /* 0x000fea0003800000 */
.L_x_626:
        /* <DEDUP_REMOVED lines=12> */
.L_x_629:
[----:B------:R-:W-:Y:S05]  /*0d60*/  BSYNC B0 ;  /* 0x0000000000007941 */ /* 0x000fea0003800000 */
.L_x_628:
        /* <DEDUP_REMOVED lines=12> */
.L_x_631:
[----:B------:R-:W-:Y:S05]  /*0e30*/  BSYNC B0 ;  /* 0x0000000000007941 */ /* 0x000fea0003800000 */
.L_x_630:
        /* <DEDUP_REMOVED lines=12> */
.L_x_633:
[----:B------:R-:W-:Y:S05]  /*0f00*/  BSYNC B0 ;  /* 0x0000000000007941 */ /* 0x000fea0003800000 */
.L_x_632:
        /* <DEDUP_REMOVED lines=12> */
.L_x_635:
[----:B------:R-:W-:Y:S05]  /*0fd0*/  BSYNC B0 ;  /* 0x0000000000007941 */ /* 0x000fea0003800000 */
.L_x_634:
        /* <DEDUP_REMOVED lines=12> */
.L_x_637:
[----:B------:R-:W-:Y:S05]  /*10a0*/  BSYNC B0 ;  /* 0x0000000000007941 */ /* 0x000fea0003800000 */
.L_x_636:
        /* <DEDUP_REMOVED lines=18> */
.L_x_640:
[----:B------:R-:W-:-:S13]  /*11d0*/  ISETP.GE.AND P0, PT, R11, R10, PT ;  /* 0x0000000a0b00720c */ /* 0x000fda0003f06270 */
[----:B------:R-:W-:Y:S05]  /*11e0*/  @P0 BRA `(.L_x_642) ;  /* 0x0000000000300947 */ /* 0x000fea0003800000 */
[----:B0-----:R-:W0:Y:S01]  /*11f0*/  LDC.64 R2, c[0x0][0x230] ;  /* 0x00008c00ff027b82 */ /* 0x001e220000000a00 */
[----:B------:R-:W-:Y:S01]  /*1200*/  IMAD.IADD R7, R0, 0x1, R11 ;  /* 0x0000000100077824 */ /* 0x000fe200078e020b */
[----:B------:R-:W-:-:S03]  /*1210*/  IADD3 R11, R11, 0x80, RZ ;  /* 0x000000800b0b7810 */ /* 0x000fc60007ffe0ff */
[----:B0-----:R-:W-:-:S05]  /*1220*/  IMAD.WIDE.U32 R2, R7, 0x2, R2 ;  /* 0x0000000207027825 */ /* 0x001fca00078e0002 */
[----:B------:R1:W-:Y:S02]  /*1230*/  STG.E.U16 desc[UR4][R2.64], R4 ;  /* 0x0000000402007986 */ /* 0x0003e4000c101504 */
.L_x_641:
[----:B------:R-:W-:-:S13]  /*1240*/  ISETP.GE.AND P0, PT, R11, R10, PT ;  /* 0x0000000a0b00720c */ /* 0x000fda0003f06270 */
[----:B------:R-:W-:Y:S05]  /*1250*/  @P0 BRA `(.L_x_643) ;  /* 0x0000000000340947 */ /* 0x000fea0003800000 */
[----:B01----:R-:W0:Y:S01]  /*1260*/  LDC.64 R2, c[0x0][0x230] ;  /* 0x00008c00ff027b82 */ /* 0x003e220000000a00 */
[----:B------:R-:W-:Y:S02]  /*1270*/  IMAD.IADD R7, R0, 0x1, R11 ;  /* 0x0000000100077824 */ /* 0x000fe400078e020b */
[----:B------:R-:W-:Y:S02]  /*1280*/  VIADD R11, R11, 0x80 ;  /* 0x000000800b0b7836 */ /* 0x000fe40000000000 */
[----:B0-----:R-:W-:-:S05]  /*1290*/  IMAD.WIDE.U32 R2, R7, 0x2, R2 ;  /* 0x0000000207027825 */ /* 0x001fca00078e0002 */
[----:B------:R1:W-:Y:S02]  /*12a0*/  STG.E.U16 desc[UR4][R2.64], R5 ;  /* 0x0000000502007986 */ /* 0x0003e4000c101504 */
.L_x_642:
        /* <DEDUP_REMOVED lines=8> */
.L_x_643:
[----:B------:R-:W-:Y:S05]  /*1330*/  BSYNC B1 ;  /* 0x0000000000017941 */ /* 0x000fea0003800000 */
.L_x_639:
[----:B------:R-:W-:-:S13]  /*1340*/  ISETP.GE.AND P0, PT, R11, R10, PT ;  /* 0x0000000a0b00720c */ /* 0x000fda0003f06270 */
[----:B012---:R-:W0:Y:S01]  /*1350*/  @!P0 LDC.64 R2, c[0x0][0x230] ;  /* 0x00008c00ff028b82 */ /* 0x007e220000000a00 */
[----:B------:R-:W-:Y:S01]  /*1360*/  @!P0 IMAD.IADD R5, R0, 0x1, R11 ;  /* 0x0000000100058824 */ /* 0x000fe200078e020b */
[----:B------:R-:W-:-:S03]  /*1370*/  @!P0 IADD3 R11, R11, 0x80, RZ ;  /* 0x000000800b0b8810 */ /* 0x000fc60007ffe0ff */
[----:B0-----:R-:W-:-:S05]  /*1380*/  @!P0 IMAD.WIDE.U32 R2, R5, 0x2, R2 ;  /* 0x0000000205028825 */ /* 0x001fca00078e0002 */
[----:B------:R2:W-:Y:S02]  /*1390*/  @!P0 STG.E.U16 desc[UR4][R2.64], R9 ;  /* 0x0000000902008986 */ /* 0x0005e4000c101504 */
.L_x_644:
[----:B------:R-:W-:Y:S05]  /*13a0*/  BSYNC B0 ;  /* 0x0000000000007941 */ /* 0x000fea0003800000 */
.L_x_638:
        /* <DEDUP_REMOVED lines=8> */
.L_x_645:
        /* <DEDUP_REMOVED lines=13> */
.L_x_1950:


//--------------------- .text._ZN2at6native29vectorized_elementwise_kernelILi8EZZZNS0_46_GLOBAL__N__5fd40885_13_AmpKernels_cu_3810c27339_amp_non_finite_check_and_unscale_cuda_ERNS_6TensorES4_RKS3_ENKUlvE_clEvENKUlvE1_clEvEUlN3c104HalfEE_St5arrayIPcLm2EEEEviT0_T1_ --------------------------
	.section	.text._ZN2at6native29vectorized_elementwise_kernelILi8EZZZNS0_46_GLOBAL__N__5fd40885_13_AmpKernels_cu_3810c27339_amp_non_finite_check_and_unscale_cuda_ERNS_6TensorES4_RKS3_ENKUlvE_clEvENKUlvE1_clEvEUlN3c104HalfEE_St5arrayIPcLm2EEEEviT0_T1_,"ax",@progbits
	.align	128
        .global         _ZN2at6native29vectorized_elementwise_kernelILi8EZZZNS0_46_GLOBAL__N__5fd40885_13_AmpKernels_cu_3810c27339_amp_non_finite_check_and_unscale_cuda_ERNS_6TensorES4_RKS3_ENKUlvE_clEvENKUlvE1_clEvEUlN3c104HalfEE_St5arrayIPcLm2EEEEviT0_T1_
        .type           _ZN2at6native29vectorized_elementwise_kernelILi8EZZZNS0_46_GLOBAL__N__5fd40885_13_AmpKernels_cu_3810c27339_amp_non_finite_check_and_unscale_cuda_ERNS_6TensorES4_RKS3_ENKUlvE_clEvENKUlvE1_clEvEUlN3c104HalfEE_St5arrayIPcLm2EEEEviT0_T1_,@function
        .size           _ZN2at6native29vectorized_elementwise_kernelILi8EZZZNS0_46_GLOBAL__N__5fd40885_13_AmpKernels_cu_3810c27339_amp_non_finite_check_and_unscale_cuda_ERNS_6TensorES4_RKS3_ENKUlvE_clEvENKUlvE1_clEvEUlN3c104HalfEE_St5arrayIPcLm2EEEEviT0_T1_,(.L_x_1951 - _ZN2at6native29vectorized_elementwise_kernelILi8EZZZNS0_46_GLOBAL__N__5fd40885_13_AmpKernels_cu_3810c27339_amp_non_finite_check_and_unscale_cuda_ERNS_6TensorES4_RKS3_ENKUlvE_clEvENKUlvE1_clEvEUlN3c104HalfEE_St5arrayIPcLm2EEEEviT0_T1_)
        .other          _ZN2at6native29vectorized_elementwise_kernelILi8EZZZNS0_46_GLOBAL__N__5fd40885_13_AmpKernels_cu_3810c27339_amp_non_finite_check_and_unscale_cuda_ERNS_6TensorES4_RKS3_ENKUlvE_clEvENKUlvE1_clEvEUlN3c104HalfEE_St5arrayIPcLm2EEEEviT0_T1_,@"STO_CUDA_ENTRY STV_DEFAULT"
_ZN2at6native29vectorized_elementwise_kernelILi8EZZZNS0_46_GLOBAL__N__5fd40885_13_AmpKernels_cu_3810c27339_amp_non_finite_check_and_unscale_cuda_ERNS_6TensorES4_RKS3_ENKUlvE_clEvENKUlvE1_clEvEUlN3c104HalfEE_St5arrayIPcLm2EEEEviT0_T1_:
.text._ZN2at6native29vectorized_elementwise_kernelILi8EZZZNS0_46_GLOBAL__N__5fd40885_13_AmpKernels_cu_3810c27339_amp_non_finite_check_and_unscale_cuda_ERNS_6TensorES4_RKS3_ENKUlvE_clEvENKUlvE1_clEvEUlN3c104HalfEE_St5arrayIPcLm2EEEEviT0_T1_:
        /* <DEDUP_REMOVED lines=11> */
[----:B0-----:R-:W-:-:S06]  /*00b0*/  IMAD.WIDE.U32 R6, R8, 0x10, R2 ;  /* 0x0000001008067825 */ /* 0x001fcc00078e0002 */
[----:B------:R-:W2:Y:S01]  /*00c0*/  LDG.E.128 R4, desc[UR4][R6.64] ;  /* 0x0000000406047981 */ /* 0x000ea2000c1e1d00 */
        /* <DEDUP_REMOVED lines=18> */
[----:B------:R-:W-:-:S05]  /*01f0*/  @P1 MOV R17, 0x3f800000 ;  /* 0x3f80000000111802 */ /* 0x000fca0000000f00 */
        /* <DEDUP_REMOVED lines=8> */
[----:B0-----:R0:W-:Y:S01]  /*0280*/  @P0 STG.E desc[UR4][R14.64], R19 ;  /* 0x000000130e000986 */ /* 0x0011e2000c101904 */
[----:B--2---:R-:W-:-:S13]  /*0290*/  FSETP.NEU.FTZ.AND P1, PT, R11, 1, PT ;  /* 0x3f8000000b00780b */ /* 0x004fda0003f3d000 */
[----:B------:R-:W-:Y:S02]  /*02a0*/  @P1 FMUL.FTZ R10, R11, R10 ;  /* 0x0000000a0b0a1220 */ /* 0x000fe40000410000 */
[----:B------:R-:W2:Y:S01]  /*02b0*/  @P0 LDG.E R11, desc[UR4][R2.64] ;  /* 0x00000004020b0981 */ /* 0x000ea2000c1e1900 */
[----:B-1----:R-:W-:-:S05]  /*02c0*/  HADD2.F32 R12, -RZ, R6.H0_H0 ;  /* 0x20000006ff0c7230 */ /* 0x002fca0000004100 */
[----:B------:R-:W-:-:S13]  /*02d0*/  FSETP.GEU.FTZ.AND P0, PT, |R12|, +INF , PT ;  /* 0x7f8000000c00780b */ /* 0x000fda0003f1e200 */
[----:B------:R-:W1:Y:S01]  /*02e0*/  @P0 LDC.64 R16, c[0x0][0x218] ;  /* 0x00008600ff100b82 */ /* 0x000e620000000a00 */
[----:B------:R-:W-:-:S05]  /*02f0*/  @P0 IMAD.MOV.U32 R13, RZ, RZ, 0x3f800000 ;  /* 0x3f800000ff0d0424 */ /* 0x000fca00078e00ff */
[----:B-1----:R-:W-:Y:S01]  /*0300*/  @P0 STG.E desc[UR4][R16.64], R13 ;  /* 0x0000000d10000986 */ /* 0x002fe2000c101904 */
        /* <DEDUP_REMOVED lines=8> */
[----:B------:R-:W-:Y:S01]  /*0390*/  HADD2.F32 R20, -RZ, R7.H0_H0 ;  /* 0x20000007ff147230 */ /* 0x000fe20000004100 */
[----:B--2---:R-:W-:Y:S01]  /*03a0*/  FSETP.NEU.FTZ.AND P1, PT, R11, 1, PT ;  /* 0x3f8000000b00780b */ /* 0x004fe20003f3d000 */
[----:B0-----:R-:W0:-:S12]  /*03b0*/  LDC.64 R14, c[0x0][0x230] ;  /* 0x00008c00ff0e7b82 */ /* 0x001e180000000a00 */
[----:B------:R-:W-:Y:S02]  /*03c0*/  @P1 FMUL.FTZ R12, R11, R12 ;  /* 0x0000000c0b0c1220 */ /* 0x000fe40000410000 */
[----:B------:R-:W2:Y:S01]  /*03d0*/  @P0 LDG.E R11, desc[UR4][R2.64] ;  /* 0x00000004020b0981 */ /* 0x000ea2000c1e1900 */
[----:B------:R-:W-:-:S13]  /*03e0*/  FSETP.GEU.FTZ.AND P0, PT, |R20|, +INF , PT ;  /* 0x7f8000001400780b */ /* 0x000fda0003f1e200 */
[----:B------:R-:W1:Y:S01]  /*03f0*/  @P0 LDC.64 R16, c[0x0][0x218] ;  /* 0x00008600ff100b82 */ /* 0x000e620000000a00 */
[----:B------:R-:W-:-:S05]  /*0400*/  @P0 MOV R13, 0x3f800000 ;  /* 0x3f800000000d0802 */ /* 0x000fca0000000f00 */
[----:B-1----:R-:W-:Y:S01]  /*0410*/  @P0 STG.E desc[UR4][R16.64], R13 ;  /* 0x0000000d10000986 */ /* 0x002fe2000c101904 */
[----:B--2---:R-:W-:-:S13]  /*0420*/  FSETP.NEU.FTZ.AND P1, PT, R11, 1, PT ;  /* 0x3f8000000b00780b */ /* 0x004fda0003f3d000 */
[----:B------:R-:W-:Y:S02]  /*0430*/  @P1 FMUL.FTZ R6, R11, R6 ;  /* 0x000000060b061220 */ /* 0x000fe40000410000 */
[----:B------:R-:W2:Y:S01]  /*0440*/  @P0 LDG.E R11, desc[UR4][R2.64] ;  /* 0x00000004020b0981 */ /* 0x000ea2000c1e1900 */
[----:B------:R-:W-:-:S05]  /*0450*/  HADD2.F32 R7, -RZ, R7.H1_H1 ;  /* 0x30000007ff077230 */ /* 0x000fca0000004100 */
        /* <DEDUP_REMOVED lines=11> */
[----:B------:R-:W-:Y:S01]  /*0510*/  IMAD.WIDE R14, R8, 0x10, R14 ;  /* 0x00000010080e7825 */ /* 0x000fe200078e020e */
[----:B--2---:R-:W-:-:S13]  /*0520*/  FSETP.NEU.FTZ.AND P0, PT, R11, 1, PT ;  /* 0x3f8000000b00780b */ /* 0x004fda0003f1d000 */
[----:B------:R-:W-:-:S05]  /*0530*/  @P0 FMUL.FTZ R7, R7, R11 ;  /* 0x0000000b07070220 */ /* 0x000fca0000410000 */
[----:B------:R-:W-:-:S05]  /*0540*/  F2FP.F16.F32.PACK_AB R7, R7, R20 ;  /* 0x000000140707723e */ /* 0x000fca00000000ff */
[----:B------:R-:W-:Y:S01]  /*0550*/  STG.E.128 desc[UR4][R14.64], R4 ;  /* 0x000000040e007986 */ /* 0x000fe2000c101d04 */
[----:B------:R-:W-:Y:S05]  /*0560*/  EXIT ;  /* 0x000000000000794d */ /* 0x000fea0003800000 */
.L_x_646:
        /* <DEDUP_REMOVED lines=74> */
.L_x_648:
[----:B------:R-:W-:Y:S05]  /*0a10*/  BSYNC B0 ;  /* 0x0000000000007941 */ /* 0x000fea0003800000 */
.L_x_647:
        /* <DEDUP_REMOVED lines=21> */
.L_x_650:
[----:B------:R-:W-:Y:S05]  /*0b70*/  BSYNC B0 ;  /* 0x0000000000007941 */ /* 0x000fea0003800000 */
.L_x_649:
        /* <DEDUP_REMOVED lines=15> */
.L_x_652:
[----:B------:R-:W-:Y:S05]  /*0c70*/  BSYNC B0 ;  /* 0x0000000000007941 */ /* 0x000fea0003800000 */
.L_x_651:
        /* <DEDUP_REMOVED lines=12> */
.L_x_654:
[----:B------:R-:W-:Y:S05]  /*0d40*/  BSYNC B0 ;  /* 0x0000000000007941 */ /* 0x000fea0003800000 */
.L_x_653:
        /* <DEDUP_REMOVED lines=12> */
.L_x_656:
[----:B------:R-:W-:Y:S05]  /*0e10*/  BSYNC B0 ;  /* 0x0000000000007941 */ /* 0x000fea0003800000 */
.L_x_655:
        /* <DEDUP_REMOVED lines=12> */
.L_x_658:
[----:B------:R-:W-:Y:S05]  /*0ee0*/  BSYNC B0 ;  /* 0x0000000000007941 */ /* 0x000fea0003800000 */
.L_x_657:
        /* <DEDUP_REMOVED lines=12> */
.L_x_660:
[----:B------:R-:W-:Y:S05]  /*0fb0*/  BSYNC B0 ;  /* 0x0000000000007941 */ /* 0x000fea0003800000 */
.L_x_659:
        /* <DEDUP_REMOVED lines=12> */
.L_x_662:
[----:B------:R-:W-:Y:S05]  /*1080*/  BSYNC B0 ;  /* 0x0000000000007941 */ /* 0x000fea0003800000 */
.L_x_661:
        /* <DEDUP_REMOVED lines=18> */
.L_x_665:
[----:B------:R-:W-:-:S13]  /*11b0*/  ISETP.GE.AND P0, PT, R11, R10, PT ;  /* 0x0000000a0b00720c */ /* 0x000fda0003f06270 */
[----:B------:R-:W-:Y:S05]  /*11c0*/  @P0 BRA `(.L_x_667) ;  /* 0x0000000000300947 */ /* 0x000fea0003800000 */
[----:B0-----:R-:W0:Y:S01]  /*11d0*/  LDC.64 R2, c[0x0][0x230] ;  /* 0x00008c00ff027b82 */ /* 0x001e220000000a00 */
[----:B------:R-:W-:Y:S01]  /*11e0*/  IMAD.IADD R7, R0, 0x1, R11 ;  /* 0x0000000100077824 */ /* 0x000fe200078e020b */
[----:B------:R-:W-:-:S03]  /*11f0*/  IADD3 R11, R11, 0x80, RZ ;  /* 0x000000800b0b7810 */ /* 0x000fc60007ffe0ff */
[----:B0-----:R-:W-:-:S05]  /*1200*/  IMAD.WIDE.U32 R2, R7, 0x2, R2 ;  /* 0x0000000207027825 */ /* 0x001fca00078e0002 */
[----:B------:R1:W-:Y:S02]  /*1210*/  STG.E.U16 desc[UR4][R2.64], R4 ;  /* 0x0000000402007986 */ /* 0x0003e4000c101504 */
.L_x_666:
[----:B------:R-:W-:-:S13]  /*1220*/  ISETP.GE.AND P0, PT, R11, R10, PT ;  /* 0x0000000a0b00720c */ /* 0x000fda0003f06270 */
[----:B------:R-:W-:Y:S05]  /*1230*/  @P0 BRA `(.L_x_668) ;  /* 0x0000000000340947 */ /* 0x000fea0003800000 */
[----:B01----:R-:W0:Y:S01]  /*1240*/  LDC.64 R2, c[0x0][0x230] ;  /* 0x00008c00ff027b82 */ /* 0x003e220000000a00 */
[----:B------:R-:W-:Y:S02]  /*1250*/  IMAD.IADD R7, R0, 0x1, R11 ;  /* 0x0000000100077824 */ /* 0x000fe400078e020b */
[----:B------:R-:W-:Y:S02]  /*1260*/  VIADD R11, R11, 0x80 ;  /* 0x000000800b0b7836 */ /* 0x000fe40000000000 */
[----:B0-----:R-:W-:-:S05]  /*1270*/  IMAD.WIDE.U32 R2, R7, 0x2, R2 ;  /* 0x0000000207027825 */ /* 0x001fca00078e0002 */
[----:B------:R1:W-:Y:S02]  /*1280*/  STG.E.U16 desc[UR4][R2.64], R5 ;  /* 0x0000000502007986 */ /* 0x0003e4000c101504 */
.L_x_667:
        /* <DEDUP_REMOVED lines=8> */
.L_x_668:
[----:B------:R-:W-:Y:S05]  /*1310*/  BSYNC B1 ;  /* 0x0000000000017941 */ /* 0x000fea0003800000 */
.L_x_664:
[----:B------:R-:W-:-:S13]  /*1320*/  ISETP.GE.AND P0, PT, R11, R10, PT ;  /* 0x0000000a0b00720c */ /* 0x000fda0003f06270 */
[----:B012---:R-:W0:Y:S01]  /*1330*/  @!P0 LDC.64 R2, c[0x0][0x230] ;  /* 0x00008c00ff028b82 */ /* 0x007e220000000a00 */
[----:B------:R-:W-:Y:S01]  /*1340*/  @!P0 IMAD.IADD R5, R0, 0x1, R11 ;  /* 0x0000000100058824 */ /* 0x000fe200078e020b */
[----:B------:R-:W-:-:S03]  /*1350*/  @!P0 IADD3 R11, R11, 0x80, RZ ;  /* 0x000000800b0b8810 */ /* 0x000fc60007ffe0ff */
[----:B0-----:R-:W-:-:S05]  /*1360*/  @!P0 IMAD.WIDE.U32 R2, R5, 0x2, R2 ;  /* 0x0000000205028825 */ /* 0x001fca00078e0002 */
[----:B------:R2:W-:Y:S02]  /*1370*/  @!P0 STG.E.U16 desc[UR4][R2.64], R9 ;  /* 0x0000000902008986 */ /* 0x0005e4000c101504 */
.L_x_669:
[----:B------:R-:W-:Y:S05]  /*1380*/  BSYNC B0 ;  /* 0x0000000000007941 */ /* 0x000fea0003800000 */
.L_x_663:
        /* <DEDUP_REMOVED lines=8> */
.L_x_670:
        /* <DEDUP_REMOVED lines=15> */
.L_x_1951:


//--------------------- .text._ZN2at6native18elementwise_kernelILi128ELi4EZNS0_15gpu_kernel_implIZZZNS0_46_GLOBAL__N__5fd40885_13_AmpKernels_cu_3810c27339_amp_non_finite_check_and_unscale_cuda_ERNS_6TensorES5_RKS4_ENKUlvE_clEvENKUlvE0_clEvEUlfE_EEvRNS_18TensorIteratorBaseERKT_EUliE_EEviT1_ --------------------------
	.section	.text._ZN2at6native18elementwise_kernelILi128ELi4EZNS0_15gpu_kernel_implIZZZNS0_46_GLOBAL__N__5fd40885_13_AmpKernels_cu_3810c27339_amp_non_finite_check_and_unscale_cuda_ERNS_6TensorES5_RKS4_ENKUlvE_clEvENKUlvE0_clEvEUlfE_EEvRNS_18TensorIteratorBaseERKT_EUliE_EEviT1_,"ax",@progbits
	.align	128
        .global         _ZN2at6native18elementwise_kernelILi128ELi4EZNS0_15gpu_kernel_implIZZZNS0_46_GLOBAL__N__5fd40885_13_AmpKernels_cu_3810c27339_amp_non_finite_check_and_unscale_cuda_ERNS_6TensorES5_RKS4_ENKUlvE_clEvENKUlvE0_clEvEUlfE_EEvRNS_18TensorIteratorBaseERKT_EUliE_EEviT1_
        .type           _ZN2at6native18elementwise_kernelILi128ELi4EZNS0_15gpu_kernel_implIZZZNS0_46_GLOBAL__N__5fd40885_13_AmpKernels_cu_3810c27339_amp_non_finite_check_and_unscale_cuda_ERNS_6TensorES5_RKS4_ENKUlvE_clEvENKUlvE0_clEvEUlfE_EEvRNS_18TensorIteratorBaseERKT_EUliE_EEviT1_,@function
        .size           _ZN2at6native18elementwise_kernelILi128ELi4EZNS0_15gpu_kernel_implIZZZNS0_46_GLOBAL__N__5fd40885_13_AmpKernels_cu_3810c27339_amp_non_finite_check_and_unscale_cuda_ERNS_6TensorES5_RKS4_ENKUlvE_clEvENKUlvE0_clEvEUlfE_EEvRNS_18TensorIteratorBaseERKT_EUliE_EEviT1_,(.L_x_1952 - _ZN2at6native18elementwise_kernelILi128ELi4EZNS0_15gpu_kernel_implIZZZNS0_46_GLOBAL__N__5fd40885_13_AmpKernels_cu_3810c27339_amp_non_finite_check_and_unscale_cuda_ERNS_6TensorES5_RKS4_ENKUlvE_clEvENKUlvE0_clEvEUlfE_EEvRNS_18TensorIteratorBaseERKT_EUliE_EEviT1_)
        .other          _ZN2at6native18elementwise_kernelILi128ELi4EZNS0_15gpu_kernel_implIZZZNS0_46_GLOBAL__N__5fd40885_13_AmpKernels_cu_3810c27339_amp_non_finite_check_and_unscale_cuda_ERNS_6TensorES5_RKS4_ENKUlvE_clEvENKUlvE0_clEvEUlfE_EEvRNS_18TensorIteratorBaseERKT_EUliE_EEviT1_,@"STO_CUDA_ENTRY STV_DEFAULT"
_ZN2at6native18elementwise_kernelILi128ELi4EZNS0_15gpu_kernel_implIZZZNS0_46_GLOBAL__N__5fd40885_13_AmpKernels_cu_3810c27339_amp_non_finite_check_and_unscale_cuda_ERNS_6TensorES5_RKS4_ENKUlvE_clEvENKUlvE0_clEvEUlfE_EEvRNS_18TensorIteratorBaseERKT_EUliE_EEviT1_:
.text._ZN2at6native18elementwise_kernelILi128ELi4EZNS0_15gpu_kernel_implIZZZNS0_46_GLOBAL__N__5fd40885_13_AmpKernels_cu_3810c27339_amp_non_finite_check_and_unscale_cuda_ERNS_6TensorES5_RKS4_ENKUlvE_clEvENKUlvE0_clEvEUlfE_EEvRNS_18TensorIteratorBaseERKT_EUliE_EEviT1_:
        /* <DEDUP_REMOVED lines=314> */
.L_x_673:
[----:B------:R-:W0:Y:S01]  /*13a0*/  LDC.U8 R5, c[0x0][0x439] ;  /* 0x00010e40ff057b82 */ /* 0x000e220000000000 */
[----:B------:R-:W-:Y:S01]  /*13b0*/  ULDC.64 UR4, c[0x0][0x410] ;  /* 0x0001040000047ab9 */ /* 0x000fe20000000a00 */
[----:B------:R-:W-:Y:S01]  /*13c0*/  ULDC.64 UR6, c[0x0][0x418] ;  /* 0x0001060000067ab9 */ /* 0x000fe20000000a00 */
[----:B------:R-:W-:Y:S01]  /*13d0*/  IADD3 R16, P1, R16, UR4, RZ ;  /* 0x0000000410107c10 */ /* 0x000fe2000ff3e0ff */
[----:B------:R-:W-:Y:S01]  /*13e0*/  BSSY B6, `(.L_x_674) ;  /* 0x00000e0000067945 */ /* 0x000fe20003800000 */
        /* <DEDUP_REMOVED lines=15> */
[----:B--2---:R-:W0:Y:S01]  /*14e0*/  I2F.S16 R0, R0 ;  /* 0x0000000000007306 */ /* 0x004e220000101400 */
[----:B------:R-:W-:Y:S05]  /*14f0*/  BRA `(.L_x_680) ;  /* 0x0000000c00387947 */ /* 0x000fea0003800000 */
.L_x_678:
[----:B------:R-:W2:Y:S02]  /*1500*/  LDG.E.U8 R0, desc[UR36][R2.64] ;  /* 0x0000002402007981 */ /* 0x000ea4000c1e1100 */
[----:B--2---:R-:W-:Y:S01]  /*1510*/  I2FP.F32.U32 R0, R0 ;  /* 0x0000000000007245 */ /* 0x004fe20000201000 */
[----:B------:R-:W-:Y:S06]  /*1520*/  BRA `(.L_x_680) ;  /* 0x0000000c002c7947 */ /* 0x000fec0003800000 */
.L_x_677:
[----:B------:R-:W-:-:S13]  /*1530*/  ISETP.NE.AND P0, PT, R4, 0x2, PT ;  /* 0x000000020400780c */ /* 0x000fda0003f05270 */
[----:B------:R-:W-:Y:S05]  /*1540*/  @!P0 BRA `(.L_x_681) ;  /* 0x0000000000288947 */ /* 0x000fea0003800000 */
[----:B------:R-:W-:-:S13]  /*1550*/  ISETP.NE.AND P0, PT, R4, 0x3, PT ;  /* 0x000000030400780c */ /* 0x000fda0003f05270 */
[----:B------:R-:W-:Y:S05]  /*1560*/  @!P0 BRA `(.L_x_682) ;  /* 0x0000000000148947 */ /* 0x000fea0003800000 */
[----:B------:R-:W-:-:S13]  /*1570*/  ISETP.NE.AND P0, PT, R4, 0x4, PT ;  /* 0x000000040400780c */ /* 0x000fda0003f05270 */
[----:B------:R-:W-:Y:S05]  /*1580*/  @P0 BRA `(.L_x_679) ;  /* 0x0000000800b80947 */ /* 0x000fea0003800000 */
[----:B------:R-:W2:Y:S02]  /*1590*/  LDG.E.64 R2, desc[UR36][R2.64] ;  /* 0x0000002402027981 */ /* 0x000ea4000c1e1b00 */
[----:B--2---:R4:W0:Y:S01]  /*15a0*/  I2F.S64 R0, R2 ;  /* 0x0000000200007312 */ /* 0x0048220000301400 */
[----:B------:R-:W-:Y:S05]  /*15b0*/  BRA `(.L_x_680) ;  /* 0x0000000c00087947 */ /* 0x000fea0003800000 */
.L_x_682:
[----:B------:R-:W2:Y:S02]  /*15c0*/  LDG.E R0, desc[UR36][R2.64] ;  /* 0x0000002402007981 */ /* 0x000ea4000c1e1900 */
[----:B--2---:R-:W-:Y:S01]  /*15d0*/  I2FP.F32.S32 R0, R0 ;  /* 0x0000000000007245 */ /* 0x004fe20000201400 */
[----:B------:R-:W-:Y:S06]  /*15e0*/  BRA `(.L_x_680) ;  /* 0x0000000800fc7947 */ /* 0x000fec0003800000 */
.L_x_681:
[----:B------:R-:W2:Y:S02]  /*15f0*/  LDG.E.U16 R0, desc[UR36][R2.64] ;  /* 0x0000002402007981 */ /* 0x000ea4000c1e1500 */
[----:B--2---:R-:W0:Y:S01]  /*1600*/  I2F.S16 R0, R0 ;  /* 0x0000000000007306 */ /* 0x004e220000101400 */
[----:B------:R-:W-:Y:S05]  /*1610*/  BRA `(.L_x_680) ;  /* 0x0000000800f07947 */ /* 0x000fea0003800000 */
.L_x_676:
[----:B------:R-:W-:-:S13]  /*1620*/  ISETP.GT.AND P0, PT, R4, 0x6, PT ;  /* 0x000000060400780c */ /* 0x000fda0003f04270 */
[----:B------:R-:W-:Y:S05]  /*1630*/  @P0 BRA `(.L_x_683) ;  /* 0x0000000000240947 */ /* 0x000fea0003800000 */
[----:B------:R-:W-:-:S13]  /*1640*/  ISETP.NE.AND P0, PT, R4, 0x5, PT ;  /* 0x000000050400780c */ /* 0x000fda0003f05270 */
[----:B------:R-:W-:Y:S05]  /*1650*/  @!P0 BRA `(.L_x_684) ;  /* 0x0000000000108947 */ /* 0x000fea0003800000 */
[----:B------:R-:W-:-:S13]  /*1660*/  ISETP.NE.AND P0, PT, R4, 0x6, PT ;  /* 0x000000060400780c */ /* 0x000fda0003f05270 */
[----:B------:R-:W-:Y:S05]  /*1670*/  @P0 BRA `(.L_x_679) ;  /* 0x00000008007c0947 */ /* 0x000fea0003800000 */
[----:B------:R2:W5:Y:S01]  /*1680*/  LDG.E R0, desc[UR36][R2.64] ;  /* 0x0000002402007981 */ /* 0x000562000c1e1900 */
[----:B------:R-:W-:Y:S05]  /*1690*/  BRA `(.L_x_680) ;  /* 0x0000000800d07947 */ /* 0x000fea0003800000 */
.L_x_684:
[----:B------:R-:W2:Y:S02]  /*16a0*/  LDG.E.U16 R0, desc[UR36][R2.64] ;  /* 0x0000002402007981 */ /* 0x000ea4000c1e1500 */
[----:B--2---:R-:W-:Y:S01]  /*16b0*/  HADD2.F32 R0, -RZ, R0.H0_H0 ;  /* 0x20000000ff007230 */ /* 0x004fe20000004100 */
[----:B------:R-:W-:Y:S06]  /*16c0*/  BRA `(.L_x_680) ;  /* 0x0000000800c47947 */ /* 0x000fec0003800000 */
.L_x_683:
[----:B------:R-:W-:-:S13]  /*16d0*/  ISETP.NE.AND P0, PT, R4, 0x7, PT ;  /* 0x000000070400780c */ /* 0x000fda0003f05270 */
[----:B------:R-:W-:Y:S05]  /*16e0*/  @!P0 BRA `(.L_x_685) ;  /* 0x0000000000248947 */ /* 0x000fea0003800000 */
[----:B------:R-:W-:-:S13]  /*16f0*/  ISETP.NE.AND P0, PT, R4, 0x8, PT ;  /* 0x000000080400780c */ /* 0x000fda0003f05270 */
[----:B------:R-:W-:Y:S05]  /*1700*/  @!P0 BRA `(.L_x_686) ;  /* 0x0000000000108947 */ /* 0x000fea0003800000 */
[----:B------:R-:W-:-:S13]  /*1710*/  ISETP.NE.AND P0, PT, R4, 0x9, PT ;  /* 0x000000090400780c */ /* 0x000fda0003f05270 */
[----:B------:R-:W-:Y:S05]  /*1720*/  @P0 BRA `(.L_x_679) ;  /* 0x0000000800500947 */ /* 0x000fea0003800000 */
[----:B------:R3:W5:Y:S01]  /*1730*/  LDG.E R0, desc[UR36][R2.64] ;  /* 0x0000002402007981 */ /* 0x000762000c1e1900 */
[----:B------:R-:W-:Y:S05]  /*1740*/  BRA `(.L_x_680) ;  /* 0x0000000800a47947 */ /* 0x000fea0003800000 */
.L_x_686:
[----:B------:R-:W2:Y:S02]  /*1750*/  LDG.E.U16 R0, desc[UR36][R2.64] ;  /* 0x0000002402007981 */ /* 0x000ea4000c1e1500 */
[----:B--2---:R-:W-:Y:S01]  /*1760*/  HADD2.F32 R0, -RZ, R0.H0_H0 ;  /* 0x20000000ff007230 */ /* 0x004fe20000004100 */
[----:B------:R-:W-:Y:S06]  /*1770*/  BRA `(.L_x_680) ;  /* 0x0000000800987947 */ /* 0x000fec0003800000 */
.L_x_685:
[----:B------:R-:W2:Y:S01]  /*1780*/  LDG.E.64 R2, desc[UR36][R2.64] ;  /* 0x0000002402027981 */ /* 0x000ea2000c1e1b00 */
[----:B------:R-:W-:Y:S01]  /*1790*/  UMOV UR4, 0xf0000000 ;  /* 0xf000000000047882 */ /* 0x000fe20000000000 */
[----:B------:R-:W-:Y:S01]  /*17a0*/  UMOV UR5, 0x380fffff ;  /* 0x380fffff00057882 */ /* 0x000fe20000000000 */
[----:B--2---:R-:W0:Y:S01]  /*17b0*/  F2F.F32.F64 R0, R2 ;  /* 0x0000000200007310 */ /* 0x004e220000301000 */
[----:B------:R-:W-:-:S14]  /*17c0*/  DSETP.GEU.AND P0, PT, |R2|, UR4, PT ;  /* 0x0000000402007e2a */ /* 0x000fdc000bf0e200 */
[----:B0-----:R-:W-:Y:S01]  /*17d0*/  @!P0 FMUL R0, R0, 1.175494350822287508e-38 ;  /* 0x0080000000008820 */ /* 0x001fe20000400000 */
[----:B------:R-:W-:Y:S06]  /*17e0*/  BRA `(.L_x_680) ;  /* 0x00000008007c7947 */ /* 0x000fec0003800000 */
.L_x_675:
        /* <DEDUP_REMOVED lines=10> */
[----:B------:R-:W-:Y:S01]  /*1890*/  FSEL R0, RZ, 1, !P0 ;  /* 0x3f800000ff007808 */ /* 0x000fe20004000000 */
[----:B------:R-:W-:Y:S08]  /*18a0*/  BRA `(.L_x_680) ;  /* 0x00000008004c7947 */ /* 0x000ff00003800000 */
.L_x_689:
[----:B------:R-:W2:Y:S01]  /*18b0*/  LDG.E.64 R2, desc[UR36][R2.64] ;  /* 0x0000002402027981 */ /* 0x000ea2000c1e1b00 */
[----:B------:R-:W-:Y:S01]  /*18c0*/  UMOV UR4, 0xf0000000 ;  /* 0xf000000000047882 */ /* 0x000fe20000000000 */
[----:B------:R-:W-:Y:S01]  /*18d0*/  UMOV UR5, 0x380fffff ;  /* 0x380fffff00057882 */ /* 0x000fe20000000000 */
[----:B--2---:R-:W0:Y:S01]  /*18e0*/  F2F.F32.F64 R0, R2 ;  /* 0x0000000200007310 */ /* 0x004e220000301000 */
[----:B------:R-:W-:-:S14]  /*18f0*/  DSETP.GEU.AND P0, PT, |R2|, UR4, PT ;  /* 0x0000000402007e2a */ /* 0x000fdc000bf0e200 */
[----:B0-----:R-:W-:Y:S01]  /*1900*/  @!P0 FMUL R0, R0, 1.175494350822287508e-38 ;  /* 0x0080000000008820 */ /* 0x001fe20000400000 */
[----:B------:R-:W-:Y:S06]  /*1910*/  BRA `(.L_x_680) ;  /* 0x0000000800307947 */ /* 0x000fec0003800000 */
.L_x_688:
        /* <DEDUP_REMOVED lines=24> */
[----:B------:R-:W-:Y:S01]  /*1aa0*/  LOP3.LUT R0, R5, 0x80000000, R0, 0xf8, !PT ;  /* 0x8000000005007812 */ /* 0x000fe200078ef800 */
[----:B------:R-:W-:Y:S06]  /*1ab0*/  BRA `(.L_x_680) ;  /* 0x0000000400c87947 */ /* 0x000fec0003800000 */
.L_x_691:
        /* <DEDUP_REMOVED lines=11> */
[----:B------:R-:W-:Y:S01]  /*1b70*/  LOP3.LUT R0, R4, 0x80000000, R5, 0xf8, !PT ;  /* 0x8000000004007812 */ /* 0x000fe200078ef805 */
[----:B------:R-:W-:Y:S06]  /*1b80*/  BRA `(.L_x_680) ;  /* 0x0000000400947947 */ /* 0x000fec0003800000 */
.L_x_690:
[----:B------:R-:W2:Y:S02]  /*1b90*/  LDG.E.U16 R0, desc[UR36][R2.64] ;  /* 0x0000002402007981 */ /* 0x000ea4000c1e1500 */
[----:B--2---:R-:W-:Y:S01]  /*1ba0*/  IMAD.U32 R0, R0, 0x10000, RZ ;  /* 0x0001000000007824 */ /* 0x004fe200078e00ff */
[----:B------:R-:W-:Y:S06]  /*1bb0*/  BRA `(.L_x_680) ;  /* 0x0000000400887947 */ /* 0x000fec0003800000 */
.L_x_687:
        /* <DEDUP_REMOVED lines=9> */
[----:B--2---:R-:W-:Y:S01]  /*1c50*/  I2FP.F32.U32 R0, R0 ;  /* 0x0000000000007245 */ /* 0x004fe20000201000 */
[----:B------:R-:W-:Y:S06]  /*1c60*/  BRA `(.L_x_680) ;  /* 0x00000004005c7947 */ /* 0x000fec0003800000 */
.L_x_694:
[----:B------:R-:W2:Y:S01]  /*1c70*/  LDG.E.U8 R2, desc[UR36][R2.64] ;  /* 0x0000002402027981 */ /* 0x000ea2000c1e1100 */
        /* <DEDUP_REMOVED lines=19> */
.L_x_696:
[----:B------:R-:W-:Y:S05]  /*1db0*/  BSYNC B0 ;  /* 0x0000000000007941 */ /* 0x000fea0003800000 */
.L_x_695:
[----:B------:R-:W-:Y:S01]  /*1dc0*/  LEA R3, R0, 0x3b800000, 0x17 ;  /* 0x3b80000000037811 */ /* 0x000fe200078eb8ff */
[----:B------:R-:W-:-:S05]  /*1dd0*/  IMAD.SHL.U32 R0, R2, 0x100000, RZ ;  /* 0x0010000002007824 */ /* 0x000fca00078e00ff */
[----:B------:R-:W-:Y:S01]  /*1de0*/  LOP3.LUT R0, R3, R0, R4, 0xfe, !PT ;  /* 0x0000000003007212 */ /* 0x000fe200078efe04 */
[----:B------:R-:W-:Y:S06]  /*1df0*/  BRA `(.L_x_680) ;  /* 0x0000000000f87947 */ /* 0x000fec0003800000 */
.L_x_693:
        /* <DEDUP_REMOVED lines=20> */
.L_x_698:
[----:B------:R-:W-:Y:S05]  /*1f40*/  BSYNC B0 ;  /* 0x0000000000007941 */ /* 0x000fea0003800000 */
.L_x_697:
[----:B------:R-:W-:Y:S01]  /*1f50*/  LEA R3, R0, 0x37800000, 0x17 ;  /* 0x3780000000037811 */ /* 0x000fe200078eb8ff */
[----:B------:R-:W-:-:S05]  /*1f60*/  IMAD.SHL.U32 R0, R2, 0x200000, RZ ;  /* 0x0020000002007824 */ /* 0x000fca00078e00ff */
[----:B------:R-:W-:Y:S01]  /*1f70*/  LOP3.LUT R0, R3, R0, R4, 0xfe, !PT ;  /* 0x0000000003007212 */ /* 0x000fe200078efe04 */
[----:B------:R-:W-:Y:S06]  /*1f80*/  BRA `(.L_x_680) ;  /* 0x0000000000947947 */ /* 0x000fec0003800000 */
.L_x_692:
[----:B------:R-:W-:-:S13]  /*1f90*/  ISETP.NE.AND P0, PT, R4, 0x1c, PT ;  /* 0x0000001c0400780c */ /* 0x000fda0003f05270 */
[----:B------:R-:W-:Y:S05]  /*1fa0*/  @!P0 BRA `(.L_x_699) ;  /* 0x0000000000848947 */ /* 0x000fea0003800000 */
[----:B------:R-:W-:-:S13]  /*1fb0*/  ISETP.NE.AND P0, PT, R4, 0x1d, PT ;  /* 0x0000001d0400780c */ /* 0x000fda0003f05270 */
[----:B------:R-:W-:Y:S05]  /*1fc0*/  @!P0 BRA `(.L_x_700) ;  /* 0x0000000000708947 */ /* 0x000fea0003800000 */
[----:B------:R-:W-:-:S13]  /*1fd0*/  ISETP.NE.AND P0, PT, R4, 0x2c, PT ;  /* 0x0000002c0400780c */ /* 0x000fda0003f05270 */
[----:B------:R-:W-:Y:S05]  /*1fe0*/  @P0 BRA `(.L_x_679) ;  /* 0x0000000000200947 */ /* 0x000fea0003800000 */
[----:B------:R-:W2:Y:S01]  /*1ff0*/  LDG.E.U8 R2, desc[UR36][R2.64] ;  /* 0x0000002402027981 */ /* 0x000ea2000c1e1100 */
[----:B------:R-:W-:Y:S01]  /*2000*/  IMAD.MOV.U32 R0, RZ, RZ, 0x400000 ;  /* 0x00400000ff007424 */ /* 0x000fe200078e00ff */
[----:B--2---:R-:W-:-:S13]  /*2010*/  ISETP.NE.AND P0, PT, R2, RZ, PT ;  /* 0x000000ff0200720c */ /* 0x004fda0003f05270 */
[----:B------:R-:W-:Y:S05]  /*2020*/  @!P0 BRA `(.L_x_680) ;  /* 0x00000000006c8947 */ /* 0x000fea0003800000 */
[----:B------:R-:W-:-:S13]  /*2030*/  ISETP.NE.AND P0, PT, R2, 0xff, PT ;  /* 0x000000ff0200780c */ /* 0x000fda0003f05270 */
[----:B------:R-:W-:Y:S02]  /*2040*/  @!P0 IMAD.MOV.U32 R0, RZ, RZ, 0x7f800001 ;  /* 0x7f800001ff008424 */ /* 0x000fe400078e00ff */
[----:B------:R-:W-:Y:S01]  /*2050*/  @P0 IMAD.SHL.U32 R0, R2, 0x800000, RZ ;  /* 0x0080000002000824 */ /* 0x000fe200078e00ff */
[----:B------:R-:W-:Y:S06]  /*2060*/  BRA `(.L_x_680) ;  /* 0x00000000005c7947 */ /* 0x000fec0003800000 */
.L_x_679:
        /* <DEDUP_REMOVED lines=16> */
.L_x_701:
[----:B------:R-:W-:Y:S01]  /*2170*/  IMAD.MOV.U32 R0, RZ, RZ, RZ ;  /* 0x000000ffff007224 */ /* 0x000fe200078e00ff */
[----:B------:R-:W-:Y:S06]  /*2180*/  BRA `(.L_x_680) ;  /* 0x0000000000147947 */ /* 0x000fec0003800000 */
.L_x_700:
[----:B------:R-:W2:Y:S02]  /*2190*/  LDG.E.64 R2, desc[UR36][R2.64] ;  /* 0x0000002402027981 */ /* 0x000ea4000c1e1b00 */
[----:B--2---:R0:W1:Y:S01]  /*21a0*/  I2F.U64 R0, R2 ;  /* 0x0000000200007312 */ /* 0x0040620000301000 */
[----:B------:R-:W-:Y:S05]  /*21b0*/  BRA `(.L_x_680) ;  /* 0x0000000000087947 */ /* 0x000fea0003800000 */
.L_x_699:
[----:B------:R-:W2:Y:S02]  /*21c0*/  LDG.E R0, desc[UR36][R2.64] ;  /* 0x0000002402007981 */ /* 0x000ea4000c1e1900 */
[----:B--2---:R-:W-:-:S07]  /*21d0*/  I2FP.F32.U32 R0, R0 ;  /* 0x0000000000007245 */ /* 0x004fce0000201000 */
.L_x_680:
[----:B------:R-:W-:Y:S05]  /*21e0*/  BSYNC B6 ;  /* 0x0000000000067941 */ /* 0x000fea0003800000 */
.L_x_674:
[----:B012345:R-:W-:Y:S01]  /*21f0*/  IMAD.MOV.U32 R2, RZ, RZ, R0 ;  /* 0x000000ffff027224 */ /* 0x03ffe200078e0000 */
[----:B------:R-:W0:Y:S04]  /*2200*/  LDC.64 R6, c[0x0][0x428] ;  /* 0x00010a00ff067b82 */ /* 0x000e280000000a00 */
[----:B------:R-:W-:-:S04]  /*2210*/  FSETP.GEU.FTZ.AND P0, PT, |R2|, +INF , PT ;  /* 0x7f8000000200780b */ /* 0x000fc80003f1e200 */
[----:B------:R-:W1:Y:S09]  /*2220*/  LDC.U8 R8, c[0x0][0x438] ;  /* 0x00010e00ff087b82 */ /* 0x000e720000000000 */
[----:B------:R-:W2:Y:S01]  /*2230*/  @P0 LDC.64 R4, c[0x0][0x420] ;  /* 0x00010800ff040b82 */ /* 0x000ea20000000a00 */
[----:B------:R-:W-:-:S05]  /*2240*/  @P0 IMAD.MOV.U32 R3, RZ, RZ, 0x3f800000 ;  /* 0x3f800000ff030424 */ /* 0x000fca00078e00ff */
[----:B--2---:R2:W-:Y:S04]  /*2250*/  @P0 STG.E desc[UR36][R4.64], R3 ;  /* 0x0000000304000986 */ /* 0x0045e8000c101924 */
[----:B0-----:R-:W3:Y:S01]  /*2260*/  LDG.E R7, desc[UR36][R6.64] ;  /* 0x0000002406077981 */ /* 0x001ee2000c1e1900 */
[----:B-1----:R-:W-:-:S04]  /*2270*/  PRMT R0, R8, 0x9910, RZ ;  /* 0x0000991008007816 */ /* 0x002fc800000000ff */
[----:B------:R-:W-:Y:S02]  /*2280*/  ISETP.GT.AND P1, PT, R0, 0x9, PT ;  /* 0x000000090000780c */ /* 0x000fe40003f24270 */
[----:B---3--:R-:W-:-:S13]  /*2290*/  FSETP.NEU.FTZ.AND P0, PT, R7, 1, PT ;  /* 0x3f8000000700780b */ /* 0x008fda0003f1d000 */
[----:B------:R-:W-:Y:S01]  /*22a0*/  @P0 FMUL.FTZ R2, R7, R2 ;  /* 0x0000000207020220 */ /* 0x000fe20000410000 */
[----:B--2---:R-:W-:Y:S06]  /*22b0*/  @P1 BRA `(.L_x_702) ;  /* 0x0000000000e81947 */ /* 0x004fec0003800000 */
        /* <DEDUP_REMOVED lines=8> */
[----:B------:R-:W0:Y:S02]  /*2340*/  F2I.FTZ.TRUNC.NTZ R3, R2 ;  /* 0x0000000200037305 */ /* 0x000e24000021f100 */
[----:B0-----:R0:W-:Y:S01]  /*2350*/  STG.E.U8 desc[UR36][R16.64], R3 ;  /* 0x0000000310007986 */ /* 0x0011e2000c101124 */
[----:B------:R-:W-:Y:S05]  /*2360*/  BRA `(.L_x_707) ;  /* 0x0000000c00507947 */ /* 0x000fea0003800000 */
.L_x_705:
[----:B------:R-:W0:Y:S02]  /*2370*/  F2I.S64.TRUNC R2, R2 ;  /* 0x0000000200027311 */ /* 0x000e24000020d900 */
[----:B0-----:R-:W-:-:S05]  /*2380*/  IMAD.MOV.U32 R5, RZ, RZ, R2 ;  /* 0x000000ffff057224 */ /* 0x001fca00078e0002 */
[----:B------:R0:W-:Y:S01]  /*2390*/  STG.E.U8 desc[UR36][R16.64], R5 ;  /* 0x0000000510007986 */ /* 0x0001e2000c101124 */
[----:B------:R-:W-:Y:S05]  /*23a0*/  BRA `(.L_x_707) ;  /* 0x0000000c00407947 */ /* 0x000fea0003800000 */
.L_x_704:
[----:B------:R-:W-:-:S13]  /*23b0*/  ISETP.NE.AND P0, PT, R0, 0x2, PT ;  /* 0x000000020000780c */ /* 0x000fda0003f05270 */
[----:B------:R-:W-:Y:S05]  /*23c0*/  @!P0 BRA `(.L_x_708) ;  /* 0x0000000000288947 */ /* 0x000fea0003800000 */
[----:B------:R-:W-:-:S13]  /*23d0*/  ISETP.NE.AND P0, PT, R0, 0x3, PT ;  /* 0x000000030000780c */ /* 0x000fda0003f05270 */
[----:B------:R-:W-:Y:S05]  /*23e0*/  @!P0 BRA `(.L_x_709) ;  /* 0x0000000000148947 */ /* 0x000fea0003800000 */
[----:B------:R-:W-:-:S13]  /*23f0*/  ISETP.NE.AND P0, PT, R0, 0x4, PT ;  /* 0x000000040000780c */ /* 0x000fda0003f05270 */
[----:B------:R-:W-:Y:S05]  /*2400*/  @P0 BRA `(.L_x_706) ;  /* 0x0000000800d00947 */ /* 0x000fea0003800000 */
[----:B------:R-:W0:Y:S02]  /*2410*/  F2I.S64.TRUNC R2, R2 ;  /* 0x0000000200027311 */ /* 0x000e24000020d900 */
[----:B0-----:R0:W-:Y:S01]  /*2420*/  STG.E.64 desc[UR36][R16.64], R2 ;  /* 0x0000000210007986 */ /* 0x0011e2000c101b24 */
[----:B------:R-:W-:Y:S05]  /*2430*/  BRA `(.L_x_707) ;  /* 0x0000000c001c7947 */ /* 0x000fea0003800000 */
.L_x_709:
[----:B------:R-:W0:Y:S02]  /*2440*/  F2I.FTZ.TRUNC.NTZ R3, R2 ;  /* 0x0000000200037305 */ /* 0x000e24000021f100 */
[----:B0-----:R0:W-:Y:S01]  /*2450*/  STG.E desc[UR36][R16.64], R3 ;  /* 0x0000000310007986 */ /* 0x0011e2000c101924 */
[----:B------:R-:W-:Y:S05]  /*2460*/  BRA `(.L_x_707) ;  /* 0x0000000c00107947 */ /* 0x000fea0003800000 */
.L_x_708:
[----:B------:R-:W0:Y:S02]  /*2470*/  F2I.FTZ.TRUNC.NTZ R3, R2 ;  /* 0x0000000200037305 */ /* 0x000e24000021f100 */
[----:B0-----:R0:W-:Y:S01]  /*2480*/  STG.E.U16 desc[UR36][R16.64], R3 ;  /* 0x0000000310007986 */ /* 0x0011e2000c101524 */
[----:B------:R-:W-:Y:S05]  /*2490*/  BRA `(.L_x_707) ;  /* 0x0000000c00047947 */ /* 0x000fea0003800000 */
.L_x_703:
[----:B------:R-:W-:-:S13]  /*24a0*/  ISETP.GT.AND P0, PT, R0, 0x6, PT ;  /* 0x000000060000780c */ /* 0x000fda0003f04270 */
[----:B------:R-:W-:Y:S05]  /*24b0*/  @P0 BRA `(.L_x_710) ;  /* 0x0000000000240947 */ /* 0x000fea0003800000 */
[----:B------:R-:W-:-:S13]  /*24c0*/  ISETP.NE.AND P0, PT, R0, 0x5, PT ;  /* 0x000000050000780c */ /* 0x000fda0003f05270 */
[----:B------:R-:W-:Y:S05]  /*24d0*/  @!P0 BRA `(.L_x_711) ;  /* 0x0000000000108947 */ /* 0x000fea0003800000 */
[----:B------:R-:W-:-:S13]  /*24e0*/  ISETP.NE.AND P0, PT, R0, 0x6, PT ;  /* 0x000000060000780c */ /* 0x000fda0003f05270 */
[----:B------:R-:W-:Y:S05]  /*24f0*/  @P0 BRA `(.L_x_706) ;  /* 0x0000000800940947 */ /* 0x000fea0003800000 */
[----:B------:R0:W-:Y:S01]  /*2500*/  STG.E desc[UR36][R16.64], R2 ;  /* 0x0000000210007986 */ /* 0x0001e2000c101924 */
[----:B------:R-:W-:Y:S05]  /*2510*/  BRA `(.L_x_707) ;  /* 0x0000000800e47947 */ /* 0x000fea0003800000 */
.L_x_711:
[----:B------:R-:W-:-:S05]  /*2520*/  F2FP.F16.F32.PACK_AB R2, RZ, R2 ;  /* 0x00000002ff02723e */ /* 0x000fca00000000ff */
[----:B------:R0:W-:Y:S01]  /*2530*/  STG.E.U16 desc[UR36][R16.64], R2 ;  /* 0x0000000210007986 */ /* 0x0001e2000c101524 */
[----:B------:R-:W-:Y:S05]  /*2540*/  BRA `(.L_x_707) ;  /* 0x0000000800d87947 */ /* 0x000fea0003800000 */
.L_x_710:
[----:B------:R-:W-:-:S13]  /*2550*/  ISETP.NE.AND P0, PT, R0, 0x7, PT ;  /* 0x000000070000780c */ /* 0x000fda0003f05270 */
[----:B------:R-:W-:Y:S05]  /*2560*/  @!P0 BRA `(.L_x_712) ;  /* 0x00000000002c8947 */ /* 0x000fea0003800000 */
[----:B------:R-:W-:-:S13]  /*2570*/  ISETP.NE.AND P0, PT, R0, 0x8, PT ;  /* 0x000000080000780c */ /* 0x000fda0003f05270 */
[----:B------:R-:W-:Y:S05]  /*2580*/  @!P0 BRA `(.L_x_713) ;  /* 0x0000000000148947 */ /* 0x000fea0003800000 */
[----:B------:R-:W-:-:S13]  /*2590*/  ISETP.NE.AND P0, PT, R0, 0x9, PT ;  /* 0x000000090000780c */ /* 0x000fda0003f05270 */
[----:B------:R-:W-:Y:S05]  /*25a0*/  @P0 BRA `(.L_x_706) ;  /* 0x0000000800680947 */ /* 0x000fea0003800000 */
[----:B------:R-:W-:-:S05]  /*25b0*/  IMAD.MOV.U32 R3, RZ, RZ, RZ ;  /* 0x000000ffff037224 */ /* 0x000fca00078e00ff */
[----:B------:R0:W-:Y:S01]  /*25c0*/  STG.E.64 desc[UR36][R16.64], R2 ;  /* 0x0000000210007986 */ /* 0x0001e2000c101b24 */
[----:B------:R-:W-:Y:S05]  /*25d0*/  BRA `(.L_x_707) ;  /* 0x0000000800b47947 */ /* 0x000fea0003800000 */
.L_x_713:
[----:B------:R-:W-:-:S04]  /*25e0*/  F2FP.F16.F32.PACK_AB R3, RZ, R2 ;  /* 0x00000002ff03723e */ /* 0x000fc800000000ff */
[----:B------:R-:W-:-:S05]  /*25f0*/  PRMT R3, R3, 0x5410, RZ ;  /* 0x0000541003037816 */ /* 0x000fca00000000ff */
[----:B------:R0:W-:Y:S01]  /*2600*/  STG.E desc[UR36][R16.64], R3 ;  /* 0x0000000310007986 */ /* 0x0001e2000c101924 */
[----:B------:R-:W-:Y:S05]  /*2610*/  BRA `(.L_x_707) ;  /* 0x0000000800a47947 */ /* 0x000fea0003800000 */
.L_x_712:
[----:B------:R-:W-:-:S06]  /*2620*/  FMUL.FTZ R2, R2, 1 ;  /* 0x3f80000002027820 */ /* 0x000fcc0000410000 */
[----:B------:R-:W0:Y:S02]  /*2630*/  F2F.F64.F32 R2, R2 ;  /* 0x0000000200027310 */ /* 0x000e240000201800 */
[----:B0-----:R0:W-:Y:S01]  /*2640*/  STG.E.64 desc[UR36][R16.64], R2 ;  /* 0x0000000210007986 */ /* 0x0011e2000c101b24 */
[----:B------:R-:W-:Y:S05]  /*2650*/  BRA `(.L_x_707) ;  /* 0x0000000800947947 */ /* 0x000fea0003800000 */
.L_x_702:
        /* <DEDUP_REMOVED lines=8> */
[----:B------:R-:W-:-:S04]  /*26e0*/  FSETP.NEU.FTZ.AND P0, PT, R2, RZ, PT ;  /* 0x000000ff0200720b */ /* 0x000fc80003f1d000 */
[----:B------:R-:W-:-:S05]  /*26f0*/  SEL R3, RZ, 0x1, !P0 ;  /* 0x00000001ff037807 */ /* 0x000fca0004000000 */
[----:B------:R0:W-:Y:S01]  /*2700*/  STG.E.U8 desc[UR36][R16.64], R3 ;  /* 0x0000000310007986 */ /* 0x0001e2000c101124 */
[----:B------:R-:W-:Y:S05]  /*2710*/  BRA `(.L_x_707) ;  /* 0x0000000800647947 */ /* 0x000fea0003800000 */
.L_x_716:
[----:B------:R-:W-:Y:S01]  /*2720*/  FMUL.FTZ R4, R2, 1 ;  /* 0x3f80000002047820 */ /* 0x000fe20000410000 */
[----:B------:R-:W-:-:S05]  /*2730*/  CS2R R6, SRZ ;  /* 0x0000000000067805 */ /* 0x000fca000001ff00 */
[----:B------:R-:W0:Y:S02]  /*2740*/  F2F.F64.F32 R4, R4 ;  /* 0x0000000400047310 */ /* 0x000e240000201800 */
[----:B0-----:R0:W-:Y:S01]  /*2750*/  STG.E.128 desc[UR36][R16.64], R4 ;  /* 0x0000000410007986 */ /* 0x0011e2000c101d24 */
[----:B------:R-:W-:Y:S05]  /*2760*/  BRA `(.L_x_707) ;  /* 0x0000000800507947 */ /* 0x000fea0003800000 */
.L_x_715:
[----:B------:R-:W-:-:S13]  /*2770*/  ISETP.NE.AND P0, PT, R0, 0xf, PT ;  /* 0x0000000f0000780c */ /* 0x000fda0003f05270 */
[----:B------:R-:W-:Y:S05]  /*2780*/  @!P0 BRA `(.L_x_717) ;  /* 0x0000000000ac8947 */ /* 0x000fea0003800000 */
[----:B------:R-:W-:-:S13]  /*2790*/  ISETP.NE.AND P0, PT, R0, 0x17, PT ;  /* 0x000000170000780c */ /* 0x000fda0003f05270 */
[----:B------:R-:W-:Y:S05]  /*27a0*/  @!P0 BRA `(.L_x_718) ;  /* 0x0000000000508947 */ /* 0x000fea0003800000 */
[----:B------:R-:W-:-:S13]  /*27b0*/  ISETP.NE.AND P0, PT, R0, 0x18, PT ;  /* 0x000000180000780c */ /* 0x000fda0003f05270 */
[----:B------:R-:W-:Y:S05]  /*27c0*/  @P0 BRA `(.L_x_706) ;  /* 0x0000000400e00947 */ /* 0x000fea0003800000 */
[C---:B------:R-:W-:Y:S01]  /*27d0*/  LOP3.LUT R4, R2.reuse, 0x7fffffff, RZ, 0xc0, !PT ;  /* 0x7fffffff02047812 */ /* 0x040fe200078ec0ff */
[----:B------:R-:W-:Y:S01]  /*27e0*/  BSSY B0, `(.L_x_719) ;  /* 0x000000d000007945 */ /* 0x000fe20003800000 */
[----:B------:R-:W-:Y:S02]  /*27f0*/  LOP3.LUT R0, R2, 0x80000000, RZ, 0xc0, !PT ;  /* 0x8000000002007812 */ /* 0x000fe400078ec0ff */
[----:B------:R-:W-:Y:S02]  /*2800*/  ISETP.GT.U32.AND P0, PT, R4, 0x43efffff, PT ;  /* 0x43efffff0400780c */ /* 0x000fe40003f04070 */
[----:B------:R-:W-:Y:S01]  /*2810*/  SHF.R.U32.HI R5, RZ, 0x18, R0 ;  /* 0x00000018ff057819 */ /* 0x000fe20000011600 */
[----:B------:R-:W-:-:S10]  /*2820*/  IMAD.MOV.U32 R0, RZ, RZ, 0x7f ;  /* 0x0000007fff007424 */ /* 0x000fd400078e00ff */
[----:B------:R-:W-:Y:S05]  /*2830*/  @P0 BRA `(.L_x_720) ;  /* 0x00000000001c0947 */ /* 0x000fea0003800000 */
[----:B------:R-:W-:-:S13]  /*2840*/  ISETP.GE.U32.AND P0, PT, R4, 0x3c800000, PT ;  /* 0x3c8000000400780c */ /* 0x000fda0003f06070 */
[----:B------:R-:W-:-:S04]  /*2850*/  @P0 SHF.R.U32.HI R0, RZ, 0x14, R2 ;  /* 0x00000014ff000819 */ /* 0x000fc80000011602 */
[----:B------:R-:W-:-:S04]  /*2860*/  @P0 LOP3.LUT R3, R0, 0x1, RZ, 0xc0, !PT ;  /* 0x0000000100030812 */ /* 0x000fc800078ec0ff */
[----:B------:R-:W-:Y:S01]  /*2870*/  @P0 IADD3 R3, R2, 0x407ffff, R3 ;  /* 0x0407ffff02030810 */ /* 0x000fe20007ffe003 */
[----:B------:R-:W-:-:S03]  /*2880*/  @!P0 FADD.FTZ R2, R4, 16384 ;  /* 0x4680000004028421 */ /* 0x000fc60000010000 */
[----:B------:R-:W-:Y:S01]  /*2890*/  @P0 SHF.R.U32.HI R0, RZ, 0x14, R3 ;  /* 0x00000014ff000819 */ /* 0x000fe20000011603 */
[----:B------:R-:W-:-:S07]  /*28a0*/  @!P0 VIADD R0, R2, 0xb9800000 ;  /* 0xb980000002008836 */ /* 0x000fce0000000000 */
.L_x_720:
[----:B------:R-:W-:Y:S05]  /*28b0*/  BSYNC B0 ;  /* 0x0000000000007941 */ /* 0x000fea0003800000 */
.L_x_719:
[----:B------:R-:W-:-:S05]  /*28c0*/  LOP3.LUT R5, R0, R5, RZ, 0xfc, !PT ;  /* 0x0000000500057212 */ /* 0x000fca00078efcff */
[----:B------:R0:W-:Y:S01]  /*28d0*/  STG.E.U8 desc[UR36][R16.64], R5 ;  /* 0x0000000510007986 */ /* 0x0001e2000c101124 */
[----:B------:R-:W-:Y:S05]  /*28e0*/  BRA `(.L_x_707) ;  /* 0x0000000400f07947 */ /* 0x000fea0003800000 */
.L_x_718:
[----:B------:R-:W-:Y:S01]  /*28f0*/  LOP3.LUT R4, R2, 0x7fffffff, RZ, 0xc0, !PT ;  /* 0x7fffffff02047812 */ /* 0x000fe200078ec0ff */
[----:B------:R-:W-:Y:S03]  /*2900*/  BSSY B0, `(.L_x_721) ;  /* 0x000000e000007945 */ /* 0x000fe60003800000 */
[----:B------:R-:W-:-:S13]  /*2910*/  ISETP.GT.U32.AND P0, PT, R4, 0x477fffff, PT ;  /* 0x477fffff0400780c */ /* 0x000fda0003f04070 */
[----:B------:R-:W-:Y:S05]  /*2920*/  @P0 BRA `(.L_x_722) ;  /* 0x0000000000200947 */ /* 0x000fea0003800000 */
[----:B------:R-:W-:-:S13]  /*2930*/  ISETP.GE.U32.AND P0, PT, R4, 0x38800000, PT ;  /* 0x388000000400780c */ /* 0x000fda0003f06070 */
[----:B------:R-:W-:-:S04]  /*2940*/  @P0 SHF.R.U32.HI R0, RZ, 0x15, R2 ;  /* 0x00000015ff000819 */ /* 0x000fc80000011602 */
[----:B------:R-:W-:-:S04]  /*2950*/  @P0 LOP3.LUT R3, R0, 0x1, RZ, 0xc0, !PT ;  /* 0x0000000100030812 */ /* 0x000fc800078ec0ff */
[----:B------:R-:W-:Y:S01]  /*2960*/  @P0 IADD3 R0, R2, 0x80fffff, R3 ;  /* 0x080fffff02000810 */ /* 0x000fe20007ffe003 */
[----:B------:R-:W-:-:S03]  /*2970*/  @!P0 FADD.FTZ R3, R4, 128 ;  /* 0x4300000004038421 */ /* 0x000fc60000010000 */
[----:B------:R-:W-:Y:S01]  /*2980*/  @P0 SHF.R.U32.HI R0, RZ, 0x15, R0 ;  /* 0x00000015ff000819 */ /* 0x000fe20000011600 */
[----:B------:R-:W-:Y:S01]  /*2990*/  @!P0 VIADD R0, R3, 0xbd000000 ;  /* 0xbd00000003008836 */ /* 0x000fe20000000000 */
[----:B------:R-:W-:Y:S06]  /*29a0*/  BRA `(.L_x_723) ;  /* 0x00000000000c7947 */ /* 0x000fec0003800000 */
.L_x_722:
[----:B------:R-:W-:Y:S01]  /*29b0*/  IMAD.MOV.U32 R0, RZ, RZ, 0x7f ;  /* 0x0000007fff007424 */ /* 0x000fe200078e00ff */
[----:B------:R-:W-:-:S04]  /*29c0*/  ISETP.GT.U32.AND P0, PT, R4, 0x7f800000, PT ;  /* 0x7f8000000400780c */ /* 0x000fc80003f04070 */
[----:B------:R-:W-:-:S09]  /*29d0*/  SEL R0, R0, 0x7c, P0 ;  /* 0x0000007c00007807 */ /* 0x000fd20000000000 */
.L_x_723:
[----:B------:R-:W-:Y:S05]  /*29e0*/  BSYNC B0 ;  /* 0x0000000000007941 */ /* 0x000fea0003800000 */
.L_x_721:
[----:B------:R-:W-:-:S04]  /*29f0*/  LOP3.LUT R2, R2, 0x80000000, RZ, 0xc0, !PT ;  /* 0x8000000002027812 */ /* 0x000fc800078ec0ff */
[----:B------:R-:W-:-:S04]  /*2a00*/  SHF.R.U32.HI R3, RZ, 0x18, R2 ;  /* 0x00000018ff037819 */ /* 0x000fc80000011602 */
[----:B------:R-:W-:-:S05]  /*2a10*/  LOP3.LUT R3, R0, R3, RZ, 0xfc, !PT ;  /* 0x0000000300037212 */ /* 0x000fca00078efcff */
[----:B------:R0:W-:Y:S01]  /*2a20*/  STG.E.U8 desc[UR36][R16.64], R3 ;  /* 0x0000000310007986 */ /* 0x0001e2000c101124 */
[----:B------:R-:W-:Y:S05]  /*2a30*/  BRA `(.L_x_707) ;  /* 0x00000004009c7947 */ /* 0x000fea0003800000 */
.L_x_717:
[----:B------:R-:W-:-:S05]  /*2a40*/  F2FP.BF16.F32.PACK_AB R2, RZ, R2 ;  /* 0x00000002ff02723e */ /* 0x000fca00000010ff */
[----:B------:R0:W-:Y:S01]  /*2a50*/  STG.E.U16 desc[UR36][R16.64], R2 ;  /* 0x0000000210007986 */ /* 0x0001e2000c101524 */
[----:B------:R-:W-:Y:S05]  /*2a60*/  BRA `(.L_x_707) ;  /* 0x0000000400907947 */ /* 0x000fea0003800000 */
.L_x_714:
        /* <DEDUP_REMOVED lines=8> */
[----:B------:R-:W0:Y:S02]  /*2af0*/  F2I.FTZ.U32.TRUNC.NTZ R3, R2 ;  /* 0x0000000200037305 */ /* 0x000e24000021f000 */
[----:B0-----:R4:W-:Y:S01]  /*2b00*/  STG.E.U16 desc[UR36][R16.64], R3 ;  /* 0x0000000310007986 */ /* 0x0019e2000c101524 */
[----:B------:R-:W-:Y:S05]  /*2b10*/  BRA `(.L_x_707) ;  /* 0x0000000400647947 */ /* 0x000fea0003800000 */
.L_x_726:
[----:B------:R-:W-:Y:S01]  /*2b20*/  LOP3.LUT R3, R2, 0x7fffffff, RZ, 0xc0, !PT ;  /* 0x7fffffff02037812 */ /* 0x000fe200078ec0ff */
[----:B------:R-:W-:Y:S01]  /*2b30*/  BSSY B0, `(.L_x_727) ;  /* 0x0000013000007945 */ /* 0x000fe20003800000 */
[----:B------:R-:W-:Y:S02]  /*2b40*/  IMAD.MOV.U32 R8, RZ, RZ, 0x80 ;  /* 0x00000080ff087424 */ /* 0x000fe400078e00ff */
        /* <DEDUP_REMOVED lines=13> */
.L_x_729:
[----:B------:R-:W-:-:S04]  /*2c20*/  LOP3.LUT R2, R2, 0x80000000, RZ, 0xc0, !PT ;  /* 0x8000000002027812 */ /* 0x000fc800078ec0ff */
[----:B------:R-:W-:-:S04]  /*2c30*/  SHF.R.U32.HI R3, RZ, 0x18, R2 ;  /* 0x00000018ff037819 */ /* 0x000fc80000011602 */
[----:B------:R-:W-:-:S04]  /*2c40*/  LOP3.LUT R0, R0, R3, RZ, 0xfc, !PT ;  /* 0x0000000300007212 */ /* 0x000fc800078efcff */
[----:B------:R-:W-:-:S07]  /*2c50*/  PRMT R8, R0, 0x7610, R8 ;  /* 0x0000761000087816 */ /* 0x000fce0000000008 */
.L_x_728:
[----:B------:R-:W-:Y:S05]  /*2c60*/  BSYNC B0 ;  /* 0x0000000000007941 */ /* 0x000fea0003800000 */
.L_x_727:
[----:B------:R0:W-:Y:S01]  /*2c70*/  STG.E.U8 desc[UR36][R16.64], R8 ;  /* 0x0000000810007986 */ /* 0x0001e2000c101124 */
[----:B------:R-:W-:Y:S05]  /*2c80*/  BRA `(.L_x_707) ;  /* 0x0000000400087947 */ /* 0x000fea0003800000 */
.L_x_725:
        /* <DEDUP_REMOVED lines=16> */
.L_x_732:
[----:B------:R-:W-:-:S04]  /*2d90*/  LOP3.LUT R2, R2, 0x80000000, RZ, 0xc0, !PT ;  /* 0x8000000002027812 */ /* 0x000fc800078ec0ff */
[----:B------:R-:W-:-:S04]  /*2da0*/  SHF.R.U32.HI R3, RZ, 0x18, R2 ;  /* 0x00000018ff037819 */ /* 0x000fc80000011602 */
[----:B------:R-:W-:-:S04]  /*2db0*/  LOP3.LUT R0, R0, R3, RZ, 0xfc, !PT ;  /* 0x0000000300007212 */ /* 0x000fc800078efcff */
[----:B------:R-:W-:-:S07]  /*2dc0*/  PRMT R8, R0, 0x7610, R8 ;  /* 0x0000761000087816 */ /* 0x000fce0000000008 */
.L_x_731:
[----:B------:R-:W-:Y:S05]  /*2dd0*/  BSYNC B0 ;  /* 0x0000000000007941 */ /* 0x000fea0003800000 */
.L_x_730:
[----:B------:R3:W-:Y:S01]  /*2de0*/  STG.E.U8 desc[UR36][R16.64], R8 ;  /* 0x0000000810007986 */ /* 0x0007e2000c101124 */
[----:B------:R-:W-:Y:S05]  /*2df0*/  BRA `(.L_x_707) ;  /* 0x0000000000ac7947 */ /* 0x000fea0003800000 */
.L_x_724:
[----:B------:R-:W-:-:S13]  /*2e00*/  ISETP.NE.AND P0, PT, R0, 0x1c, PT ;  /* 0x0000001c0000780c */ /* 0x000fda0003f05270 */
[----:B------:R-:W-:Y:S05]  /*2e10*/  @!P0 BRA `(.L_x_733) ;  /* 0x00000000009c8947 */ /* 0x000fea0003800000 */
[----:B------:R-:W-:-:S13]  /*2e20*/  ISETP.NE.AND P0, PT, R0, 0x1d, PT ;  /* 0x0000001d0000780c */ /* 0x000fda0003f05270 */
[----:B------:R-:W-:Y:S05]  /*2e30*/  @!P0 BRA `(.L_x_734) ;  /* 0x0000000000888947 */ /* 0x000fea0003800000 */
[----:B------:R-:W-:-:S13]  /*2e40*/  ISETP.NE.AND P0, PT, R0, 0x2c, PT ;  /* 0x0000002c0000780c */ /* 0x000fda0003f05270 */
[----:B------:R-:W-:Y:S05]  /*2e50*/  @P0 BRA `(.L_x_706) ;  /* 0x00000000003c0947 */ /* 0x000fea0003800000 */
        /* <DEDUP_REMOVED lines=15> */
.L_x_706:
        /* <DEDUP_REMOVED lines=16> */
.L_x_735:
[----:B------:R-:W-:Y:S05]  /*3050*/  BRA `(.L_x_707) ;  /* 0x0000000000147947 */ /* 0x000fea0003800000 */
.L_x_734:
[----:B------:R-:W0:Y:S02]  /*3060*/  F2I.U64.TRUNC R2, R2 ;  /* 0x0000000200027311 */ /* 0x000e24000020d800 */
[----:B0-----:R2:W-:Y:S01]  /*3070*/  STG.E.64 desc[UR36][R16.64], R2 ;  /* 0x0000000210007986 */ /* 0x0015e2000c101b24 */
[----:B------:R-:W-:Y:S05]  /*3080*/  BRA `(.L_x_707) ;  /* 0x0000000000087947 */ /* 0x000fea0003800000 */
.L_x_733:
[----:B------:R-:W0:Y:S02]  /*3090*/  F2I.FTZ.U32.TRUNC.NTZ R3, R2 ;  /* 0x0000000200037305 */ /* 0x000e24000021f000 */
[----:B0-----:R0:W-:Y:S02]  /*30a0*/  STG.E desc[UR36][R16.64], R3 ;  /* 0x0000000310007986 */ /* 0x0011e4000c101924 */
.L_x_707:
[----:B------:R-:W-:-:S04]  /*30b0*/  IMAD R18, R23, 0x200, R18 ;  /* 0x0000020017127824 */ /* 0x000fc800078e0212 */
[----:B------:R-:W-:-:S07]  /*30c0*/  VIADD R19, R18, 0x80 ;  /* 0x0000008012137836 */ /* 0x000fce0000000000 */
.L_x_672:
[----:B------:R-:W-:Y:S05]  /*30d0*/  BSYNC B7 ;  /* 0x0000000000077941 */ /* 0x000fea0003800000 */
.L_x_671:
        /* <DEDUP_REMOVED lines=307> */
.L_x_738:
        /* <DEDUP_REMOVED lines=22> */
.L_x_743:
[----:B------:R-:W2:Y:S02]  /*4570*/  LDG.E.U8 R0, desc[UR36][R2.64] ;  /* 0x0000002402007981 */ /* 0x000ea4000c1e1100 */
[----:B--2---:R-:W-:Y:S01]  /*4580*/  I2FP.F32.U32 R0, R0 ;  /* 0x0000000000007245 */ /* 0x004fe20000201000 */
[----:B------:R-:W-:Y:S06]  /*4590*/  BRA `(.L_x_745) ;  /* 0x0000000c002c7947 */ /* 0x000fec0003800000 */
.L_x_742:
[----:B------:R-:W-:-:S13]  /*45a0*/  ISETP.NE.AND P0, PT, R4, 0x2, PT ;  /* 0x000000020400780c */ /* 0x000fda0003f05270 */
[----:B------:R-:W-:Y:S05]  /*45b0*/  @!P0 BRA `(.L_x_746) ;  /* 0x0000000000288947 */ /* 0x000fea0003800000 */
[----:B------:R-:W-:-:S13]  /*45c0*/  ISETP.NE.AND P0, PT, R4, 0x3, PT ;  /* 0x000000030400780c */ /* 0x000fda0003f05270 */
[----:B------:R-:W-:Y:S05]  /*45d0*/  @!P0 BRA `(.L_x_747) ;  /* 0x0000000000148947 */ /* 0x000fea0003800000 */
[----:B------:R-:W-:-:S13]  /*45e0*/  ISETP.NE.AND P0, PT, R4, 0x4, PT ;  /* 0x000000040400780c */ /* 0x000fda0003f05270 */
[----:B------:R-:W-:Y:S05]  /*45f0*/  @P0 BRA `(.L_x_744) ;  /* 0x0000000800b80947 */ /* 0x000fea0003800000 */
[----:B------:R-:W2:Y:S02]  /*4600*/  LDG.E.64 R2, desc[UR36][R2.64] ;  /* 0x0000002402027981 */ /* 0x000ea4000c1e1b00 */
[----:B--2---:R2:W3:Y:S01]  /*4610*/  I2F.S64 R0, R2 ;  /* 0x0000000200007312 */ /* 0x0044e20000301400 */
[----:B------:R-:W-:Y:S05]  /*4620*/  BRA `(.L_x_745) ;  /* 0x0000000c00087947 */ /* 0x000fea0003800000 */
.L_x_747:
[----:B------:R-:W2:Y:S02]  /*4630*/  LDG.E R0, desc[UR36][R2.64] ;  /* 0x0000002402007981 */ /* 0x000ea4000c1e1900 */
[----:B--2---:R-:W-:Y:S01]  /*4640*/  I2FP.F32.S32 R0, R0 ;  /* 0x0000000000007245 */ /* 0x004fe20000201400 */
[----:B------:R-:W-:Y:S06]  /*4650*/  BRA `(.L_x_745) ;  /* 0x0000000800fc7947 */ /* 0x000fec0003800000 */
.L_x_746:
[----:B------:R-:W2:Y:S02]  /*4660*/  LDG.E.U16 R0, desc[UR36][R2.64] ;  /* 0x0000002402007981 */ /* 0x000ea4000c1e1500 */
[----:B--2---:R-:W1:Y:S01]  /*4670*/  I2F.S16 R0, R0 ;  /* 0x0000000000007306 */ /* 0x004e620000101400 */
[----:B------:R-:W-:Y:S05]  /*4680*/  BRA `(.L_x_745) ;  /* 0x0000000800f07947 */ /* 0x000fea0003800000 */
.L_x_741:
        /* <DEDUP_REMOVED lines=8> */
.L_x_749:
[----:B------:R-:W2:Y:S02]  /*4710*/  LDG.E.U16 R0, desc[UR36][R2.64] ;  /* 0x0000002402007981 */ /* 0x000ea4000c1e1500 */
[----:B--2---:R-:W-:Y:S01]  /*4720*/  HADD2.F32 R0, -RZ, R0.H0_H0 ;  /* 0x20000000ff007230 */ /* 0x004fe20000004100 */
[----:B------:R-:W-:Y:S06]  /*4730*/  BRA `(.L_x_745) ;  /* 0x0000000800c47947 */ /* 0x000fec0003800000 */
.L_x_748:
        /* <DEDUP_REMOVED lines=8> */
.L_x_751:
[----:B------:R-:W2:Y:S02]  /*47c0*/  LDG.E.U16 R0, desc[UR36][R2.64] ;  /* 0x0000002402007981 */ /* 0x000ea4000c1e1500 */
[----:B--2---:R-:W-:Y:S01]  /*47d0*/  HADD2.F32 R0, -RZ, R0.H0_H0 ;  /* 0x20000000ff007230 */ /* 0x004fe20000004100 */
[----:B------:R-:W-:Y:S06]  /*47e0*/  BRA `(.L_x_745) ;  /* 0x0000000800987947 */ /* 0x000fec0003800000 */
.L_x_750:
[----:B------:R-:W2:Y:S01]  /*47f0*/  LDG.E.64 R2, desc[UR36][R2.64] ;  /* 0x0000002402027981 */ /* 0x000ea2000c1e1b00 */
[----:B------:R-:W-:Y:S01]  /*4800*/  UMOV UR4, 0xf0000000 ;  /* 0xf000000000047882 */ /* 0x000fe20000000000 */
[----:B------:R-:W-:Y:S01]  /*4810*/  UMOV UR5, 0x380fffff ;  /* 0x380fffff00057882 */ /* 0x000fe20000000000 */
[----:B--2---:R-:W0:Y:S01]  /*4820*/  F2F.F32.F64 R0, R2 ;  /* 0x0000000200007310 */ /* 0x004e220000301000 */
[----:B------:R-:W-:-:S14]  /*4830*/  DSETP.GEU.AND P0, PT, |R2|, UR4, PT ;  /* 0x0000000402007e2a */ /* 0x000fdc000bf0e200 */
[----:B0-----:R-:W-:Y:S01]  /*4840*/  @!P0 FMUL R0, R0, 1.175494350822287508e-38 ;  /* 0x0080000000008820 */ /* 0x001fe20000400000 */
[----:B------:R-:W-:Y:S06]  /*4850*/  BRA `(.L_x_745) ;  /* 0x00000008007c7947 */ /* 0x000fec0003800000 */
.L_x_740:
        /* <DEDUP_REMOVED lines=12> */
.L_x_754:
[----:B------:R-:W2:Y:S01]  /*4920*/  LDG.E.64 R2, desc[UR36][R2.64] ;  /* 0x0000002402027981 */ /* 0x000ea2000c1e1b00 */
[----:B------:R-:W-:Y:S01]  /*4930*/  UMOV UR4, 0xf0000000 ;  /* 0xf000000000047882 */ /* 0x000fe20000000000 */
[----:B------:R-:W-:Y:S01]  /*4940*/  UMOV UR5, 0x380fffff ;  /* 0x380fffff00057882 */ /* 0x000fe20000000000 */
[----:B--2---:R-:W0:Y:S01]  /*4950*/  F2F.F32.F64 R0, R2 ;  /* 0x0000000200007310 */ /* 0x004e220000301000 */
[----:B------:R-:W-:-:S14]  /*4960*/  DSETP.GEU.AND P0, PT, |R2|, UR4, PT ;  /* 0x0000000402007e2a */ /* 0x000fdc000bf0e200 */
[----:B0-----:R-:W-:Y:S01]  /*4970*/  @!P0 FMUL R0, R0, 1.175494350822287508e-38 ;  /* 0x0080000000008820 */ /* 0x001fe20000400000 */
[----:B------:R-:W-:Y:S06]  /*4980*/  BRA `(.L_x_745) ;  /* 0x0000000800307947 */ /* 0x000fec0003800000 */
.L_x_753:
        /* <DEDUP_REMOVED lines=26> */
.L_x_756:
        /* <DEDUP_REMOVED lines=13> */
.L_x_755:
[----:B------:R-:W2:Y:S02]  /*4c00*/  LDG.E.U16 R0, desc[UR36][R2.64] ;  /* 0x0000002402007981 */ /* 0x000ea4000c1e1500 */
[----:B--2---:R-:W-:Y:S01]  /*4c10*/  IMAD.U32 R0, R0, 0x10000, RZ ;  /* 0x0001000000007824 */ /* 0x004fe200078e00ff */
[----:B------:R-:W-:Y:S06]  /*4c20*/  BRA `(.L_x_745) ;  /* 0x0000000400887947 */ /* 0x000fec0003800000 */
.L_x_752:
        /* <DEDUP_REMOVED lines=11> */
.L_x_759:
        /* <DEDUP_REMOVED lines=20> */
.L_x_761:
[----:B------:R-:W-:Y:S05]  /*4e20*/  BSYNC B0 ;  /* 0x0000000000007941 */ /* 0x000fea0003800000 */
.L_x_760:
[----:B------:R-:W-:Y:S01]  /*4e30*/  LEA R3, R0, 0x3b800000, 0x17 ;  /* 0x3b80000000037811 */ /* 0x000fe200078eb8ff */
[----:B------:R-:W-:-:S05]  /*4e40*/  IMAD.SHL.U32 R0, R2, 0x100000, RZ ;  /* 0x0010000002007824 */ /* 0x000fca00078e00ff */
[----:B------:R-:W-:Y:S01]  /*4e50*/  LOP3.LUT R0, R3, R0, R4, 0xfe, !PT ;  /* 0x0000000003007212 */ /* 0x000fe200078efe04 */
[----:B------:R-:W-:Y:S06]  /*4e60*/  BRA `(.L_x_745) ;  /* 0x0000000000f87947 */ /* 0x000fec0003800000 */
.L_x_758:
        /* <DEDUP_REMOVED lines=20> */
.L_x_763:
[----:B------:R-:W-:Y:S05]  /*4fb0*/  BSYNC B0 ;  /* 0x0000000000007941 */ /* 0x000fea0003800000 */
.L_x_762:
[----:B------:R-:W-:Y:S01]  /*4fc0*/  LEA R3, R0, 0x37800000, 0x17 ;  /* 0x3780000000037811 */ /* 0x000fe200078eb8ff */
[----:B------:R-:W-:-:S05]  /*4fd0*/  IMAD.SHL.U32 R0, R2, 0x200000, RZ ;  /* 0x0020000002007824 */ /* 0x000fca00078e00ff */
[----:B------:R-:W-:Y:S01]  /*4fe0*/  LOP3.LUT R0, R3, R0, R4, 0xfe, !PT ;  /* 0x0000000003007212 */ /* 0x000fe200078efe04 */
[----:B------:R-:W-:Y:S06]  /*4ff0*/  BRA `(.L_x_745) ;  /* 0x0000000000947947 */ /* 0x000fec0003800000 */
.L_x_757:
        /* <DEDUP_REMOVED lines=14> */
.L_x_744:
        /* <DEDUP_REMOVED lines=16> */
.L_x_766:
[----:B------:R-:W-:Y:S01]  /*51e0*/  IMAD.MOV.U32 R0, RZ, RZ, RZ ;  /* 0x000000ffff007224 */ /* 0x000fe200078e00ff */
[----:B------:R-:W-:Y:S06]  /*51f0*/  BRA `(.L_x_745) ;  /* 0x0000000000147947 */ /* 0x000fec0003800000 */
.L_x_765:
[----:B------:R-:W2:Y:S02]  /*5200*/  LDG.E.64 R2, desc[UR36][R2.64] ;  /* 0x0000002402027981 */ /* 0x000ea4000c1e1b00 */
[----:B--2---:R0:W1:Y:S01]  /*5210*/  I2F.U64 R0, R2 ;  /* 0x0000000200007312 */ /* 0x0040620000301000 */
[----:B------:R-:W-:Y:S05]  /*5220*/  BRA `(.L_x_745) ;  /* 0x0000000000087947 */ /* 0x000fea0003800000 */
.L_x_764:
[----:B------:R-:W2:Y:S02]  /*5230*/  LDG.E R0, desc[UR36][R2.64] ;  /* 0x0000002402007981 */ /* 0x000ea4000c1e1900 */
[----:B--2---:R-:W-:-:S07]  /*5240*/  I2FP.F32.U32 R0, R0 ;  /* 0x0000000000007245 */ /* 0x004fce0000201000 */
.L_x_745:
[----:B------:R-:W-:Y:S05]  /*5250*/  BSYNC B6 ;  /* 0x0000000000067941 */ /* 0x000fea0003800000 */
.L_x_739:
        /* <DEDUP_REMOVED lines=24> */
.L_x_770:
[----:B------:R-:W0:Y:S02]  /*53e0*/  F2I.S64.TRUNC R2, R2 ;  /* 0x0000000200027311 */ /* 0x000e24000020d900 */
[----:B0-----:R-:W-:-:S05]  /*53f0*/  IMAD.MOV.U32 R5, RZ, RZ, R2 ;  /* 0x000000ffff057224 */ /* 0x001fca00078e0002 */
[----:B------:R4:W-:Y:S01]  /*5400*/  STG.E.U8 desc[UR36][R16.64], R5 ;  /* 0x0000000510007986 */ /* 0x0009e2000c101124 */
[----:B------:R-:W-:Y:S05]  /*5410*/  BRA `(.L_x_772) ;  /* 0x0000000c00407947 */ /* 0x000fea0003800000 */
.L_x_769:
        /* <DEDUP_REMOVED lines=9> */
.L_x_774:
[----:B------:R-:W0:Y:S02]  /*54b0*/  F2I.FTZ.TRUNC.NTZ R3, R2 ;  /* 0x0000000200037305 */ /* 0x000e24000021f100 */
[----:B0-----:R2:W-:Y:S01]  /*54c0*/  STG.E desc[UR36][R16.64], R3 ;  /* 0x0000000310007986 */ /* 0x0015e2000c101924 */
[----:B------:R-:W-:Y:S05]  /*54d0*/  BRA `(.L_x_772) ;  /* 0x0000000c00107947 */ /* 0x000fea0003800000 */
.L_x_773:
[----:B------:R-:W0:Y:S02]  /*54e0*/  F2I.FTZ.TRUNC.NTZ R3, R2 ;  /* 0x0000000200037305 */ /* 0x000e24000021f100 */
[----:B0-----:R0:W-:Y:S01]  /*54f0*/  STG.E.U16 desc[UR36][R16.64], R3 ;  /* 0x0000000310007986 */ /* 0x0011e2000c101524 */
[----:B------:R-:W-:Y:S05]  /*5500*/  BRA `(.L_x_772) ;  /* 0x0000000c00047947 */ /* 0x000fea0003800000 */
.L_x_768:
        /* <DEDUP_REMOVED lines=8> */
.L_x_776:
[----:B------:R-:W-:-:S05]  /*5590*/  F2FP.F16.F32.PACK_AB R2, RZ, R2 ;  /* 0x00000002ff02723e */ /* 0x000fca00000000ff */
[----:B------:R0:W-:Y:S01]  /*55a0*/  STG.E.U16 desc[UR36][R16.64], R2 ;  /* 0x0000000210007986 */ /* 0x0001e2000c101524 */
[----:B------:R-:W-:Y:S05]  /*55b0*/  BRA `(.L_x_772) ;  /* 0x0000000800d87947 */ /* 0x000fea0003800000 */
.L_x_775:
        /* <DEDUP_REMOVED lines=9> */
.L_x_778:
[----:B------:R-:W-:-:S04]  /*5650*/  F2FP.F16.F32.PACK_AB R3, RZ, R2 ;  /* 0x00000002ff03723e */ /* 0x000fc800000000ff */
[----:B------:R-:W-:-:S05]  /*5660*/  PRMT R3, R3, 0x5410, RZ ;  /* 0x0000541003037816 */ /* 0x000fca00000000ff */
[----:B------:R0:W-:Y:S01]  /*5670*/  STG.E desc[UR36][R16.64], R3 ;  /* 0x0000000310007986 */ /* 0x0001e2000c101924 */
[----:B------:R-:W-:Y:S05]  /*5680*/  BRA `(.L_x_772) ;  /* 0x0000000800a47947 */ /* 0x000fea0003800000 */
.L_x_777:
[----:B------:R-:W-:-:S06]  /*5690*/  FMUL.FTZ R2, R2, 1 ;  /* 0x3f80000002027820 */ /* 0x000fcc0000410000 */
[----:B------:R-:W0:Y:S02]  /*56a0*/  F2F.F64.F32 R2, R2 ;  /* 0x0000000200027310 */ /* 0x000e240000201800 */
[----:B0-----:R0:W-:Y:S01]  /*56b0*/  STG.E.64 desc[UR36][R16.64], R2 ;  /* 0x0000000210007986 */ /* 0x0011e2000c101b24 */
[----:B------:R-:W-:Y:S05]  /*56c0*/  BRA `(.L_x_772) ;  /* 0x0000000800947947 */ /* 0x000fea0003800000 */
.L_x_767:
        /* <DEDUP_REMOVED lines=12> */
.L_x_781:
[----:B------:R-:W-:Y:S01]  /*5790*/  FMUL.FTZ R4, R2, 1 ;  /* 0x3f80000002047820 */ /* 0x000fe20000410000 */
[----:B------:R-:W-:-:S05]  /*57a0*/  CS2R R6, SRZ ;  /* 0x0000000000067805 */ /* 0x000fca000001ff00 */
[----:B------:R-:W0:Y:S02]  /*57b0*/  F2F.F64.F32 R4, R4 ;  /* 0x0000000400047310 */ /* 0x000e240000201800 */
[----:B0-----:R0:W-:Y:S01]  /*57c0*/  STG.E.128 desc[UR36][R16.64], R4 ;  /* 0x0000000410007986 */ /* 0x0011e2000c101d24 */
[----:B------:R-:W-:Y:S05]  /*57d0*/  BRA `(.L_x_772) ;  /* 0x0000000800507947 */ /* 0x000fea0003800000 */
.L_x_780:
        /* <DEDUP_REMOVED lines=20> */
.L_x_785:
[----:B------:R-:W-:Y:S05]  /*5920*/  BSYNC B0 ;  /* 0x0000000000007941 */ /* 0x000fea0003800000 */
.L_x_784:
[----:B------:R-:W-:-:S05]  /*5930*/  LOP3.LUT R5, R0, R5, RZ, 0xfc, !PT ;  /* 0x0000000500057212 */ /* 0x000fca00078efcff */
[----:B------:R0:W-:Y:S01]  /*5940*/  STG.E.U8 desc[UR36][R16.64], R5 ;  /* 0x0000000510007986 */ /* 0x0001e2000c101124 */
[----:B------:R-:W-:Y:S05]  /*5950*/  BRA `(.L_x_772) ;  /* 0x0000000400f07947 */ /* 0x000fea0003800000 */
.L_x_783:
        /* <DEDUP_REMOVED lines=12> */
.L_x_787:
[----:B------:R-:W-:Y:S01]  /*5a20*/  IMAD.MOV.U32 R0, RZ, RZ, 0x7f ;  /* 0x0000007fff007424 */ /* 0x000fe200078e00ff */
[----:B------:R-:W-:-:S04]  /*5a30*/  ISETP.GT.U32.AND P0, PT, R4, 0x7f800000, PT ;  /* 0x7f8000000400780c */ /* 0x000fc80003f04070 */
[----:B------:R-:W-:-:S09]  /*5a40*/  SEL R0, R0, 0x7c, P0 ;  /* 0x0000007c00007807 */ /* 0x000fd20000000000 */
.L_x_788:
[----:B------:R-:W-:Y:S05]  /*5a50*/  BSYNC B0 ;  /* 0x0000000000007941 */ /* 0x000fea0003800000 */
.L_x_786:
[----:B------:R-:W-:-:S04]  /*5a60*/  LOP3.LUT R2, R2, 0x80000000, RZ, 0xc0, !PT ;  /* 0x8000000002027812 */ /* 0x000fc800078ec0ff */
[----:B------:R-:W-:-:S04]  /*5a70*/  SHF.R.U32.HI R3, RZ, 0x18, R2 ;  /* 0x00000018ff037819 */ /* 0x000fc80000011602 */
[----:B------:R-:W-:-:S05]  /*5a80*/  LOP3.LUT R3, R0, R3, RZ, 0xfc, !PT ;  /* 0x0000000300037212 */ /* 0x000fca00078efcff */
[----:B------:R0:W-:Y:S01]  /*5a90*/  STG.E.U8 desc[UR36][R16.64], R3 ;  /* 0x0000000310007986 */ /* 0x0001e2000c101124 */
[----:B------:R-:W-:Y:S05]  /*5aa0*/  BRA `(.L_x_772) ;  /* 0x00000004009c7947 */ /* 0x000fea0003800000 */
.L_x_782:
[----:B------:R-:W-:-:S05]  /*5ab0*/  F2FP.BF16.F32.PACK_AB R2, RZ, R2 ;  /* 0x00000002ff02723e */ /* 0x000fca00000010ff */
[----:B------:R0:W-:Y:S01]  /*5ac0*/  STG.E.U16 desc[UR36][R16.64], R2 ;  /* 0x0000000210007986 */ /* 0x0001e2000c101524 */
[----:B------:R-:W-:Y:S05]  /*5ad0*/  BRA `(.L_x_772) ;  /* 0x0000000400907947 */ /* 0x000fea0003800000 */
.L_x_779:
        /* <DEDUP_REMOVED lines=11> */
.L_x_791:
        /* <DEDUP_REMOVED lines=16> */
.L_x_794:
[----:B------:R-:W-:-:S04]  /*5c90*/  LOP3.LUT R2, R2, 0x80000000, RZ, 0xc0, !PT ;  /* 0x8000000002027812 */ /* 0x000fc800078ec0ff */
[----:B------:R-:W-:-:S04]  /*5ca0*/  SHF.R.U32.HI R3, RZ, 0x18, R2 ;  /* 0x00000018ff037819 */ /* 0x000fc80000011602 */
[----:B------:R-:W-:-:S04]  /*5cb0*/  LOP3.LUT R0, R0, R3, RZ, 0xfc, !PT ;  /* 0x0000000300007212 */ /* 0x000fc800078efcff */
[----:B------:R-:W-:-:S07]  /*5cc0*/  PRMT R8, R0, 0x7610, R8 ;  /* 0x0000761000087816 */ /* 0x000fce0000000008 */
.L_x_793:
[----:B------:R-:W-:Y:S05]  /*5cd0*/  BSYNC B0 ;  /* 0x0000000000007941 */ /* 0x000fea0003800000 */
.L_x_792:
[----:B------:R0:W-:Y:S01]  /*5ce0*/  STG.E.U8 desc[UR36][R16.64], R8 ;  /* 0x0000000810007986 */ /* 0x0001e2000c101124 */
[----:B------:R-:W-:Y:S05]  /*5cf0*/  BRA `(.L_x_772) ;  /* 0x0000000400087947 */ /* 0x000fea0003800000 */
.L_x_790:
        /* <DEDUP_REMOVED lines=16> */
.L_x_797:
[----:B------:R-:W-:-:S04]  /*5e00*/  LOP3.LUT R2, R2, 0x80000000, RZ, 0xc0, !PT ;  /* 0x8000000002027812 */ /* 0x000fc800078ec0ff */
[----:B------:R-:W-:-:S04]  /*5e10*/  SHF.R.U32.HI R3, RZ, 0x18, R2 ;  /* 0x00000018ff037819 */ /* 0x000fc80000011602 */
[----:B------:R-:W-:-:S04]  /*5e20*/  LOP3.LUT R0, R0, R3, RZ, 0xfc, !PT ;  /* 0x0000000300007212 */ /* 0x000fc800078efcff */
[----:B------:R-:W-:-:S07]  /*5e30*/  PRMT R8, R0, 0x7610, R8 ;  /* 0x0000761000087816 */ /* 0x000fce0000000008 */
.L_x_796:
[----:B------:R-:W-:Y:S05]  /*5e40*/  BSYNC B0 ;  /* 0x0000000000007941 */ /* 0x000fea0003800000 */
.L_x_795:
[----:B------:R0:W-:Y:S01]  /*5e50*/  STG.E.U8 desc[UR36][R16.64], R8 ;  /* 0x0000000810007986 */ /* 0x0001e2000c101124 */
[----:B------:R-:W-:Y:S05]  /*5e60*/  BRA `(.L_x_772) ;  /* 0x0000000000ac7947 */ /* 0x000fea0003800000 */
.L_x_789:
        /* <DEDUP_REMOVED lines=21> */
.L_x_771:
        /* <DEDUP_REMOVED lines=16> */
.L_x_800:
[----:B------:R-:W-:Y:S05]  /*60c0*/  BRA `(.L_x_772) ;  /* 0x0000000000147947 */ /* 0x000fea0003800000 */
.L_x_799:
[----:B------:R-:W0:Y:S02]  /*60d0*/  F2I.U64.TRUNC R2, R2 ;  /* 0x0000000200027311 */ /* 0x000e24000020d800 */
[----:B0-----:R0:W-:Y:S01]  /*60e0*/  STG.E.64 desc[UR36][R16.64], R2 ;  /* 0x0000000210007986 */ /* 0x0011e2000c101b24 */
[----:B------:R-:W-:Y:S05]  /*60f0*/  BRA `(.L_x_772) ;  /* 0x0000000000087947 */ /* 0x000fea0003800000 */
.L_x_798:
[----:B------:R-:W0:Y:S02]  /*6100*/  F2I.FTZ.U32.TRUNC.NTZ R3, R2 ;  /* 0x0000000200037305 */ /* 0x000e24000021f000 */
[----:B0-----:R0:W-:Y:S02]  /*6110*/  STG.E desc[UR36][R16.64], R3 ;  /* 0x0000000310007986 */ /* 0x0011e4000c101924 */
.L_x_772:
[----:B------:R-:W-:-:S07]  /*6120*/  VIADD R19, R19, 0x80 ;  /* 0x0000008013137836 */ /* 0x000fce0000000000 */
.L_x_737:
[----:B------:R-:W-:Y:S05]  /*6130*/  BSYNC B7 ;  /* 0x0000000000077941 */ /* 0x000fea0003800000 */
.L_x_736:
        /* <DEDUP_REMOVED lines=307> */
.L_x_803:
        /* <DEDUP_REMOVED lines=20> */
[----:B--2---:R-:W3:Y:S01]  /*75b0*/  I2F.S16 R0, R0 ;  /* 0x0000000000007306 */ /* 0x004ee20000101400 */
[----:B------:R-:W-:Y:S05]  /*75c0*/  BRA `(.L_x_810) ;  /* 0x0000000c00387947 */ /* 0x000fea0003800000 */
.L_x_808:
[----:B------:R-:W2:Y:S02]  /*75d0*/  LDG.E.U8 R0, desc[UR36][R2.64] ;  /* 0x0000002402007981 */ /* 0x000ea4000c1e1100 */
[----:B--2---:R-:W-:Y:S01]  /*75e0*/  I2FP.F32.U32 R0, R0 ;  /* 0x0000000000007245 */ /* 0x004fe20000201000 */
[----:B------:R-:W-:Y:S06]  /*75f0*/  BRA `(.L_x_810) ;  /* 0x0000000c002c7947 */ /* 0x000fec0003800000 */
.L_x_807:
[----:B------:R-:W-:-:S13]  /*7600*/  ISETP.NE.AND P0, PT, R4, 0x2, PT ;  /* 0x000000020400780c */ /* 0x000fda0003f05270 */
[----:B------:R-:W-:Y:S05]  /*7610*/  @!P0 BRA `(.L_x_811) ;  /* 0x0000000000288947 */ /* 0x000fea0003800000 */
[----:B------:R-:W-:-:S13]  /*7620*/  ISETP.NE.AND P0, PT, R4, 0x3, PT ;  /* 0x000000030400780c */ /* 0x000fda0003f05270 */
[----:B------:R-:W-:Y:S05]  /*7630*/  @!P0 BRA `(.L_x_812) ;  /* 0x0000000000148947 */ /* 0x000fea0003800000 */
[----:B------:R-:W-:-:S13]  /*7640*/  ISETP.NE.AND P0, PT, R4, 0x4, PT ;  /* 0x000000040400780c */ /* 0x000fda0003f05270 */
[----:B------:R-:W-:Y:S05]  /*7650*/  @P0 BRA `(.L_x_809) ;  /* 0x0000000800b80947 */ /* 0x000fea0003800000 */
[----:B------:R-:W2:Y:S02]  /*7660*/  LDG.E.64 R2, desc[UR36][R2.64] ;  /* 0x0000002402027981 */ /* 0x000ea4000c1e1b00 */
[----:B--2---:R1:W2:Y:S01]  /*7670*/  I2F.S64 R0, R2 ;  /* 0x0000000200007312 */ /* 0x0042a20000301400 */
[----:B------:R-:W-:Y:S05]  /*7680*/  BRA `(.L_x_810) ;  /* 0x0000000c00087947 */ /* 0x000fea0003800000 */
.L_x_812:
[----:B------:R-:W2:Y:S02]  /*7690*/  LDG.E R0, desc[UR36][R2.64] ;  /* 0x0000002402007981 */ /* 0x000ea4000c1e1900 */
[----:B--2---:R-:W-:Y:S01]  /*76a0*/  I2FP.F32.S32 R0, R0 ;  /* 0x0000000000007245 */ /* 0x004fe20000201400 */
[----:B------:R-:W-:Y:S06]  /*76b0*/  BRA `(.L_x_810) ;  /* 0x0000000800fc7947 */ /* 0x000fec0003800000 */
.L_x_811:
[----:B------:R-:W2:Y:S02]  /*76c0*/  LDG.E.U16 R0, desc[UR36][R2.64] ;  /* 0x0000002402007981 */ /* 0x000ea4000c1e1500 */
[----:B--2---:R-:W0:Y:S01]  /*76d0*/  I2F.S16 R0, R0 ;  /* 0x0000000000007306 */ /* 0x004e220000101400 */
[----:B------:R-:W-:Y:S05]  /*76e0*/  BRA `(.L_x_810) ;  /* 0x0000000800f07947 */ /* 0x000fea0003800000 */
.L_x_806:
        /* <DEDUP_REMOVED lines=8> */
.L_x_814:
[----:B------:R-:W2:Y:S02]  /*7770*/  LDG.E.U16 R0, desc[UR36][R2.64] ;  /* 0x0000002402007981 */ /* 0x000ea4000c1e1500 */
[----:B--2---:R-:W-:Y:S01]  /*7780*/  HADD2.F32 R0, -RZ, R0.H0_H0 ;  /* 0x20000000ff007230 */ /* 0x004fe20000004100 */
[----:B------:R-:W-:Y:S06]  /*7790*/  BRA `(.L_x_810) ;  /* 0x0000000800c47947 */ /* 0x000fec0003800000 */
.L_x_813:
        /* <DEDUP_REMOVED lines=8> */
.L_x_816:
[----:B------:R-:W2:Y:S02]  /*7820*/  LDG.E.U16 R0, desc[UR36][R2.64] ;  /* 0x0000002402007981 */ /* 0x000ea4000c1e1500 */
[----:B--2---:R-:W-:Y:S01]  /*7830*/  HADD2.F32 R0, -RZ, R0.H0_H0 ;  /* 0x20000000ff007230 */ /* 0x004fe20000004100 */
[----:B------:R-:W-:Y:S06]  /*7840*/  BRA `(.L_x_810) ;  /* 0x0000000800987947 */ /* 0x000fec0003800000 */
.L_x_815:
[----:B------:R-:W2:Y:S01]  /*7850*/  LDG.E.64 R2, desc[UR36][R2.64] ;  /* 0x0000002402027981 */ /* 0x000ea2000c1e1b00 */
[----:B------:R-:W-:Y:S01]  /*7860*/  UMOV UR4, 0xf0000000 ;  /* 0xf000000000047882 */ /* 0x000fe20000000000 */
[----:B------:R-:W-:Y:S01]  /*7870*/  UMOV UR5, 0x380fffff ;  /* 0x380fffff00057882 */ /* 0x000fe20000000000 */
[----:B--2---:R-:W0:Y:S01]  /*7880*/  F2F.F32.F64 R0, R2 ;  /* 0x0000000200007310 */ /* 0x004e220000301000 */
[----:B------:R-:W-:-:S14]  /*7890*/  DSETP.GEU.AND P0, PT, |R2|, UR4, PT ;  /* 0x0000000402007e2a */ /* 0x000fdc000bf0e200 */
[----:B0-----:R-:W-:Y:S01]  /*78a0*/  @!P0 FMUL R0, R0, 1.175494350822287508e-38 ;  /* 0x0080000000008820 */ /* 0x001fe20000400000 */
[----:B------:R-:W-:Y:S06]  /*78b0*/  BRA `(.L_x_810) ;  /* 0x00000008007c7947 */ /* 0x000fec0003800000 */
.L_x_805:
        /* <DEDUP_REMOVED lines=12> */
.L_x_819:
[----:B------:R-:W2:Y:S01]  /*7980*/  LDG.E.64 R2, desc[UR36][R2.64] ;  /* 0x0000002402027981 */ /* 0x000ea2000c1e1b00 */
[----:B------:R-:W-:Y:S01]  /*7990*/  UMOV UR4, 0xf0000000 ;  /* 0xf000000000047882 */ /* 0x000fe20000000000 */
[----:B------:R-:W-:Y:S01]  /*79a0*/  UMOV UR5, 0x380fffff ;  /* 0x380fffff00057882 */ /* 0x000fe20000000000 */
[----:B--2---:R-:W0:Y:S01]  /*79b0*/  F2F.F32.F64 R0, R2 ;  /* 0x0000000200007310 */ /* 0x004e220000301000 */
[----:B------:R-:W-:-:S14]  /*79c0*/  DSETP.GEU.AND P0, PT, |R2|, UR4, PT ;  /* 0x0000000402007e2a */ /* 0x000fdc000bf0e200 */
[----:B0-----:R-:W-:Y:S01]  /*79d0*/  @!P0 FMUL R0, R0, 1.175494350822287508e-38 ;  /* 0x0080000000008820 */ /* 0x001fe20000400000 */
[----:B------:R-:W-:Y:S06]  /*79e0*/  BRA `(.L_x_810) ;  /* 0x0000000800307947 */ /* 0x000fec0003800000 */
.L_x_818:
        /* <DEDUP_REMOVED lines=26> */
.L_x_821:
        /* <DEDUP_REMOVED lines=13> */
.L_x_820:
[----:B------:R-:W2:Y:S02]  /*7c60*/  LDG.E.U16 R0, desc[UR36][R2.64] ;  /* 0x0000002402007981 */ /* 0x000ea4000c1e1500 */
[----:B--2---:R-:W-:Y:S01]  /*7c70*/  IMAD.U32 R0, R0, 0x10000, RZ ;  /* 0x0001000000007824 */ /* 0x004fe200078e00ff */
[----:B------:R-:W-:Y:S06]  /*7c80*/  BRA `(.L_x_810) ;  /* 0x0000000400887947 */ /* 0x000fec0003800000 */
.L_x_817:
        /* <DEDUP_REMOVED lines=11> */
.L_x_824:
        /* <DEDUP_REMOVED lines=20> */
.L_x_826:
[----:B------:R-:W-:Y:S05]  /*7e80*/  BSYNC B0 ;  /* 0x0000000000007941 */ /* 0x000fea0003800000 */
.L_x_825:
[----:B------:R-:W-:Y:S01]  /*7e90*/  LEA R3, R0, 0x3b800000, 0x17 ;  /* 0x3b80000000037811 */ /* 0x000fe200078eb8ff */
[----:B------:R-:W-:-:S05]  /*7ea0*/  IMAD.SHL.U32 R0, R2, 0x100000, RZ ;  /* 0x0010000002007824 */ /* 0x000fca00078e00ff */
[----:B------:R-:W-:Y:S01]  /*7eb0*/  LOP3.LUT R0, R3, R0, R4, 0xfe, !PT ;  /* 0x0000000003007212 */ /* 0x000fe200078efe04 */
[----:B------:R-:W-:Y:S06]  /*7ec0*/  BRA `(.L_x_810) ;  /* 0x0000000000f87947 */ /* 0x000fec0003800000 */
.L_x_823:
        /* <DEDUP_REMOVED lines=20> */
.L_x_828:
[----:B------:R-:W-:Y:S05]  /*8010*/  BSYNC B0 ;  /* 0x0000000000007941 */ /* 0x000fea0003800000 */
.L_x_827:
[----:B------:R-:W-:Y:S01]  /*8020*/  LEA R3, R0, 0x37800000, 0x17 ;  /* 0x3780000000037811 */ /* 0x000fe200078eb8ff */
[----:B------:R-:W-:-:S05]  /*8030*/  IMAD.SHL.U32 R0, R2, 0x200000, RZ ;  /* 0x0020000002007824 */ /* 0x000fca00078e00ff */
[----:B------:R-:W-:Y:S01]  /*8040*/  LOP3.LUT R0, R3, R0, R4, 0xfe, !PT ;  /* 0x0000000003007212 */ /* 0x000fe200078efe04 */
[----:B------:R-:W-:Y:S06]  /*8050*/  BRA `(.L_x_810) ;  /* 0x0000000000947947 */ /* 0x000fec0003800000 */
.L_x_822:
        /* <DEDUP_REMOVED lines=14> */
.L_x_809:
        /* <DEDUP_REMOVED lines=16> */
.L_x_831:
[----:B------:R-:W-:Y:S01]  /*8240*/  IMAD.MOV.U32 R0, RZ, RZ, RZ ;  /* 0x000000ffff007224 */ /* 0x000fe200078e00ff */
[----:B------:R-:W-:Y:S06]  /*8250*/  BRA `(.L_x_810) ;  /* 0x0000000000147947 */ /* 0x000fec0003800000 */
.L_x_830:
[----:B------:R-:W2:Y:S02]  /*8260*/  LDG.E.64 R2, desc[UR36][R2.64] ;  /* 0x0000002402027981 */ /* 0x000ea4000c1e1b00 */
[----:B--2---:R0:W1:Y:S01]  /*8270*/  I2F.U64 R0, R2 ;  /* 0x0000000200007312 */ /* 0x0040620000301000 */
[----:B------:R-:W-:Y:S05]  /*8280*/  BRA `(.L_x_810) ;  /* 0x0000000000087947 */ /* 0x000fea0003800000 */
.L_x_829:
[----:B------:R-:W2:Y:S02]  /*8290*/  LDG.E R0, desc[UR36][R2.64] ;  /* 0x0000002402007981 */ /* 0x000ea4000c1e1900 */
[----:B--2---:R-:W-:-:S07]  /*82a0*/  I2FP.F32.U32 R0, R0 ;  /* 0x0000000000007245 */ /* 0x004fce0000201000 */
.L_x_810:
[----:B------:R-:W-:Y:S05]  /*82b0*/  BSYNC B6 ;  /* 0x0000000000067941 */ /* 0x000fea0003800000 */
.L_x_804:
        /* <DEDUP_REMOVED lines=24> */
.L_x_835:
[----:B------:R-:W0:Y:S02]  /*8440*/  F2I.S64.TRUNC R2, R2 ;  /* 0x0000000200027311 */ /* 0x000e24000020d900 */
[----:B0-----:R-:W-:-:S05]  /*8450*/  IMAD.MOV.U32 R5, RZ, RZ, R2 ;  /* 0x000000ffff057224 */ /* 0x001fca00078e0002 */
[----:B------:R0:W-:Y:S01]  /*8460*/  STG.E.U8 desc[UR36][R16.64], R5 ;  /* 0x0000000510007986 */ /* 0x0001e2000c101124 */
[----:B------:R-:W-:Y:S05]  /*8470*/  BRA `(.L_x_837) ;  /* 0x0000000c00407947 */ /* 0x000fea0003800000 */
.L_x_834:
        /* <DEDUP_REMOVED lines=9> */
.L_x_839:
[----:B------:R-:W0:Y:S02]  /*8510*/  F2I.FTZ.TRUNC.NTZ R3, R2 ;  /* 0x0000000200037305 */ /* 0x000e24000021f100 */
[----:B0-----:R0:W-:Y:S01]  /*8520*/  STG.E desc[UR36][R16.64], R3 ;  /* 0x0000000310007986 */ /* 0x0011e2000c101924 */
[----:B------:R-:W-:Y:S05]  /*8530*/  BRA `(.L_x_837) ;  /* 0x0000000c00107947 */ /* 0x000fea0003800000 */
.L_x_838:
[----:B------:R-:W0:Y:S02]  /*8540*/  F2I.FTZ.TRUNC.NTZ R3, R2 ;  /* 0x0000000200037305 */ /* 0x000e24000021f100 */
[----:B0-----:R0:W-:Y:S01]  /*8550*/  STG.E.U16 desc[UR36][R16.64], R3 ;  /* 0x0000000310007986 */ /* 0x0011e2000c101524 */
[----:B------:R-:W-:Y:S05]  /*8560*/  BRA `(.L_x_837) ;  /* 0x0000000c00047947 */ /* 0x000fea0003800000 */
.L_x_833:
        /* <DEDUP_REMOVED lines=8> */
.L_x_841:
[----:B------:R-:W-:-:S05]  /*85f0*/  F2FP.F16.F32.PACK_AB R2, RZ, R2 ;  /* 0x00000002ff02723e */ /* 0x000fca00000000ff */
[----:B------:R0:W-:Y:S01]  /*8600*/  STG.E.U16 desc[UR36][R16.64], R2 ;  /* 0x0000000210007986 */ /* 0x0001e2000c101524 */
[----:B------:R-:W-:Y:S05]  /*8610*/  BRA `(.L_x_837) ;  /* 0x0000000800d87947 */ /* 0x000fea0003800000 */
.L_x_840:
        /* <DEDUP_REMOVED lines=9> */
.L_x_843:
[----:B------:R-:W-:-:S04]  /*86b0*/  F2FP.F16.F32.PACK_AB R3, RZ, R2 ;  /* 0x00000002ff03723e */ /* 0x000fc800000000ff */
[----:B------:R-:W-:-:S05]  /*86c0*/  PRMT R3, R3, 0x5410, RZ ;  /* 0x0000541003037816 */ /* 0x000fca00000000ff */
[----:B------:R0:W-:Y:S01]  /*86d0*/  STG.E desc[UR36][R16.64], R3 ;  /* 0x0000000310007986 */ /* 0x0001e2000c101924 */
[----:B------:R-:W-:Y:S05]  /*86e0*/  BRA `(.L_x_837) ;  /* 0x0000000800a47947 */ /* 0x000fea0003800000 */
.L_x_842:
[----:B------:R-:W-:-:S06]  /*86f0*/  FMUL.FTZ R2, R2, 1 ;  /* 0x3f80000002027820 */ /* 0x000fcc0000410000 */
[----:B------:R-:W0:Y:S02]  /*8700*/  F2F.F64.F32 R2, R2 ;  /* 0x0000000200027310 */ /* 0x000e240000201800 */
[----:B0-----:R0:W-:Y:S01]  /*8710*/  STG.E.64 desc[UR36][R16.64], R2 ;  /* 0x0000000210007986 */ /* 0x0011e2000c101b24 */
[----:B------:R-:W-:Y:S05]  /*8720*/  BRA `(.L_x_837) ;  /* 0x0000000800947947 */ /* 0x000fea0003800000 */
.L_x_832:
        /* <DEDUP_REMOVED lines=12> */
.L_x_846:
[----:B------:R-:W-:Y:S01]  /*87f0*/  FMUL.FTZ R4, R2, 1 ;  /* 0x3f80000002047820 */ /* 0x000fe20000410000 */
[----:B------:R-:W-:-:S05]  /*8800*/  CS2R R6, SRZ ;  /* 0x0000000000067805 */ /* 0x000fca000001ff00 */
[----:B------:R-:W0:Y:S02]  /*8810*/  F2F.F64.F32 R4, R4 ;  /* 0x0000000400047310 */ /* 0x000e240000201800 */
[----:B0-----:R0:W-:Y:S01]  /*8820*/  STG.E.128 desc[UR36][R16.64], R4 ;  /* 0x0000000410007986 */ /* 0x0011e2000c101d24 */
[----:B------:R-:W-:Y:S05]  /*8830*/  BRA `(.L_x_837) ;  /* 0x0000000800507947 */ /* 0x000fea0003800000 */
.L_x_845:
        /* <DEDUP_REMOVED lines=20> */
.L_x_850:
[----:B------:R-:W-:Y:S05]  /*8980*/  BSYNC B0 ;  /* 0x0000000000007941 */ /* 0x000fea0003800000 */
.L_x_849:
[----:B------:R-:W-:-:S05]  /*8990*/  LOP3.LUT R5, R0, R5, RZ, 0xfc, !PT ;  /* 0x0000000500057212 */ /* 0x000fca00078efcff */
[----:B------:R0:W-:Y:S01]  /*89a0*/  STG.E.U8 desc[UR36][R16.64], R5 ;  /* 0x0000000510007986 */ /* 0x0001e2000c101124 */
[----:B------:R-:W-:Y:S05]  /*89b0*/  BRA `(.L_x_837) ;  /* 0x0000000400f07947 */ /* 0x000fea0003800000 */
.L_x_848:
        /* <DEDUP_REMOVED lines=12> */
.L_x_852:
[----:B------:R-:W-:Y:S01]  /*8a80*/  IMAD.MOV.U32 R0, RZ, RZ, 0x7f ;  /* 0x0000007fff007424 */ /* 0x000fe200078e00ff */
[----:B------:R-:W-:-:S04]  /*8a90*/  ISETP.GT.U32.AND P0, PT, R4, 0x7f800000, PT ;  /* 0x7f8000000400780c */ /* 0x000fc80003f04070 */
[----:B------:R-:W-:-:S09]  /*8aa0*/  SEL R0, R0, 0x7c, P0 ;  /* 0x0000007c00007807 */ /* 0x000fd20000000000 */
.L_x_853:
[----:B------:R-:W-:Y:S05]  /*8ab0*/  BSYNC B0 ;  /* 0x0000000000007941 */ /* 0x000fea0003800000 */
.L_x_851:
[----:B------:R-:W-:-:S04]  /*8ac0*/  LOP3.LUT R2, R2, 0x80000000, RZ, 0xc0, !PT ;  /* 0x8000000002027812 */ /* 0x000fc800078ec0ff */
[----:B------:R-:W-:-:S04]  /*8ad0*/  SHF.R.U32.HI R3, RZ, 0x18, R2 ;  /* 0x00000018ff037819 */ /* 0x000fc80000011602 */
[----:B------:R-:W-:-:S05]  /*8ae0*/  LOP3.LUT R3, R0, R3, RZ, 0xfc, !PT ;  /* 0x0000000300037212 */ /* 0x000fca00078efcff */
[----:B------:R0:W-:Y:S01]  /*8af0*/  STG.E.U8 desc[UR36][R16.64], R3 ;  /* 0x0000000310007986 */ /* 0x0001e2000c101124 */
[----:B------:R-:W-:Y:S05]  /*8b00*/  BRA `(.L_x_837) ;  /* 0x00000004009c7947 */ /* 0x000fea0003800000 */
.L_x_847:
[----:B------:R-:W-:-:S05]  /*8b10*/  F2FP.BF16.F32.PACK_AB R2, RZ, R2 ;  /* 0x00000002ff02723e */ /* 0x000fca00000010ff */
[----:B------:R0:W-:Y:S01]  /*8b20*/  STG.E.U16 desc[UR36][R16.64], R2 ;  /* 0x0000000210007986 */ /* 0x0001e2000c101524 */
[----:B------:R-:W-:Y:S05]  /*8b30*/  BRA `(.L_x_837) ;  /* 0x0000000400907947 */ /* 0x000fea0003800000 */
.L_x_844:
        /* <DEDUP_REMOVED lines=11> */
.L_x_856:
        /* <DEDUP_REMOVED lines=16> */
.L_x_859:
[----:B------:R-:W-:-:S04]  /*8cf0*/  LOP3.LUT R2, R2, 0x80000000, RZ, 0xc0, !PT ;  /* 0x8000000002027812 */ /* 0x000fc800078ec0ff */
[----:B------:R-:W-:-:S04]  /*8d00*/  SHF.R.U32.HI R3, RZ, 0x18, R2 ;  /* 0x00000018ff037819 */ /* 0x000fc80000011602 */
[----:B------:R-:W-:-:S04]  /*8d10*/  LOP3.LUT R0, R0, R3, RZ, 0xfc, !PT ;  /* 0x0000000300007212 */ /* 0x000fc800078efcff */
[----:B------:R-:W-:-:S07]  /*8d20*/  PRMT R8, R0, 0x7610, R8 ;  /* 0x0000761000087816 */ /* 0x000fce0000000008 */
.L_x_858:
[----:B------:R-:W-:Y:S05]  /*8d30*/  BSYNC B0 ;  /* 0x0000000000007941 */ /* 0x000fea0003800000 */
.L_x_857:
[----:B------:R3:W-:Y:S01]  /*8d40*/  STG.E.U8 desc[UR36][R16.64], R8 ;  /* 0x0000000810007986 */ /* 0x0007e2000c101124 */
[----:B------:R-:W-:Y:S05]  /*8d50*/  BRA `(.L_x_837) ;  /* 0x0000000400087947 */ /* 0x000fea0003800000 */
.L_x_855:
        /* <DEDUP_REMOVED lines=16> */
.L_x_862:
[----:B------:R-:W-:-:S04]  /*8e60*/  LOP3.LUT R2, R2, 0x80000000, RZ, 0xc0, !PT ;  /* 0x8000000002027812 */ /* 0x000fc800078ec0ff */
[----:B------:R-:W-:-:S04]  /*8e70*/  SHF.R.U32.HI R3, RZ, 0x18, R2 ;  /* 0x00000018ff037819 */ /* 0x000fc80000011602 */
[----:B------:R-:W-:-:S04]  /*8e80*/  LOP3.LUT R0, R0, R3, RZ, 0xfc, !PT ;  /* 0x0000000300007212 */ /* 0x000fc800078efcff */
[----:B------:R-:W-:-:S07]  /*8e90*/  PRMT R8, R0, 0x7610, R8 ;  /* 0x0000761000087816 */ /* 0x000fce0000000008 */
.L_x_861:
[----:B------:R-:W-:Y:S05]  /*8ea0*/  BSYNC B0 ;  /* 0x0000000000007941 */ /* 0x000fea0003800000 */
.L_x_860:
[----:B------:R0:W-:Y:S01]  /*8eb0*/  STG.E.U8 desc[UR36][R16.64], R8 ;  /* 0x0000000810007986 */ /* 0x0001e2000c101124 */
[----:B------:R-:W-:Y:S05]  /*8ec0*/  BRA `(.L_x_837) ;  /* 0x0000000000ac7947 */ /* 0x000fea0003800000 */
.L_x_854:
        /* <DEDUP_REMOVED lines=21> */
.L_x_836:
        /* <DEDUP_REMOVED lines=16> */
.L_x_865:
[----:B------:R-:W-:Y:S05]  /*9120*/  BRA `(.L_x_837) ;  /* 0x0000000000147947 */ /* 0x000fea0003800000 */
.L_x_864:
[----:B------:R-:W0:Y:S02]  /*9130*/  F2I.U64.TRUNC R2, R2 ;  /* 0x0000000200027311 */ /* 0x000e24000020d800 */
[----:B0-----:R2:W-:Y:S01]  /*9140*/  STG.E.64 desc[UR36][R16.64], R2 ;  /* 0x0000000210007986 */ /* 0x0015e2000c101b24 */
[----:B------:R-:W-:Y:S05]  /*9150*/  BRA `(.L_x_837) ;  /* 0x0000000000087947 */ /* 0x000fea0003800000 */
.L_x_863:
[----:B------:R-:W0:Y:S02]  /*9160*/  F2I.FTZ.U32.TRUNC.NTZ R3, R2 ;  /* 0x0000000200037305 */ /* 0x000e24000021f000 */
[----:B0-----:R0:W-:Y:S02]  /*9170*/  STG.E desc[UR36][R16.64], R3 ;  /* 0x0000000310007986 */ /* 0x0011e4000c101924 */
.L_x_837:
[----:B------:R-:W-:-:S07]  /*9180*/  VIADD R19, R19, 0x80 ;  /* 0x0000008013137836 */ /* 0x000fce0000000000 */
.L_x_802:
[----:B------:R-:W-:Y:S05]  /*9190*/  BSYNC B7 ;  /* 0x0000000000077941 */ /* 0x000fea0003800000 */
.L_x_801:
        /* <DEDUP_REMOVED lines=306> */
.L_x_866:
        /* <DEDUP_REMOVED lines=20> */
[----:B--2---:R-:W2:Y:S01]  /*a600*/  I2F.S16 R0, R0 ;  /* 0x0000000000007306 */ /* 0x004ea20000101400 */
[----:B------:R-:W-:Y:S05]  /*a610*/  BRA `(.L_x_873) ;  /* 0x0000000c00387947 */ /* 0x000fea0003800000 */
.L_x_871:
[----:B------:R-:W2:Y:S02]  /*a620*/  LDG.E.U8 R0, desc[UR36][R2.64] ;  /* 0x0000002402007981 */ /* 0x000ea4000c1e1100 */
[----:B--2---:R-:W-:Y:S01]  /*a630*/  I2FP.F32.U32 R0, R0 ;  /* 0x0000000000007245 */ /* 0x004fe20000201000 */
[----:B------:R-:W-:Y:S06]  /*a640*/  BRA `(.L_x_873) ;  /* 0x0000000c002c7947 */ /* 0x000fec0003800000 */
.L_x_870:
[----:B------:R-:W-:-:S13]  /*a650*/  ISETP.NE.AND P0, PT, R4, 0x2, PT ;  /* 0x000000020400780c */ /* 0x000fda0003f05270 */
[----:B------:R-:W-:Y:S05]  /*a660*/  @!P0 BRA `(.L_x_874) ;  /* 0x0000000000288947 */ /* 0x000fea0003800000 */
[----:B------:R-:W-:-:S13]  /*a670*/  ISETP.NE.AND P0, PT, R4, 0x3, PT ;  /* 0x000000030400780c */ /* 0x000fda0003f05270 */
[----:B------:R-:W-:Y:S05]  /*a680*/  @!P0 BRA `(.L_x_875) ;  /* 0x0000000000148947 */ /* 0x000fea0003800000 */
[----:B------:R-:W-:-:S13]  /*a690*/  ISETP.NE.AND P0, PT, R4, 0x4, PT ;  /* 0x000000040400780c */ /* 0x000fda0003f05270 */
[----:B------:R-:W-:Y:S05]  /*a6a0*/  @P0 BRA `(.L_x_872) ;  /* 0x0000000800b80947 */ /* 0x000fea0003800000 */
[----:B------:R-:W2:Y:S02]  /*a6b0*/  LDG.E.64 R2, desc[UR36][R2.64] ;  /* 0x0000002402027981 */ /* 0x000ea4000c1e1b00 */
[----:B--2---:R3:W4:Y:S01]  /*a6c0*/  I2F.S64 R0, R2 ;  /* 0x0000000200007312 */ /* 0x0047220000301400 */
[----:B------:R-:W-:Y:S05]  /*a6d0*/  BRA `(.L_x_873) ;  /* 0x0000000c00087947 */ /* 0x000fea0003800000 */
.L_x_875:
[----:B------:R-:W2:Y:S02]  /*a6e0*/  LDG.E R0, desc[UR36][R2.64] ;  /* 0x0000002402007981 */ /* 0x000ea4000c1e1900 */
[----:B--2---:R-:W-:Y:S01]  /*a6f0*/  I2FP.F32.S32 R0, R0 ;  /* 0x0000000000007245 */ /* 0x004fe20000201400 */
[----:B------:R-:W-:Y:S06]  /*a700*/  BRA `(.L_x_873) ;  /* 0x0000000800fc7947 */ /* 0x000fec0003800000 */
.L_x_874:
[----:B------:R-:W2:Y:S02]  /*a710*/  LDG.E.U16 R0, desc[UR36][R2.64] ;  /* 0x0000002402007981 */ /* 0x000ea4000c1e1500 */
[----:B--2---:R-:W0:Y:S01]  /*a720*/  I2F.S16 R0, R0 ;  /* 0x0000000000007306 */ /* 0x004e220000101400 */
[----:B------:R-:W-:Y:S05]  /*a730*/  BRA `(.L_x_873) ;  /* 0x0000000800f07947 */ /* 0x000fea0003800000 */
.L_x_869:
        /* <DEDUP_REMOVED lines=8> */
.L_x_877:
[----:B------:R-:W2:Y:S02]  /*a7c0*/  LDG.E.U16 R0, desc[UR36][R2.64] ;  /* 0x0000002402007981 */ /* 0x000ea4000c1e1500 */
[----:B--2---:R-:W-:Y:S01]  /*a7d0*/  HADD2.F32 R0, -RZ, R0.H0_H0 ;  /* 0x20000000ff007230 */ /* 0x004fe20000004100 */
[----:B------:R-:W-:Y:S06]  /*a7e0*/  BRA `(.L_x_873) ;  /* 0x0000000800c47947 */ /* 0x000fec0003800000 */
.L_x_876:
        /* <DEDUP_REMOVED lines=8> */
.L_x_879:
[----:B------:R-:W2:Y:S02]  /*a870*/  LDG.E.U16 R0, desc[UR36][R2.64] ;  /* 0x0000002402007981 */ /* 0x000ea4000c1e1500 */
[----:B--2---:R-:W-:Y:S01]  /*a880*/  HADD2.F32 R0, -RZ, R0.H0_H0 ;  /* 0x20000000ff007230 */ /* 0x004fe20000004100 */
[----:B------:R-:W-:Y:S06]  /*a890*/  BRA `(.L_x_873) ;  /* 0x0000000800987947 */ /* 0x000fec0003800000 */
.L_x_878:
[----:B------:R-:W2:Y:S01]  /*a8a0*/  LDG.E.64 R2, desc[UR36][R2.64] ;  /* 0x0000002402027981 */ /* 0x000ea2000c1e1b00 */
[----:B------:R-:W-:Y:S01]  /*a8b0*/  UMOV UR4, 0xf0000000 ;  /* 0xf000000000047882 */ /* 0x000fe20000000000 */
[----:B------:R-:W-:Y:S01]  /*a8c0*/  UMOV UR5, 0x380fffff ;  /* 0x380fffff00057882 */ /* 0x000fe20000000000 */
[----:B--2---:R-:W0:Y:S01]  /*a8d0*/  F2F.F32.F64 R0, R2 ;  /* 0x0000000200007310 */ /* 0x004e220000301000 */
[----:B------:R-:W-:-:S14]  /*a8e0*/  DSETP.GEU.AND P0, PT, |R2|, UR4, PT ;  /* 0x0000000402007e2a */ /* 0x000fdc000bf0e200 */
[----:B0-----:R-:W-:Y:S01]  /*a8f0*/  @!P0 FMUL R0, R0, 1.175494350822287508e-38 ;  /* 0x0080000000008820 */ /* 0x001fe20000400000 */
[----:B------:R-:W-:Y:S06]  /*a900*/  BRA `(.L_x_873) ;  /* 0x00000008007c7947 */ /* 0x000fec0003800000 */
.L_x_868:
        /* <DEDUP_REMOVED lines=12> */
.L_x_882:
[----:B------:R-:W2:Y:S01]  /*a9d0*/  LDG.E.64 R2, desc[UR36][R2.64] ;  /* 0x0000002402027981 */ /* 0x000ea2000c1e1b00 */
[----:B------:R-:W-:Y:S01]  /*a9e0*/  UMOV UR4, 0xf0000000 ;  /* 0xf000000000047882 */ /* 0x000fe20000000000 */
[----:B------:R-:W-:Y:S01]  /*a9f0*/  UMOV UR5, 0x380fffff ;  /* 0x380fffff00057882 */ /* 0x000fe20000000000 */
[----:B--2---:R-:W0:Y:S01]  /*aa00*/  F2F.F32.F64 R0, R2 ;  /* 0x0000000200007310 */ /* 0x004e220000301000 */
[----:B------:R-:W-:-:S14]  /*aa10*/  DSETP.GEU.AND P0, PT, |R2|, UR4, PT ;  /* 0x0000000402007e2a */ /* 0x000fdc000bf0e200 */
[----:B0-----:R-:W-:Y:S01]  /*aa20*/  @!P0 FMUL R0, R0, 1.175494350822287508e-38 ;  /* 0x0080000000008820 */ /* 0x001fe20000400000 */
[----:B------:R-:W-:Y:S06]  /*aa30*/  BRA `(.L_x_873) ;  /* 0x0000000800307947 */ /* 0x000fec0003800000 */
.L_x_881:
        /* <DEDUP_REMOVED lines=26> */
.L_x_884:
        /* <DEDUP_REMOVED lines=13> */
.L_x_883:
[----:B------:R-:W2:Y:S02]  /*acb0*/  LDG.E.U16 R0, desc[UR36][R2.64] ;  /* 0x0000002402007981 */ /* 0x000ea4000c1e1500 */
[----:B--2---:R-:W-:Y:S01]  /*acc0*/  IMAD.U32 R0, R0, 0x10000, RZ ;  /* 0x0001000000007824 */ /* 0x004fe200078e00ff */
[----:B------:R-:W-:Y:S06]  /*acd0*/  BRA `(.L_x_873) ;  /* 0x0000000400887947 */ /* 0x000fec0003800000 */
.L_x_880:
        /* <DEDUP_REMOVED lines=11> */
.L_x_887:
        /* <DEDUP_REMOVED lines=20> */
.L_x_889:
[----:B------:R-:W-:Y:S05]  /*aed0*/  BSYNC B0 ;  /* 0x0000000000007941 */ /* 0x000fea0003800000 */
.L_x_888:
[----:B------:R-:W-:Y:S01]  /*aee0*/  LEA R3, R0, 0x3b800000, 0x17 ;  /* 0x3b80000000037811 */ /* 0x000fe200078eb8ff */
[----:B------:R-:W-:-:S05]  /*aef0*/  IMAD.SHL.U32 R0, R2, 0x100000, RZ ;  /* 0x0010000002007824 */ /* 0x000fca00078e00ff */
[----:B------:R-:W-:Y:S01]  /*af00*/  LOP3.LUT R0, R3, R0, R4, 0xfe, !PT ;  /* 0x0000000003007212 */ /* 0x000fe200078efe04 */
[----:B------:R-:W-:Y:S06]  /*af10*/  BRA `(.L_x_873) ;  /* 0x0000000000f87947 */ /* 0x000fec0003800000 */
.L_x_886:
        /* <DEDUP_REMOVED lines=20> */
.L_x_891:
[----:B------:R-:W-:Y:S05]  /*b060*/  BSYNC B0 ;  /* 0x0000000000007941 */ /* 0x000fea0003800000 */
.L_x_890:
[----:B------:R-:W-:Y:S01]  /*b070*/  LEA R3, R0, 0x37800000, 0x17 ;  /* 0x3780000000037811 */ /* 0x000fe200078eb8ff */
[----:B------:R-:W-:-:S05]  /*b080*/  IMAD.SHL.U32 R0, R2, 0x200000, RZ ;  /* 0x0020000002007824 */ /* 0x000fca00078e00ff */
[----:B------:R-:W-:Y:S01]  /*b090*/  LOP3.LUT R0, R3, R0, R4, 0xfe, !PT ;  /* 0x0000000003007212 */ /* 0x000fe200078efe04 */
[----:B------:R-:W-:Y:S06]  /*b0a0*/  BRA `(.L_x_873) ;  /* 0x0000000000947947 */ /* 0x000fec0003800000 */
.L_x_885:
        /* <DEDUP_REMOVED lines=14> */
.L_x_872:
        /* <DEDUP_REMOVED lines=16> */
.L_x_894:
[----:B------:R-:W-:Y:S01]  /*b290*/  IMAD.MOV.U32 R0, RZ, RZ, RZ ;  /* 0x000000ffff007224 */ /* 0x000fe200078e00ff */
[----:B------:R-:W-:Y:S06]  /*b2a0*/  BRA `(.L_x_873) ;  /* 0x0000000000147947 */ /* 0x000fec0003800000 */
.L_x_893:
[----:B------:R-:W2:Y:S02]  /*b2b0*/  LDG.E.64 R2, desc[UR36][R2.64] ;  /* 0x0000002402027981 */ /* 0x000ea4000c1e1b00 */
[----:B--2---:R0:W1:Y:S01]  /*b2c0*/  I2F.U64 R0, R2 ;  /* 0x0000000200007312 */ /* 0x0040620000301000 */
[----:B------:R-:W-:Y:S05]  /*b2d0*/  BRA `(.L_x_873) ;  /* 0x0000000000087947 */ /* 0x000fea0003800000 */
.L_x_892:
[----:B------:R-:W2:Y:S02]  /*b2e0*/  LDG.E R0, desc[UR36][R2.64] ;  /* 0x0000002402007981 */ /* 0x000ea4000c1e1900 */
[----:B--2---:R-:W-:-:S07]  /*b2f0*/  I2FP.F32.U32 R0, R0 ;  /* 0x0000000000007245 */ /* 0x004fce0000201000 */
.L_x_873:
[----:B------:R-:W-:Y:S05]  /*b300*/  BSYNC B6 ;  /* 0x0000000000067941 */ /* 0x000fea0003800000 */
.L_x_867:
        /* <DEDUP_REMOVED lines=22> */
[----:B0-----:R-:W-:Y:S01]  /*b470*/  STG.E.U8 desc[UR36][R16.64], R3 ;  /* 0x0000000310007986 */ /* 0x001fe2000c101124 */
[----:B------:R-:W-:Y:S05]  /*b480*/  EXIT ;  /* 0x000000000000794d */ /* 0x000fea0003800000 */
.L_x_898:
[----:B------:R-:W0:Y:S02]  /*b490*/  F2I.S64.TRUNC R2, R2 ;  /* 0x0000000200027311 */ /* 0x000e24000020d900 */
[----:B0-----:R-:W-:-:S05]  /*b4a0*/  IMAD.MOV.U32 R5, RZ, RZ, R2 ;  /* 0x000000ffff057224 */ /* 0x001fca00078e0002 */
[----:B------:R-:W-:Y:S01]  /*b4b0*/  STG.E.U8 desc[UR36][R16.64], R5 ;  /* 0x0000000510007986 */ /* 0x000fe2000c101124 */
[----:B------:R-:W-:Y:S05]  /*b4c0*/  EXIT ;  /* 0x000000000000794d */ /* 0x000fea0003800000 */
.L_x_897:
[----:B------:R-:W-:-:S13]  /*b4d0*/  ISETP.NE.AND P0, PT, R8, 0x2, PT ;  /* 0x000000020800780c */ /* 0x000fda0003f05270 */
[----:B------:R-:W-:Y:S05]  /*b4e0*/  @!P0 BRA `(.L_x_900) ;  /* 0x0000000000288947 */ /* 0x000fea0003800000 */
[----:B------:R-:W-:-:S13]  /*b4f0*/  ISETP.NE.AND P0, PT, R8, 0x3, PT ;  /* 0x000000030800780c */ /* 0x000fda0003f05270 */
[----:B------:R-:W-:Y:S05]  /*b500*/  @!P0 BRA `(.L_x_901) ;  /* 0x0000000000148947 */ /* 0x000fea0003800000 */
[----:B------:R-:W-:-:S13]  /*b510*/  ISETP.NE.AND P0, PT, R8, 0x4, PT ;  /* 0x000000040800780c */ /* 0x000fda0003f05270 */
[----:B------:R-:W-:Y:S05]  /*b520*/  @P0 BRA `(.L_x_899) ;  /* 0x0000000800d00947 */ /* 0x000fea0003800000 */
[----:B------:R-:W0:Y:S02]  /*b530*/  F2I.S64.TRUNC R2, R2 ;  /* 0x0000000200027311 */ /* 0x000e24000020d900 */
[----:B0-----:R-:W-:Y:S01]  /*b540*/  STG.E.64 desc[UR36][R16.64], R2 ;  /* 0x0000000210007986 */ /* 0x001fe2000c101b24 */
[----:B------:R-:W-:Y:S05]  /*b550*/  EXIT ;  /* 0x000000000000794d */ /* 0x000fea0003800000 */
.L_x_901:
[----:B------:R-:W0:Y:S02]  /*b560*/  F2I.FTZ.TRUNC.NTZ R3, R2 ;  /* 0x0000000200037305 */ /* 0x000e24000021f100 */
[----:B0-----:R-:W-:Y:S01]  /*b570*/  STG.E desc[UR36][R16.64], R3 ;  /* 0x0000000310007986 */ /* 0x001fe2000c101924 */
[----:B------:R-:W-:Y:S05]  /*b580*/  EXIT ;  /* 0x000000000000794d */ /* 0x000fea0003800000 */
.L_x_900:
[----:B------:R-:W0:Y:S02]  /*b590*/  F2I.FTZ.TRUNC.NTZ R3, R2 ;  /* 0x0000000200037305 */ /* 0x000e24000021f100 */
[----:B0-----:R-:W-:Y:S01]  /*b5a0*/  STG.E.U16 desc[UR36][R16.64], R3 ;  /* 0x0000000310007986 */ /* 0x001fe2000c101524 */
[----:B------:R-:W-:Y:S05]  /*b5b0*/  EXIT ;  /* 0x000000000000794d */ /* 0x000fea0003800000 */
.L_x_896:
[----:B------:R-:W-:-:S13]  /*b5c0*/  ISETP.GT.AND P0, PT, R8, 0x6, PT ;  /* 0x000000060800780c */ /* 0x000fda0003f04270 */
[----:B------:R-:W-:Y:S05]  /*b5d0*/  @P0 BRA `(.L_x_902) ;  /* 0x0000000000240947 */ /* 0x000fea0003800000 */
[----:B------:R-:W-:-:S13]  /*b5e0*/  ISETP.NE.AND P0, PT, R8, 0x5, PT ;  /* 0x000000050800780c */ /* 0x000fda0003f05270 */
[----:B------:R-:W-:Y:S05]  /*b5f0*/  @!P0 BRA `(.L_x_903) ;  /* 0x0000000000108947 */ /* 0x000fea0003800000 */
[----:B------:R-:W-:-:S13]  /*b600*/  ISETP.NE.AND P0, PT, R8, 0x6, PT ;  /* 0x000000060800780c */ /* 0x000fda0003f05270 */
[----:B------:R-:W-:Y:S05]  /*b610*/  @P0 BRA `(.L_x_899) ;  /* 0x0000000800940947 */ /* 0x000fea0003800000 */
[----:B------:R-:W-:Y:S01]  /*b620*/  STG.E desc[UR36][R16.64], R2 ;  /* 0x0000000210007986 */ /* 0x000fe2000c101924 */
[----:B------:R-:W-:Y:S05]  /*b630*/  EXIT ;  /* 0x000000000000794d */ /* 0x000fea0003800000 */
.L_x_903:
[----:B------:R-:W-:-:S05]  /*b640*/  F2FP.F16.F32.PACK_AB R2, RZ, R2 ;  /* 0x00000002ff02723e */ /* 0x000fca00000000ff */
[----:B------:R-:W-:Y:S01]  /*b650*/  STG.E.U16 desc[UR36][R16.64], R2 ;  /* 0x0000000210007986 */ /* 0x000fe2000c101524 */
[----:B------:R-:W-:Y:S05]  /*b660*/  EXIT ;  /* 0x000000000000794d */ /* 0x000fea0003800000 */
.L_x_902:
[----:B------:R-:W-:-:S13]  /*b670*/  ISETP.NE.AND P0, PT, R8, 0x7, PT ;  /* 0x000000070800780c */ /* 0x000fda0003f05270 */
[----:B------:R-:W-:Y:S05]  /*b680*/  @!P0 BRA `(.L_x_904) ;  /* 0x00000000002c8947 */ /* 0x000fea0003800000 */
[----:B------:R-:W-:-:S13]  /*b690*/  ISETP.NE.AND P0, PT, R8, 0x8, PT ;  /* 0x000000080800780c */ /* 0x000fda0003f05270 */
[----:B------:R-:W-:Y:S05]  /*b6a0*/  @!P0 BRA `(.L_x_905) ;  /* 0x0000000000148947 */ /* 0x000fea0003800000 */
[----:B------:R-:W-:-:S13]  /*b6b0*/  ISETP.NE.AND P0, PT, R8, 0x9, PT ;  /* 0x000000090800780c */ /* 0x000fda0003f05270 */
[----:B------:R-:W-:Y:S05]  /*b6c0*/  @P0 BRA `(.L_x_899) ;  /* 0x0000000800680947 */ /* 0x000fea0003800000 */
[----:B------:R-:W-:-:S05]  /*b6d0*/  IMAD.MOV.U32 R3, RZ, RZ, RZ ;  /* 0x000000ffff037224 */ /* 0x000fca00078e00ff */
[----:B------:R-:W-:Y:S01]  /*b6e0*/  STG.E.64 desc[UR36][R16.64], R2 ;  /* 0x0000000210007986 */ /* 0x000fe2000c101b24 */
[----:B------:R-:W-:Y:S05]  /*b6f0*/  EXIT ;  /* 0x000000000000794d */ /* 0x000fea0003800000 */
.L_x_905:
[----:B------:R-:W-:-:S04]  /*b700*/  F2FP.F16.F32.PACK_AB R3, RZ, R2 ;  /* 0x00000002ff03723e */ /* 0x000fc800000000ff */
[----:B------:R-:W-:-:S05]  /*b710*/  PRMT R3, R3, 0x5410, RZ ;  /* 0x0000541003037816 */ /* 0x000fca00000000ff */
[----:B------:R-:W-:Y:S01]  /*b720*/  STG.E desc[UR36][R16.64], R3 ;  /* 0x0000000310007986 */ /* 0x000fe2000c101924 */
[----:B------:R-:W-:Y:S05]  /*b730*/  EXIT ;  /* 0x000000000000794d */ /* 0x000fea0003800000 */
.L_x_904:
[----:B------:R-:W-:-:S06]  /*b740*/  FMUL.FTZ R2, R2, 1 ;  /* 0x3f80000002027820 */ /* 0x000fcc0000410000 */
[----:B------:R-:W0:Y:S02]  /*b750*/  F2F.F64.F32 R2, R2 ;  /* 0x0000000200027310 */ /* 0x000e240000201800 */
[----:B0-----:R-:W-:Y:S01]  /*b760*/  STG.E.64 desc[UR36][R16.64], R2 ;  /* 0x0000000210007986 */ /* 0x001fe2000c101b24 */
[----:B------:R-:W-:Y:S05]  /*b770*/  EXIT ;  /* 0x000000000000794d */ /* 0x000fea0003800000 */
.L_x_895:
        /* <DEDUP_REMOVED lines=10> */
[----:B------:R-:W-:Y:S01]  /*b820*/  STG.E.U8 desc[UR36][R16.64], R3 ;  /* 0x0000000310007986 */ /* 0x000fe2000c101124 */
[----:B------:R-:W-:Y:S05]  /*b830*/  EXIT ;  /* 0x000000000000794d */ /* 0x000fea0003800000 */
.L_x_908:
[----:B------:R-:W-:Y:S01]  /*b840*/  FMUL.FTZ R4, R2, 1 ;  /* 0x3f80000002047820 */ /* 0x000fe20000410000 */
[----:B------:R-:W-:-:S05]  /*b850*/  CS2R R6, SRZ ;  /* 0x0000000000067805 */ /* 0x000fca000001ff00 */
[----:B------:R-:W0:Y:S02]  /*b860*/  F2F.F64.F32 R4, R4 ;  /* 0x0000000400047310 */ /* 0x000e240000201800 */
[----:B0-----:R-:W-:Y:S01]  /*b870*/  STG.E.128 desc[UR36][R16.64], R4 ;  /* 0x0000000410007986 */ /* 0x001fe2000c101d24 */
[----:B------:R-:W-:Y:S05]  /*b880*/  EXIT ;  /* 0x000000000000794d */ /* 0x000fea0003800000 */
.L_x_907:
        /* <DEDUP_REMOVED lines=20> */
.L_x_912:
[----:B------:R-:W-:Y:S05]  /*b9d0*/  BSYNC B0 ;  /* 0x0000000000007941 */ /* 0x000fea0003800000 */
.L_x_911:
[----:B------:R-:W-:-:S05]  /*b9e0*/  LOP3.LUT R5, R0, R5, RZ, 0xfc, !PT ;  /* 0x0000000500057212 */ /* 0x000fca00078efcff */
[----:B------:R-:W-:Y:S01]  /*b9f0*/  STG.E.U8 desc[UR36][R16.64], R5 ;  /* 0x0000000510007986 */ /* 0x000fe2000c101124 */
[----:B------:R-:W-:Y:S05]  /*ba00*/  EXIT ;  /* 0x000000000000794d */ /* 0x000fea0003800000 */
.L_x_910:
        /* <DEDUP_REMOVED lines=12> */
.L_x_914:
[----:B------:R-:W-:Y:S01]  /*bad0*/  IMAD.MOV.U32 R0, RZ, RZ, 0x7f ;  /* 0x0000007fff007424 */ /* 0x000fe200078e00ff */
[----:B------:R-:W-:-:S04]  /*bae0*/  ISETP.GT.U32.AND P0, PT, R4, 0x7f800000, PT ;  /* 0x7f8000000400780c */ /* 0x000fc80003f04070 */
[----:B------:R-:W-:-:S09]  /*baf0*/  SEL R0, R0, 0x7c, P0 ;  /* 0x0000007c00007807 */ /* 0x000fd20000000000 */
.L_x_915:
[----:B------:R-:W-:Y:S05]  /*bb00*/  BSYNC B0 ;  /* 0x0000000000007941 */ /* 0x000fea0003800000 */
.L_x_913:
[----:B------:R-:W-:-:S04]  /*bb10*/  LOP3.LUT R2, R2, 0x80000000, RZ, 0xc0, !PT ;  /* 0x8000000002027812 */ /* 0x000fc800078ec0ff */
[----:B------:R-:W-:-:S04]  /*bb20*/  SHF.R.U32.HI R3, RZ, 0x18, R2 ;  /* 0x00000018ff037819 */ /* 0x000fc80000011602 */
[----:B------:R-:W-:-:S05]  /*bb30*/  LOP3.LUT R3, R0, R3, RZ, 0xfc, !PT ;  /* 0x0000000300037212 */ /* 0x000fca00078efcff */
[----:B------:R-:W-:Y:S01]  /*bb40*/  STG.E.U8 desc[UR36][R16.64], R3 ;  /* 0x0000000310007986 */ /* 0x000fe2000c101124 */
[----:B------:R-:W-:Y:S05]  /*bb50*/  EXIT ;  /* 0x000000000000794d */ /* 0x000fea0003800000 */
.L_x_909:
[----:B------:R-:W-:-:S05]  /*bb60*/  F2FP.BF16.F32.PACK_AB R2, RZ, R2 ;  /* 0x00000002ff02723e */ /* 0x000fca00000010ff */
[----:B------:R-:W-:Y:S01]  /*bb70*/  STG.E.U16 desc[UR36][R16.64], R2 ;  /* 0x0000000210007986 */ /* 0x000fe2000c101524 */
[----:B------:R-:W-:Y:S05]  /*bb80*/  EXIT ;  /* 0x000000000000794d */ /* 0x000fea0003800000 */
.L_x_906:
        /* <DEDUP_REMOVED lines=9> */
[----:B0-----:R-:W-:Y:S01]  /*bc20*/  STG.E.U16 desc[UR36][R16.64], R3 ;  /* 0x0000000310007986 */ /* 0x001fe2000c101524 */
[----:B------:R-:W-:Y:S05]  /*bc30*/  EXIT ;  /* 0x000000000000794d */ /* 0x000fea0003800000 */
.L_x_918:
        /* <DEDUP_REMOVED lines=16> */
.L_x_921:
[----:B------:R-:W-:-:S04]  /*bd40*/  LOP3.LUT R2, R2, 0x80000000, RZ, 0xc0, !PT ;  /* 0x8000000002027812 */ /* 0x000fc800078ec0ff */
[----:B------:R-:W-:-:S04]  /*bd50*/  SHF.R.U32.HI R3, RZ, 0x18, R2 ;  /* 0x00000018ff037819 */ /* 0x000fc80000011602 */
[----:B------:R-:W-:-:S04]  /*bd60*/  LOP3.LUT R0, R0, R3, RZ, 0xfc, !PT ;  /* 0x0000000300007212 */ /* 0x000fc800078efcff */
[----:B------:R-:W-:-:S07]  /*bd70*/  PRMT R8, R0, 0x7610, R8 ;  /* 0x0000761000087816 */ /* 0x000fce0000000008 */
.L_x_920:
[----:B------:R-:W-:Y:S05]  /*bd80*/  BSYNC B0 ;  /* 0x0000000000007941 */ /* 0x000fea0003800000 */
.L_x_919:
[----:B------:R-:W-:Y:S01]  /*bd90*/  STG.E.U8 desc[UR36][R16.64], R8 ;  /* 0x0000000810007986 */ /* 0x000fe2000c101124 */
[----:B------:R-:W-:Y:S05]  /*bda0*/  EXIT ;  /* 0x000000000000794d */ /* 0x000fea0003800000 */
.L_x_917:
        /* <DEDUP_REMOVED lines=16> */
.L_x_924:
[----:B------:R-:W-:-:S04]  /*beb0*/  LOP3.LUT R2, R2, 0x80000000, RZ, 0xc0, !PT ;  /* 0x8000000002027812 */ /* 0x000fc800078ec0ff */
[----:B------:R-:W-:-:S04]  /*bec0*/  SHF.R.U32.HI R3, RZ, 0x18, R2 ;  /* 0x00000018ff037819 */ /* 0x000fc80000011602 */
[----:B------:R-:W-:-:S04]  /*bed0*/  LOP3.LUT R0, R0, R3, RZ, 0xfc, !PT ;  /* 0x0000000300007212 */ /* 0x000fc800078efcff */
[----:B------:R-:W-:-:S07]  /*bee0*/  PRMT R8, R0, 0x7610, R8 ;  /* 0x0000761000087816 */ /* 0x000fce0000000008 */
.L_x_923:
[----:B------:R-:W-:Y:S05]  /*bef0*/  BSYNC B0 ;  /* 0x0000000000007941 */ /* 0x000fea0003800000 */
.L_x_922:
[----:B------:R-:W-:Y:S01]  /*bf00*/  STG.E.U8 desc[UR36][R16.64], R8 ;  /* 0x0000000810007986 */ /* 0x000fe2000c101124 */
[----:B------:R-:W-:Y:S05]  /*bf10*/  EXIT ;  /* 0x000000000000794d */ /* 0x000fea0003800000 */
.L_x_916:
        /* <DEDUP_REMOVED lines=21> */
.L_x_899:
        /* <DEDUP_REMOVED lines=16> */
.L_x_927:
[----:B------:R-:W-:Y:S05]  /*c170*/  EXIT ;  /* 0x000000000000794d */ /* 0x000fea0003800000 */
.L_x_926:
[----:B------:R-:W0:Y:S02]  /*c180*/  F2I.U64.TRUNC R2, R2 ;  /* 0x0000000200027311 */ /* 0x000e24000020d800 */
[----:B0-----:R-:W-:Y:S01]  /*c190*/  STG.E.64 desc[UR36][R16.64], R2 ;  /* 0x0000000210007986 */ /* 0x001fe2000c101b24 */
[----:B------:R-:W-:Y:S05]  /*c1a0*/  EXIT ;  /* 0x000000000000794d */ /* 0x000fea0003800000 */
.L_x_925:
[----:B------:R-:W0:Y:S02]  /*c1b0*/  F2I.FTZ.U32.TRUNC.NTZ R3, R2 ;  /* 0x0000000200037305 */ /* 0x000e24000021f000 */
[----:B0-----:R-:W-:Y:S01]  /*c1c0*/  STG.E desc[UR36][R16.64], R3 ;  /* 0x0000000310007986 */ /* 0x001fe2000c101924 */
[----:B------:R-:W-:Y:S05]  /*c1d0*/  EXIT ;  /* 0x000000000000794d */ /* 0x000fea0003800000 */
.L_x_928:
        /* <DEDUP_REMOVED lines=10> */
.L_x_1952:


//--------------------- .text._ZN2at6native27unrolled_elementwise_kernelIZZZNS0_46_GLOBAL__N__5fd40885_13_AmpKernels_cu_3810c27339_amp_non_finite_check_and_unscale_cuda_ERNS_6TensorES4_RKS3_ENKUlvE_clEvENKUlvE0_clEvEUlfE_St5arrayIPcLm2EELi4E23TrivialOffsetCalculatorILi1EjESE_NS0_6memory12LoadWithCastILi1EEENSF_13StoreWithCastILi1EEEEEviT_T0_T2_T3_T4_T5_ --------------------------
	.section	.text._ZN2at6native27unrolled_elementwise_kernelIZZZNS0_46_GLOBAL__N__5fd40885_13_AmpKernels_cu_3810c27339_amp_non_finite_check_and_unscale_cuda_ERNS_6TensorES4_RKS3_ENKUlvE_clEvENKUlvE0_clEvEUlfE_St5arrayIPcLm2EELi4E23TrivialOffsetCalculatorILi1EjESE_NS0_6memory12LoadWithCastILi1EEENSF_13StoreWithCastILi1EEEEEviT_T0_T2_T3_T4_T5_,"ax",@progbits
	.align	128
        .global         _ZN2at6native27unrolled_elementwise_kernelIZZZNS0_46_GLOBAL__N__5fd40885_13_AmpKernels_cu_3810c27339_amp_non_finite_check_and_unscale_cuda_ERNS_6TensorES4_RKS3_ENKUlvE_clEvENKUlvE0_clEvEUlfE_St5arrayIPcLm2EELi4E23TrivialOffsetCalculatorILi1EjESE_NS0_6memory12LoadWithCastILi1EEENSF_13StoreWithCastILi1EEEEEviT_T0_T2_T3_T4_T5_
        .type           _ZN2at6native27unrolled_elementwise_kernelIZZZNS0_46_GLOBAL__N__5fd40885_13_AmpKernels_cu_3810c27339_amp_non_finite_check_and_unscale_cuda_ERNS_6TensorES4_RKS3_ENKUlvE_clEvENKUlvE0_clEvEUlfE_St5arrayIPcLm2EELi4E23TrivialOffsetCalculatorILi1EjESE_NS0_6memory12LoadWithCastILi1EEENSF_13StoreWithCastILi1EEEEEviT_T0_T2_T3_T4_T5_,@function
        .size           _ZN2at6native27unrolled_elementwise_kernelIZZZNS0_46_GLOBAL__N__5fd40885_13_AmpKernels_cu_3810c27339_amp_non_finite_check_and_unscale_cuda_ERNS_6TensorES4_RKS3_ENKUlvE_clEvENKUlvE0_clEvEUlfE_St5arrayIPcLm2EELi4E23TrivialOffsetCalculatorILi1EjESE_NS0_6memory12LoadWithCastILi1EEENSF_13StoreWithCastILi1EEEEEviT_T0_T2_T3_T4_T5_,(.L_x_1953 - _ZN2at6native27unrolled_elementwise_kernelIZZZNS0_46_GLOBAL__N__5fd40885_13_AmpKernels_cu_3810c27339_amp_non_finite_check_and_unscale_cuda_ERNS_6TensorES4_RKS3_ENKUlvE_clEvENKUlvE0_clEvEUlfE_St5arrayIPcLm2EELi4E23TrivialOffsetCalculatorILi1EjESE_NS0_6memory12LoadWithCastILi1EEENSF_13StoreWithCastILi1EEEEEviT_T0_T2_T3_T4_T5_)
        .other          _ZN2at6native27unrolled_elementwise_kernelIZZZNS0_46_GLOBAL__N__5fd40885_13_AmpKernels_cu_3810c27339_amp_non_finite_check_and_unscale_cuda_ERNS_6TensorES4_RKS3_ENKUlvE_clEvENKUlvE0_clEvEUlfE_St5arrayIPcLm2EELi4E23TrivialOffsetCalculatorILi1EjESE_NS0_6memory12LoadWithCastILi1EEENSF_13StoreWithCastILi1EEEEEviT_T0_T2_T3_T4_T5_,@"STO_CUDA_ENTRY STV_DEFAULT"
_ZN2at6native27unrolled_elementwise_kernelIZZZNS0_46_GLOBAL__N__5fd40885_13_AmpKernels_cu_3810c27339_amp_non_finite_check_and_unscale_cuda_ERNS_6TensorES4_RKS3_ENKUlvE_clEvENKUlvE0_clEvEUlfE_St5arrayIPcLm2EELi4E23TrivialOffsetCalculatorILi1EjESE_NS0_6memory12LoadWithCastILi1EEENSF_13StoreWithCastILi1EEEEEviT_T0_T2_T3_T4_T5_:
.text._ZN2at6native27unrolled_elementwise_kernelIZZZNS0_46_GLOBAL__N__5fd40885_13_AmpKernels_cu_3810c27339_amp_non_finite_check_and_unscale_cuda_ERNS_6TensorES4_RKS3_ENKUlvE_clEvENKUlvE0_clEvEUlfE_St5arrayIPcLm2EELi4E23TrivialOffsetCalculatorILi1EjESE_NS0_6memory12LoadWithCastILi1EEENSF_13StoreWithCastILi1EEEEEviT_T0_T2_T3_T4_T5_:
[----:B------:R-:W0:Y:S01]  /*0000*/  LDC R1, c[0x0][0x28] ;  /* 0x00000a00ff017b82 */ /* 0x000e220000000800 */
[----:B------:R-:W1:Y:S07]  /*0010*/  S2R R2, SR_CTAID.X ;  /* 0x0000000000027919 */ /* 0x000e6e0000002500 */
[----:B------:R-:W1:Y:S01]  /*0020*/  LDC R17, c[0x0][0x210] ;  /* 0x00008400ff117b82 */ /* 0x000e620000000800 */
[----:B------:R-:W-:Y:S01]  /*0030*/  ULDC.64 UR36, c[0x0][0x208] ;  /* 0x0000820000247ab9 */ /* 0x000fe20000000a00 */
[----:B------:R-:W-:Y:S01]  /*0040*/  BSSY B7, `(.L_x_929) ;  /* 0x00000ee000077945 */ /* 0x000fe20003800000 */
[----:B------:R-:W2:Y:S01]  /*0050*/  S2R R16, SR_TID.X ;  /* 0x0000000000107919 */ /* 0x000ea20000002100 */
[----:B------:R-:W-:-:S04]  /*0060*/  CS2R R22, SRZ ;  /* 0x0000000000167805 */ /* 0x000fc8000001ff00 */
[----:B------:R-:W3:Y:S01]  /*0070*/  LDC.U8 R19, c[0x0][0x244] ;  /* 0x00009100ff137b82 */ /* 0x000ee20000000000 */
[----:B-1----:R-:W-:-:S05]  /*0080*/  IMAD R17, R2, -0x200, R17 ;  /* 0xfffffe0002117824 */ /* 0x002fca00078e0211 */
[----:B--2---:R-:W-:-:S13]  /*0090*/  ISETP.GE.AND P0, PT, R16, R17, PT ;  /* 0x000000111000720c */ /* 0x004fda0003f06270 */
[----:B0--3--:R-:W-:Y:S05]  /*00a0*/  @P0 BRA `(.L_x_930) ;  /* 0x0000000c009c0947 */ /* 0x009fea0003800000 */
[----:B------:R-:W0:Y:S01]  /*00b0*/  LDC.64 R4, c[0x0][0x238] ;  /* 0x00008e00ff047b82 */ /* 0x000e220000000a00 */
[----:B------:R-:W-:Y:S01]  /*00c0*/  PRMT R0, R19, 0x9910, RZ ;  /* 0x0000991013007816 */ /* 0x000fe200000000ff */
[----:B------:R-:W-:Y:S01]  /*00d0*/  IMAD R16, R2, 0x200, R16 ;  /* 0x0000020002107824 */ /* 0x000fe200078e0210 */
[----:B------:R-:W-:Y:S01]  /*00e0*/  ULDC UR4, c[0x0][0x248] ;  /* 0x0000920000047ab9 */ /* 0x000fe20000000800 */
[----:B------:R-:W-:Y:S01]  /*00f0*/  BSSY B6, `(.L_x_931) ;  /* 0x00000e0000067945 */ /* 0x000fe20003800000 */
        /* <DEDUP_REMOVED lines=14> */
[----:B--2---:R4:W0:Y:S01]  /*01e0*/  I2F.S16 R23, R4 ;  /* 0x0000000400177306 */ /* 0x0048220000101400 */
[----:B------:R-:W-:Y:S05]  /*01f0*/  BRA `(.L_x_937) ;  /* 0x0000000c003c7947 */ /* 0x000fea0003800000 */
.L_x_935:
[----:B------:R-:W2:Y:S02]  /*0200*/  LDG.E.U8 R4, desc[UR36][R4.64] ;  /* 0x0000002404047981 */ /* 0x000ea4000c1e1100 */
[----:B--2---:R-:W-:Y:S01]  /*0210*/  I2FP.F32.U32 R23, R4 ;  /* 0x0000000400177245 */ /* 0x004fe20000201000 */
[----:B------:R-:W-:Y:S06]  /*0220*/  BRA `(.L_x_937) ;  /* 0x0000000c00307947 */ /* 0x000fec0003800000 */
.L_x_934:
[----:B------:R-:W-:-:S13]  /*0230*/  ISETP.NE.AND P0, PT, R0, 0x2, PT ;  /* 0x000000020000780c */ /* 0x000fda0003f05270 */
[----:B------:R-:W-:Y:S05]  /*0240*/  @!P0 BRA `(.L_x_938) ;  /* 0x0000000000288947 */ /* 0x000fea0003800000 */
[----:B------:R-:W-:-:S13]  /*0250*/  ISETP.NE.AND P0, PT, R0, 0x3, PT ;  /* 0x000000030000780c */ /* 0x000fda0003f05270 */
[----:B------:R-:W-:Y:S05]  /*0260*/  @!P0 BRA `(.L_x_939) ;  /* 0x0000000000148947 */ /* 0x000fea0003800000 */
[----:B------:R-:W-:-:S13]  /*0270*/  ISETP.NE.AND P0, PT, R0, 0x4, PT ;  /* 0x000000040000780c */ /* 0x000fda0003f05270 */
[----:B------:R-:W-:Y:S05]  /*0280*/  @P0 BRA `(.L_x_936) ;  /* 0x0000000800bc0947 */ /* 0x000fea0003800000 */
[----:B------:R-:W2:Y:S02]  /*0290*/  LDG.E.64 R4, desc[UR36][R4.64] ;  /* 0x0000002404047981 */ /* 0x000ea4000c1e1b00 */
[----:B--2---:R0:W1:Y:S01]  /*02a0*/  I2F.S64 R23, R4 ;  /* 0x0000000400177312 */ /* 0x0040620000301400 */
[----:B------:R-:W-:Y:S05]  /*02b0*/  BRA `(.L_x_937) ;  /* 0x0000000c000c7947 */ /* 0x000fea0003800000 */
.L_x_939:
[----:B------:R-:W2:Y:S02]  /*02c0*/  LDG.E R4, desc[UR36][R4.64] ;  /* 0x0000002404047981 */ /* 0x000ea4000c1e1900 */
[----:B--2---:R-:W-:Y:S01]  /*02d0*/  I2FP.F32.S32 R23, R4 ;  /* 0x0000000400177245 */ /* 0x004fe20000201400 */
[----:B------:R-:W-:Y:S06]  /*02e0*/  BRA `(.L_x_937) ;  /* 0x0000000c00007947 */ /* 0x000fec0003800000 */
.L_x_938:
[----:B------:R-:W2:Y:S02]  /*02f0*/  LDG.E.U16 R4, desc[UR36][R4.64] ;  /* 0x0000002404047981 */ /* 0x000ea4000c1e1500 */
[----:B--2---:R2:W3:Y:S01]  /*0300*/  I2F.S16 R23, R4 ;  /* 0x0000000400177306 */ /* 0x0044e20000101400 */
[----:B------:R-:W-:Y:S05]  /*0310*/  BRA `(.L_x_937) ;  /* 0x0000000800f47947 */ /* 0x000fea0003800000 */
.L_x_933:
        /* <DEDUP_REMOVED lines=8> */
.L_x_941:
[----:B------:R-:W2:Y:S02]  /*03a0*/  LDG.E.U16 R4, desc[UR36][R4.64] ;  /* 0x0000002404047981 */ /* 0x000ea4000c1e1500 */
[----:B--2---:R-:W-:Y:S01]  /*03b0*/  HADD2.F32 R23, -RZ, R4.H0_H0 ;  /* 0x20000004ff177230 */ /* 0x004fe20000004100 */
[----:B------:R-:W-:Y:S06]  /*03c0*/  BRA `(.L_x_937) ;  /* 0x0000000800c87947 */ /* 0x000fec0003800000 */
.L_x_940:
        /* <DEDUP_REMOVED lines=8> */
.L_x_943:
[----:B------:R-:W2:Y:S02]  /*0450*/  LDG.E.U16 R4, desc[UR36][R4.64] ;  /* 0x0000002404047981 */ /* 0x000ea4000c1e1500 */
[----:B--2---:R-:W-:Y:S01]  /*0460*/  HADD2.F32 R23, -RZ, R4.H0_H0 ;  /* 0x20000004ff177230 */ /* 0x004fe20000004100 */
[----:B------:R-:W-:Y:S06]  /*0470*/  BRA `(.L_x_937) ;  /* 0x00000008009c7947 */ /* 0x000fec0003800000 */
.L_x_942:
[----:B------:R-:W2:Y:S01]  /*0480*/  LDG.E.64 R4, desc[UR36][R4.64] ;  /* 0x0000002404047981 */ /* 0x000ea2000c1e1b00 */
[----:B------:R-:W-:Y:S01]  /*0490*/  UMOV UR4, 0xf0000000 ;  /* 0xf000000000047882 */ /* 0x000fe20000000000 */
[----:B------:R-:W-:Y:S01]  /*04a0*/  UMOV UR5, 0x380fffff ;  /* 0x380fffff00057882 */ /* 0x000fe20000000000 */
[----:B--2---:R-:W0:Y:S01]  /*04b0*/  F2F.F32.F64 R23, R4 ;  /* 0x0000000400177310 */ /* 0x004e220000301000 */
[----:B------:R-:W-:-:S14]  /*04c0*/  DSETP.GEU.AND P0, PT, |R4|, UR4, PT ;  /* 0x0000000404007e2a */ /* 0x000fdc000bf0e200 */
[----:B0-----:R-:W-:Y:S01]  /*04d0*/  @!P0 FMUL R23, R23, 1.175494350822287508e-38 ;  /* 0x0080000017178820 */ /* 0x001fe20000400000 */
[----:B------:R-:W-:Y:S06]  /*04e0*/  BRA `(.L_x_937) ;  /* 0x0000000800807947 */ /* 0x000fec0003800000 */
.L_x_932:
        /* <DEDUP_REMOVED lines=12> */
.L_x_946:
[----:B------:R-:W2:Y:S01]  /*05b0*/  LDG.E.64 R4, desc[UR36][R4.64] ;  /* 0x0000002404047981 */ /* 0x000ea2000c1e1b00 */
[----:B------:R-:W-:Y:S01]  /*05c0*/  UMOV UR4, 0xf0000000 ;  /* 0xf000000000047882 */ /* 0x000fe20000000000 */
[----:B------:R-:W-:Y:S01]  /*05d0*/  UMOV UR5, 0x380fffff ;  /* 0x380fffff00057882 */ /* 0x000fe20000000000 */
[----:B--2---:R-:W0:Y:S01]  /*05e0*/  F2F.F32.F64 R23, R4 ;  /* 0x0000000400177310 */ /* 0x004e220000301000 */
[----:B------:R-:W-:-:S14]  /*05f0*/  DSETP.GEU.AND P0, PT, |R4|, UR4, PT ;  /* 0x0000000404007e2a */ /* 0x000fdc000bf0e200 */
[----:B0-----:R-:W-:Y:S01]  /*0600*/  @!P0 FMUL R23, R23, 1.175494350822287508e-38 ;  /* 0x0080000017178820 */ /* 0x001fe20000400000 */
[----:B------:R-:W-:Y:S06]  /*0610*/  BRA `(.L_x_937) ;  /* 0x0000000800347947 */ /* 0x000fec0003800000 */
.L_x_945:
        /* <DEDUP_REMOVED lines=24> */
[----:B------:R-:W-:Y:S01]  /*07a0*/  LOP3.LUT R23, R6, 0x80000000, R23, 0xf8, !PT ;  /* 0x8000000006177812 */ /* 0x000fe200078ef817 */
[----:B------:R-:W-:Y:S06]  /*07b0*/  BRA `(.L_x_937) ;  /* 0x0000000400cc7947 */ /* 0x000fec0003800000 */
.L_x_948:
[----:B------:R-:W2:Y:S02]  /*07c0*/  LDG.E.U8 R4, desc[UR36][R4.64] ;  /* 0x0000002404047981 */ /* 0x000ea4000c1e1100 */
[----:B--2---:R-:W-:-:S05]  /*07d0*/  IMAD.SHL.U32 R0, R4, 0x2000000, RZ ;  /* 0x0200000004007824 */ /* 0x004fca00078e00ff */
[----:B------:R-:W-:-:S13]  /*07e0*/  ISETP.GE.U32.AND P0, PT, R0, 0x8000000, PT ;  /* 0x080000000000780c */ /* 0x000fda0003f06070 */
[C---:B------:R-:W-:Y:S02]  /*07f0*/  @P0 IMAD.SHL.U32 R3, R4.reuse, 0x200000, RZ ;  /* 0x0020000004030824 */ /* 0x040fe400078e00ff */
[----:B------:R-:W-:-:S03]  /*0800*/  @!P0 IMAD.SHL.U32 R0, R4, 0x100, RZ ;  /* 0x0000010004008824 */ /* 0x000fc600078e00ff */
[----:B------:R-:W-:Y:S02]  /*0810*/  @P0 LOP3.LUT R3, R3, 0xfe00000, RZ, 0xc0, !PT ;  /* 0x0fe0000003030812 */ /* 0x000fe400078ec0ff */
[----:B------:R-:W-:Y:S02]  /*0820*/  @!P0 LOP3.LUT R0, R0, 0x7f00, RZ, 0xc0, !PT ;  /* 0x00007f0000008812 */ /* 0x000fe400078ec0ff */
[----:B------:R-:W-:Y:S02]  /*0830*/  @P0 LOP3.LUT R3, R3, 0x70000000, RZ, 0xfc, !PT ;  /* 0x7000000003030812 */ /* 0x000fe400078efcff */
[----:B------:R-:W-:-:S03]  /*0840*/  @!P0 LOP3.LUT R0, R0, 0x3f000000, RZ, 0xfc, !PT ;  /* 0x3f00000000008812 */ /* 0x000fc600078efcff */
[----:B------:R-:W-:Y:S02]  /*0850*/  @P0 FMUL.FTZ R23, R3, 1.9259299443872358531e-34 ;  /* 0x0780000003170820 */ /* 0x000fe40000410000 */
[----:B------:R-:W-:Y:S01]  /*0860*/  @!P0 FADD.FTZ R23, R0, -0.5 ;  /* 0xbf00000000178421 */ /* 0x000fe20000010000 */
[----:B------:R-:W-:-:S05]  /*0870*/  IMAD.SHL.U32 R0, R4, 0x1000000, RZ ;  /* 0x0100000004007824 */ /* 0x000fca00078e00ff */
[----:B------:R-:W-:Y:S01]  /*0880*/  LOP3.LUT R23, R23, 0x80000000, R0, 0xf8, !PT ;  /* 0x8000000017177812 */ /* 0x000fe200078ef800 */
[----:B------:R-:W-:Y:S06]  /*0890*/  BRA `(.L_x_937) ;  /* 0x0000000400947947 */ /* 0x000fec0003800000 */
.L_x_947:
[----:B------:R-:W2:Y:S02]  /*08a0*/  LDG.E.U16 R4, desc[UR36][R4.64] ;  /* 0x0000002404047981 */ /* 0x000ea4000c1e1500 */
[----:B--2---:R-:W-:Y:S01]  /*08b0*/  IMAD.U32 R23, R4, 0x10000, RZ ;  /* 0x0001000004177824 */ /* 0x004fe200078e00ff */
[----:B------:R-:W-:Y:S06]  /*08c0*/  BRA `(.L_x_937) ;  /* 0x0000000400887947 */ /* 0x000fec0003800000 */
.L_x_944:
        /* <DEDUP_REMOVED lines=11> */
.L_x_951:
        /* <DEDUP_REMOVED lines=20> */
.L_x_953:
[----:B------:R-:W-:Y:S05]  /*0ac0*/  BSYNC B0 ;  /* 0x0000000000007941 */ /* 0x000fea0003800000 */
.L_x_952:
[----:B------:R-:W-:Y:S01]  /*0ad0*/  IMAD.SHL.U32 R3, R3, 0x100000, RZ ;  /* 0x0010000003037824 */ /* 0x000fe200078e00ff */
[----:B------:R-:W-:-:S04]  /*0ae0*/  LEA R0, R0, 0x3b800000, 0x17 ;  /* 0x3b80000000007811 */ /* 0x000fc800078eb8ff */
[----:B------:R-:W-:Y:S01]  /*0af0*/  LOP3.LUT R23, R0, R3, R23, 0xfe, !PT ;  /* 0x0000000300177212 */ /* 0x000fe200078efe17 */
[----:B------:R-:W-:Y:S06]  /*0b00*/  BRA `(.L_x_937) ;  /* 0x0000000000f87947 */ /* 0x000fec0003800000 */
.L_x_950:
        /* <DEDUP_REMOVED lines=20> */
.L_x_955:
[----:B------:R-:W-:Y:S05]  /*0c50*/  BSYNC B0 ;  /* 0x0000000000007941 */ /* 0x000fea0003800000 */
.L_x_954:
[----:B------:R-:W-:Y:S01]  /*0c60*/  IMAD.SHL.U32 R3, R3, 0x200000, RZ ;  /* 0x0020000003037824 */ /* 0x000fe200078e00ff */
[----:B------:R-:W-:-:S04]  /*0c70*/  LEA R0, R0, 0x37800000, 0x17 ;  /* 0x3780000000007811 */ /* 0x000fc800078eb8ff */
[----:B------:R-:W-:Y:S01]  /*0c80*/  LOP3.LUT R23, R0, R3, R23, 0xfe, !PT ;  /* 0x0000000300177212 */ /* 0x000fe200078efe17 */
[----:B------:R-:W-:Y:S06]  /*0c90*/  BRA `(.L_x_937) ;  /* 0x0000000000947947 */ /* 0x000fec0003800000 */
.L_x_949:
        /* <DEDUP_REMOVED lines=14> */
.L_x_936:
        /* <DEDUP_REMOVED lines=16> */
.L_x_958:
[----:B------:R-:W-:Y:S01]  /*0e80*/  IMAD.MOV.U32 R23, RZ, RZ, RZ ;  /* 0x000000ffff177224 */ /* 0x000fe200078e00ff */
[----:B------:R-:W-:Y:S06]  /*0e90*/  BRA `(.L_x_937) ;  /* 0x0000000000147947 */ /* 0x000fec0003800000 */
.L_x_957:
[----:B------:R-:W2:Y:S02]  /*0ea0*/  LDG.E.64 R4, desc[UR36][R4.64] ;  /* 0x0000002404047981 */ /* 0x000ea4000c1e1b00 */
[----:B--2---:R0:W1:Y:S01]  /*0eb0*/  I2F.U64 R23, R4 ;  /* 0x0000000400177312 */ /* 0x0040620000301000 */
[----:B------:R-:W-:Y:S05]  /*0ec0*/  BRA `(.L_x_937) ;  /* 0x0000000000087947 */ /* 0x000fea0003800000 */
.L_x_956:
[----:B------:R-:W2:Y:S02]  /*0ed0*/  LDG.E R4, desc[UR36][R4.64] ;  /* 0x0000002404047981 */ /* 0x000ea4000c1e1900 */
[----:B--2---:R-:W-:-:S07]  /*0ee0*/  I2FP.F32.U32 R23, R4 ;  /* 0x0000000400177245 */ /* 0x004fce0000201000 */
.L_x_937:
[----:B------:R-:W-:Y:S05]  /*0ef0*/  BSYNC B6 ;  /* 0x0000000000067941 */ /* 0x000fea0003800000 */
.L_x_931:
[----:B------:R-:W2:Y:S02]  /*0f00*/  S2R R16, SR_TID.X ;  /* 0x0000000000107919 */ /* 0x000ea40000002100 */
[----:B--2---:R-:W-:-:S07]  /*0f10*/  VIADD R16, R16, 0x80 ;  /* 0x0000008010107836 */ /* 0x004fce0000000000 */
.L_x_930:
[----:B------:R-:W-:Y:S05]  /*0f20*/  BSYNC B7 ;  /* 0x0000000000077941 */ /* 0x000fea0003800000 */
.L_x_929:
[----:B------:R-:W-:Y:S01]  /*0f30*/  ISETP.GE.AND P0, PT, R16, R17, PT ;  /* 0x000000111000720c */ /* 0x000fe20003f06270 */
[----:B------:R-:W-:-:S12]  /*0f40*/  BSSY B7, `(.L_x_959) ;  /* 0x00000e8000077945 */ /* 0x000fd80003800000 */
[----:B------:R-:W-:Y:S05]  /*0f50*/  @P0 BRA `(.L_x_960) ;  /* 0x0000000c00980947 */ /* 0x000fea0003800000 */
[----:B0---4-:R-:W0:Y:S01]  /*0f60*/  LDC.64 R4, c[0x0][0x238] ;  /* 0x00008e00ff047b82 */ /* 0x011e220000000a00 */
[----:B------:R-:W-:Y:S01]  /*0f70*/  IMAD R0, R2, 0x200, R16 ;  /* 0x0000020002007824 */ /* 0x000fe200078e0210 */
[----:B------:R-:W-:Y:S01]  /*0f80*/  PRMT R6, R19, 0x9910, RZ ;  /* 0x0000991013067816 */ /* 0x000fe200000000ff */
[----:B------:R-:W-:Y:S01]  /*0f90*/  ULDC UR4, c[0x0][0x248] ;  /* 0x0000920000047ab9 */ /* 0x000fe20000000800 */
[----:B------:R-:W-:Y:S01]  /*0fa0*/  BSSY B6, `(.L_x_961) ;  /* 0x00000e0000067945 */ /* 0x000fe20003800000 */
        /* <DEDUP_REMOVED lines=17> */
.L_x_965:
[----:B------:R-:W2:Y:S02]  /*10c0*/  LDG.E.U8 R4, desc[UR36][R4.64] ;  /* 0x0000002404047981 */ /* 0x000ea4000c1e1100 */
[----:B--2---:R-:W-:Y:S01]  /*10d0*/  I2FP.F32.U32 R22, R4 ;  /* 0x0000000400167245 */ /* 0x004fe20000201000 */
[----:B------:R-:W-:Y:S06]  /*10e0*/  BRA `(.L_x_967) ;  /* 0x0000000c002c7947 */ /* 0x000fec0003800000 */
.L_x_964:
        /* <DEDUP_REMOVED lines=9> */
.L_x_969:
[----:B------:R-:W2:Y:S02]  /*1180*/  LDG.E R4, desc[UR36][R4.64] ;  /* 0x0000002404047981 */ /* 0x000ea4000c1e1900 */
[----:B--2---:R-:W-:Y:S01]  /*1190*/  I2FP.F32.S32 R22, R4 ;  /* 0x0000000400167245 */ /* 0x004fe20000201400 */
[----:B------:R-:W-:Y:S06]  /*11a0*/  BRA `(.L_x_967) ;  /* 0x0000000800fc7947 */ /* 0x000fec0003800000 */
.L_x_968:
[----:B------:R-:W2:Y:S02]  /*11b0*/  LDG.E.U16 R4, desc[UR36][R4.64] ;  /* 0x0000002404047981 */ /* 0x000ea4000c1e1500 */
[----:B--2---:R0:W2:Y:S01]  /*11c0*/  I2F.S16 R22, R4 ;  /* 0x0000000400167306 */ /* 0x0040a20000101400 */
[----:B------:R-:W-:Y:S05]  /*11d0*/  BRA `(.L_x_967) ;  /* 0x0000000800f07947 */ /* 0x000fea0003800000 */
.L_x_963:
        /* <DEDUP_REMOVED lines=8> */
.L_x_971:
[----:B------:R-:W2:Y:S02]  /*1260*/  LDG.E.U16 R4, desc[UR36][R4.64] ;  /* 0x0000002404047981 */ /* 0x000ea4000c1e1500 */
[----:B--2---:R-:W-:Y:S01]  /*1270*/  HADD2.F32 R22, -RZ, R4.H0_H0 ;  /* 0x20000004ff167230 */ /* 0x004fe20000004100 */
[----:B------:R-:W-:Y:S06]  /*1280*/  BRA `(.L_x_967) ;  /* 0x0000000800c47947 */ /* 0x000fec0003800000 */
.L_x_970:
        /* <DEDUP_REMOVED lines=8> */
.L_x_973:
[----:B------:R-:W2:Y:S02]  /*1310*/  LDG.E.U16 R4, desc[UR36][R4.64] ;  /* 0x0000002404047981 */ /* 0x000ea4000c1e1500 */
[----:B--2---:R-:W-:Y:S01]  /*1320*/  HADD2.F32 R22, -RZ, R4.H0_H0 ;  /* 0x20000004ff167230 */ /* 0x004fe20000004100 */
[----:B------:R-:W-:Y:S06]  /*1330*/  BRA `(.L_x_967) ;  /* 0x0000000800987947 */ /* 0x000fec0003800000 */
.L_x_972:
[----:B------:R-:W2:Y:S01]  /*1340*/  LDG.E.64 R4, desc[UR36][R4.64] ;  /* 0x0000002404047981 */ /* 0x000ea2000c1e1b00 */
[----:B------:R-:W-:Y:S01]  /*1350*/  UMOV UR4, 0xf0000000 ;  /* 0xf000000000047882 */ /* 0x000fe20000000000 */
[----:B------:R-:W-:Y:S01]  /*1360*/  UMOV UR5, 0x380fffff ;  /* 0x380fffff00057882 */ /* 0x000fe20000000000 */
[----:B--2---:R-:W0:Y:S01]  /*1370*/  F2F.F32.F64 R22, R4 ;  /* 0x0000000400167310 */ /* 0x004e220000301000 */
[----:B------:R-:W-:-:S14]  /*1380*/  DSETP.GEU.AND P0, PT, |R4|, UR4, PT ;  /* 0x0000000404007e2a */ /* 0x000fdc000bf0e200 */
[----:B0-----:R-:W-:Y:S01]  /*1390*/  @!P0 FMUL R22, R22, 1.175494350822287508e-38 ;  /* 0x0080000016168820 */ /* 0x001fe20000400000 */
[----:B------:R-:W-:Y:S06]  /*13a0*/  BRA `(.L_x_967) ;  /* 0x00000008007c7947 */ /* 0x000fec0003800000 */
.L_x_962:
        /* <DEDUP_REMOVED lines=12> */
.L_x_976:
[----:B------:R-:W2:Y:S01]  /*1470*/  LDG.E.64 R4, desc[UR36][R4.64] ;  /* 0x0000002404047981 */ /* 0x000ea2000c1e1b00 */
[----:B------:R-:W-:Y:S01]  /*1480*/  UMOV UR4, 0xf0000000 ;  /* 0xf000000000047882 */ /* 0x000fe20000000000 */
[----:B------:R-:W-:Y:S01]  /*1490*/  UMOV UR5, 0x380fffff ;  /* 0x380fffff00057882 */ /* 0x000fe20000000000 */
[----:B--2---:R-:W0:Y:S01]  /*14a0*/  F2F.F32.F64 R22, R4 ;  /* 0x0000000400167310 */ /* 0x004e220000301000 */
[----:B------:R-:W-:-:S14]  /*14b0*/  DSETP.GEU.AND P0, PT, |R4|, UR4, PT ;  /* 0x0000000404007e2a */ /* 0x000fdc000bf0e200 */
[----:B0-----:R-:W-:Y:S01]  /*14c0*/  @!P0 FMUL R22, R22, 1.175494350822287508e-38 ;  /* 0x0080000016168820 */ /* 0x001fe20000400000 */
[----:B------:R-:W-:Y:S06]  /*14d0*/  BRA `(.L_x_967) ;  /* 0x0000000800307947 */ /* 0x000fec0003800000 */
.L_x_975:
        /* <DEDUP_REMOVED lines=26> */
.L_x_978:
        /* <DEDUP_REMOVED lines=8> */
[----:B------:R-:W-:Y:S01]  /*1700*/  @P0 FMUL.FTZ R22, R3, 1.9259299443872358531e-34 ;  /* 0x0780000003160820 */ /* 0x000fe20000410000 */
[----:B------:R-:W-:Y:S02]  /*1710*/  IMAD.SHL.U32 R3, R4, 0x1000000, RZ ;  /* 0x0100000004037824 */ /* 0x000fe400078e00ff */
[----:B------:R-:W-:-:S05]  /*1720*/  @!P0 FADD.FTZ R22, R0, -0.5 ;  /* 0xbf00000000168421 */ /* 0x000fca0000010000 */
[----:B------:R-:W-:Y:S01]  /*1730*/  LOP3.LUT R22, R22, 0x80000000, R3, 0xf8, !PT ;  /* 0x8000000016167812 */ /* 0x000fe200078ef803 */
[----:B------:R-:W-:Y:S06]  /*1740*/  BRA `(.L_x_967) ;  /* 0x0000000400947947 */ /* 0x000fec0003800000 */
.L_x_977:
[----:B------:R-:W2:Y:S02]  /*1750*/  LDG.E.U16 R4, desc[UR36][R4.64] ;  /* 0x0000002404047981 */ /* 0x000ea4000c1e1500 */
[----:B--2---:R-:W-:Y:S01]  /*1760*/  IMAD.U32 R22, R4, 0x10000, RZ ;  /* 0x0001000004167824 */ /* 0x004fe200078e00ff */
[----:B------:R-:W-:Y:S06]  /*1770*/  BRA `(.L_x_967) ;  /* 0x0000000400887947 */ /* 0x000fec0003800000 */
.L_x_974:
        /* <DEDUP_REMOVED lines=11> */
.L_x_981:
        /* <DEDUP_REMOVED lines=20> */
.L_x_983:
[----:B------:R-:W-:Y:S05]  /*1970*/  BSYNC B0 ;  /* 0x0000000000007941 */ /* 0x000fea0003800000 */
.L_x_982:
[----:B------:R-:W-:Y:S01]  /*1980*/  IMAD.SHL.U32 R3, R3, 0x100000, RZ ;  /* 0x0010000003037824 */ /* 0x000fe200078e00ff */
[----:B------:R-:W-:-:S04]  /*1990*/  LEA R5, R0, 0x3b800000, 0x17 ;  /* 0x3b80000000057811 */ /* 0x000fc800078eb8ff */
[----:B------:R-:W-:Y:S01]  /*19a0*/  LOP3.LUT R22, R5, R3, R22, 0xfe, !PT ;  /* 0x0000000305167212 */ /* 0x000fe200078efe16 */
[----:B------:R-:W-:Y:S06]  /*19b0*/  BRA `(.L_x_967) ;  /* 0x0000000000f87947 */ /* 0x000fec0003800000 */
.L_x_980:
        /* <DEDUP_REMOVED lines=20> */
.L_x_985:
[----:B------:R-:W-:Y:S05]  /*1b00*/  BSYNC B0 ;  /* 0x0000000000007941 */ /* 0x000fea0003800000 */
.L_x_984:
[----:B------:R-:W-:Y:S01]  /*1b10*/  IMAD.SHL.U32 R3, R3, 0x200000, RZ ;  /* 0x0020000003037824 */ /* 0x000fe200078e00ff */
[----:B------:R-:W-:-:S04]  /*1b20*/  LEA R5, R0, 0x37800000, 0x17 ;  /* 0x3780000000057811 */ /* 0x000fc800078eb8ff */
[----:B------:R-:W-:Y:S01]  /*1b30*/  LOP3.LUT R22, R5, R3, R22, 0xfe, !PT ;  /* 0x0000000305167212 */ /* 0x000fe200078efe16 */
[----:B------:R-:W-:Y:S06]  /*1b40*/  BRA `(.L_x_967) ;  /* 0x0000000000947947 */ /* 0x000fec0003800000 */
.L_x_979:
        /* <DEDUP_REMOVED lines=14> */
.L_x_966:
        /* <DEDUP_REMOVED lines=15> */
[----:B01-3-5:R-:W-:Y:S05]  /*1d20*/  CALL.ABS.NOINC R14 ;  /* 0x000000000e007343 */ /* 0x02bfea0003c00000 */
.L_x_988:
[----:B------:R-:W-:Y:S01]  /*1d30*/  IMAD.MOV.U32 R22, RZ, RZ, RZ ;  /* 0x000000ffff167224 */ /* 0x000fe200078e00ff */
[----:B------:R-:W-:Y:S06]  /*1d40*/  BRA `(.L_x_967) ;  /* 0x0000000000147947 */ /* 0x000fec0003800000 */
.L_x_987:
[----:B------:R-:W2:Y:S02]  /*1d50*/  LDG.E.64 R4, desc[UR36][R4.64] ;  /* 0x0000002404047981 */ /* 0x000ea4000c1e1b00 */
[----:B--2---:R0:W2:Y:S01]  /*1d60*/  I2F.U64 R22, R4 ;  /* 0x0000000400167312 */ /* 0x0040a20000301000 */
[----:B------:R-:W-:Y:S05]  /*1d70*/  BRA `(.L_x_967) ;  /* 0x0000000000087947 */ /* 0x000fea0003800000 */
.L_x_986:
[----:B------:R-:W2:Y:S02]  /*1d80*/  LDG.E R4, desc[UR36][R4.64] ;  /* 0x0000002404047981 */ /* 0x000ea4000c1e1900 */
[----:B--2---:R-:W-:-:S07]  /*1d90*/  I2FP.F32.U32 R22, R4 ;  /* 0x0000000400167245 */ /* 0x004fce0000201000 */
.L_x_967:
[----:B------:R-:W-:Y:S05]  /*1da0*/  BSYNC B6 ;  /* 0x0000000000067941 */ /* 0x000fea0003800000 */
.L_x_961:
[----:B------:R-:W-:-:S07]  /*1db0*/  VIADD R16, R16, 0x80 ;  /* 0x0000008010107836 */ /* 0x000fce0000000000 */
.L_x_960:
[----:B------:R-:W-:Y:S05]  /*1dc0*/  BSYNC B7 ;  /* 0x0000000000077941 */ /* 0x000fea0003800000 */
.L_x_959:
[----:B------:R-:W-:Y:S01]  /*1dd0*/  ISETP.GE.AND P0, PT, R16, R17, PT ;  /* 0x000000111000720c */ /* 0x000fe20003f06270 */
[----:B------:R-:W-:Y:S01]  /*1de0*/  BSSY B7, `(.L_x_989) ;  /* 0x00000ea000077945 */ /* 0x000fe20003800000 */
[----:B------:R-:W-:Y:S02]  /*1df0*/  IMAD.MOV.U32 R18, RZ, RZ, RZ ;  /* 0x000000ffff127224 */ /* 0x000fe400078e00ff */
[----:B------:R-:W-:-:S09]  /*1e00*/  IMAD.MOV.U32 R24, RZ, RZ, RZ ;  /* 0x000000ffff187224 */ /* 0x000fd200078e00ff */
[----:B------:R-:W-:Y:S05]  /*1e10*/  @P0 BRA `(.L_x_990) ;  /* 0x0000000c00980947 */ /* 0x000fea0003800000 */
[----:B0-2-4-:R-:W0:Y:S01]  /*1e20*/  LDC.64 R4, c[0x0][0x238] ;  /* 0x00008e00ff047b82 */ /* 0x015e220000000a00 */
        /* <DEDUP_REMOVED lines=19> */
[----:B--2---:R0:W2:Y:S01]  /*1f60*/  I2F.S16 R24, R4 ;  /* 0x0000000400187306 */ /* 0x0040a20000101400 */
[----:B------:R-:W-:Y:S05]  /*1f70*/  BRA `(.L_x_997) ;  /* 0x0000000c00387947 */ /* 0x000fea0003800000 */
.L_x_995:
[----:B------:R-:W2:Y:S02]  /*1f80*/  LDG.E.U8 R4, desc[UR36][R4.64] ;  /* 0x0000002404047981 */ /* 0x000ea4000c1e1100 */
[----:B--2---:R-:W-:Y:S01]  /*1f90*/  I2FP.F32.U32 R24, R4 ;  /* 0x0000000400187245 */ /* 0x004fe20000201000 */
[----:B------:R-:W-:Y:S06]  /*1fa0*/  BRA `(.L_x_997) ;  /* 0x0000000c002c7947 */ /* 0x000fec0003800000 */
.L_x_994:
        /* <DEDUP_REMOVED lines=9> */
.L_x_999:
[----:B------:R-:W2:Y:S02]  /*2040*/  LDG.E R4, desc[UR36][R4.64] ;  /* 0x0000002404047981 */ /* 0x000ea4000c1e1900 */
[----:B--2---:R-:W-:Y:S01]  /*2050*/  I2FP.F32.S32 R24, R4 ;  /* 0x0000000400187245 */ /* 0x004fe20000201400 */
[----:B------:R-:W-:Y:S06]  /*2060*/  BRA `(.L_x_997) ;  /* 0x0000000800fc7947 */ /* 0x000fec0003800000 */
.L_x_998:
[----:B------:R-:W2:Y:S02]  /*2070*/  LDG.E.U16 R4, desc[UR36][R4.64] ;  /* 0x0000002404047981 */ /* 0x000ea4000c1e1500 */
[----:B--2---:R4:W0:Y:S01]  /*2080*/  I2F.S16 R24, R4 ;  /* 0x0000000400187306 */ /* 0x0048220000101400 */
[----:B------:R-:W-:Y:S05]  /*2090*/  BRA `(.L_x_997) ;  /* 0x0000000800f07947 */ /* 0x000fea0003800000 */
.L_x_993:
        /* <DEDUP_REMOVED lines=8> */
.L_x_1001:
[----:B------:R-:W2:Y:S02]  /*2120*/  LDG.E.U16 R4, desc[UR36][R4.64] ;  /* 0x0000002404047981 */ /* 0x000ea4000c1e1500 */
[----:B--2---:R-:W-:Y:S01]  /*2130*/  HADD2.F32 R24, -RZ, R4.H0_H0 ;  /* 0x20000004ff187230 */ /* 0x004fe20000004100 */
[----:B------:R-:W-:Y:S06]  /*2140*/  BRA `(.L_x_997) ;  /* 0x0000000800c47947 */ /* 0x000fec0003800000 */
.L_x_1000:
        /* <DEDUP_REMOVED lines=8> */
.L_x_1003:
[----:B------:R-:W2:Y:S02]  /*21d0*/  LDG.E.U16 R4, desc[UR36][R4.64] ;  /* 0x0000002404047981 */ /* 0x000ea4000c1e1500 */
[----:B--2---:R-:W-:Y:S01]  /*21e0*/  HADD2.F32 R24, -RZ, R4.H0_H0 ;  /* 0x20000004ff187230 */ /* 0x004fe20000004100 */
[----:B------:R-:W-:Y:S06]  /*21f0*/  BRA `(.L_x_997) ;  /* 0x0000000800987947 */ /* 0x000fec0003800000 */
.L_x_1002:
[----:B------:R-:W2:Y:S01]  /*2200*/  LDG.E.64 R4, desc[UR36][R4.64] ;  /* 0x0000002404047981 */ /* 0x000ea2000c1e1b00 */
[----:B------:R-:W-:Y:S01]  /*2210*/  UMOV UR4, 0xf0000000 ;  /* 0xf000000000047882 */ /* 0x000fe20000000000 */
[----:B------:R-:W-:Y:S01]  /*2220*/  UMOV UR5, 0x380fffff ;  /* 0x380fffff00057882 */ /* 0x000fe20000000000 */
[----:B--2---:R-:W0:Y:S01]  /*2230*/  F2F.F32.F64 R24, R4 ;  /* 0x0000000400187310 */ /* 0x004e220000301000 */
[----:B------:R-:W-:-:S14]  /*2240*/  DSETP.GEU.AND P0, PT, |R4|, UR4, PT ;  /* 0x0000000404007e2a */ /* 0x000fdc000bf0e200 */
[----:B0-----:R-:W-:Y:S01]  /*2250*/  @!P0 FMUL R24, R24, 1.175494350822287508e-38 ;  /* 0x0080000018188820 */ /* 0x001fe20000400000 */
[----:B------:R-:W-:Y:S06]  /*2260*/  BRA `(.L_x_997) ;  /* 0x00000008007c7947 */ /* 0x000fec0003800000 */
.L_x_992:
        /* <DEDUP_REMOVED lines=12> */
.L_x_1006:
[----:B------:R-:W2:Y:S01]  /*2330*/  LDG.E.64 R4, desc[UR36][R4.64] ;  /* 0x0000002404047981 */ /* 0x000ea2000c1e1b00 */
[----:B------:R-:W-:Y:S01]  /*2340*/  UMOV UR4, 0xf0000000 ;  /* 0xf000000000047882 */ /* 0x000fe20000000000 */
[----:B------:R-:W-:Y:S01]  /*2350*/  UMOV UR5, 0x380fffff ;  /* 0x380fffff00057882 */ /* 0x000fe20000000000 */
[----:B--2---:R-:W0:Y:S01]  /*2360*/  F2F.F32.F64 R24, R4 ;  /* 0x0000000400187310 */ /* 0x004e220000301000 */
[----:B------:R-:W-:-:S14]  /*2370*/  DSETP.GEU.AND P0, PT, |R4|, UR4, PT ;  /* 0x0000000404007e2a */ /* 0x000fdc000bf0e200 */
[----:B0-----:R-:W-:Y:S01]  /*2380*/  @!P0 FMUL R24, R24, 1.175494350822287508e-38 ;  /* 0x0080000018188820 */ /* 0x001fe20000400000 */
[----:B------:R-:W-:Y:S06]  /*2390*/  BRA `(.L_x_997) ;  /* 0x0000000800307947 */ /* 0x000fec0003800000 */
.L_x_1005:
        /* <DEDUP_REMOVED lines=26> */
.L_x_1008:
        /* <DEDUP_REMOVED lines=13> */
.L_x_1007:
[----:B------:R-:W2:Y:S02]  /*2610*/  LDG.E.U16 R4, desc[UR36][R4.64] ;  /* 0x0000002404047981 */ /* 0x000ea4000c1e1500 */
[----:B--2---:R-:W-:Y:S01]  /*2620*/  IMAD.U32 R24, R4, 0x10000, RZ ;  /* 0x0001000004187824 */ /* 0x004fe200078e00ff */
[----:B------:R-:W-:Y:S06]  /*2630*/  BRA `(.L_x_997) ;  /* 0x0000000400887947 */ /* 0x000fec0003800000 */
.L_x_1004:
        /* <DEDUP_REMOVED lines=11> */
.L_x_1011:
        /* <DEDUP_REMOVED lines=20> */
.L_x_1013:
[----:B------:R-:W-:Y:S05]  /*2830*/  BSYNC B0 ;  /* 0x0000000000007941 */ /* 0x000fea0003800000 */
.L_x_1012:
[----:B------:R-:W-:Y:S01]  /*2840*/  IMAD.SHL.U32 R3, R3, 0x100000, RZ ;  /* 0x0010000003037824 */ /* 0x000fe200078e00ff */
[----:B------:R-:W-:-:S04]  /*2850*/  LEA R5, R0, 0x3b800000, 0x17 ;  /* 0x3b80000000057811 */ /* 0x000fc800078eb8ff */
[----:B------:R-:W-:Y:S01]  /*2860*/  LOP3.LUT R24, R5, R3, R24, 0xfe, !PT ;  /* 0x0000000305187212 */ /* 0x000fe200078efe18 */
[----:B------:R-:W-:Y:S06]  /*2870*/  BRA `(.L_x_997) ;  /* 0x0000000000f87947 */ /* 0x000fec0003800000 */
.L_x_1010:
        /* <DEDUP_REMOVED lines=20> */
.L_x_1015:
[----:B------:R-:W-:Y:S05]  /*29c0*/  BSYNC B0 ;  /* 0x0000000000007941 */ /* 0x000fea0003800000 */
.L_x_1014:
[----:B------:R-:W-:Y:S01]  /*29d0*/  IMAD.SHL.U32 R3, R3, 0x200000, RZ ;  /* 0x0020000003037824 */ /* 0x000fe200078e00ff */
[----:B------:R-:W-:-:S04]  /*29e0*/  LEA R5, R0, 0x37800000, 0x17 ;  /* 0x3780000000057811 */ /* 0x000fc800078eb8ff */
[----:B------:R-:W-:Y:S01]  /*29f0*/  LOP3.LUT R24, R5, R3, R24, 0xfe, !PT ;  /* 0x0000000305187212 */ /* 0x000fe200078efe18 */
[----:B------:R-:W-:Y:S06]  /*2a00*/  BRA `(.L_x_997) ;  /* 0x0000000000947947 */ /* 0x000fec0003800000 */
.L_x_1009:
        /* <DEDUP_REMOVED lines=14> */
.L_x_996:
        /* <DEDUP_REMOVED lines=16> */
.L_x_1018:
[----:B------:R-:W-:Y:S01]  /*2bf0*/  IMAD.MOV.U32 R24, RZ, RZ, RZ ;  /* 0x000000ffff187224 */ /* 0x000fe200078e00ff */
[----:B------:R-:W-:Y:S06]  /*2c00*/  BRA `(.L_x_997) ;  /* 0x0000000000147947 */ /* 0x000fec0003800000 */
.L_x_1017:
[----:B------:R-:W2:Y:S02]  /*2c10*/  LDG.E.64 R4, desc[UR36][R4.64] ;  /* 0x0000002404047981 */ /* 0x000ea4000c1e1b00 */
[----:B--2---:R0:W2:Y:S01]  /*2c20*/  I2F.U64 R24, R4 ;  /* 0x0000000400187312 */ /* 0x0040a20000301000 */
[----:B------:R-:W-:Y:S05]  /*2c30*/  BRA `(.L_x_997) ;  /* 0x0000000000087947 */ /* 0x000fea0003800000 */
.L_x_1016:
[----:B------:R-:W2:Y:S02]  /*2c40*/  LDG.E R4, desc[UR36][R4.64] ;  /* 0x0000002404047981 */ /* 0x000ea4000c1e1900 */
[----:B--2---:R-:W-:-:S07]  /*2c50*/  I2FP.F32.U32 R24, R4 ;  /* 0x0000000400187245 */ /* 0x004fce0000201000 */
.L_x_997:
[----:B------:R-:W-:Y:S05]  /*2c60*/  BSYNC B6 ;  /* 0x0000000000067941 */ /* 0x000fea0003800000 */
.L_x_991:
[----:B------:R-:W-:-:S07]  /*2c70*/  VIADD R16, R16, 0x80 ;  /* 0x0000008010107836 */ /* 0x000fce0000000000 */
.L_x_990:
[----:B------:R-:W-:Y:S05]  /*2c80*/  BSYNC B7 ;  /* 0x0000000000077941 */ /* 0x000fea0003800000 */
.L_x_989:
[----:B------:R-:W-:Y:S01]  /*2c90*/  ISETP.GE.AND P0, PT, R16, R17, PT ;  /* 0x000000111000720c */ /* 0x000fe20003f06270 */
[----:B------:R-:W-:-:S12]  /*2ca0*/  BSSY B6, `(.L_x_1019) ;  /* 0x00000e1000067945 */ /* 0x000fd80003800000 */
[----:B------:R-:W-:Y:S05]  /*2cb0*/  @P0 BRA `(.L_x_1020) ;  /* 0x0000000c007c0947 */ /* 0x000fea0003800000 */
[----:B0-2-4-:R-:W0:Y:S01]  /*2cc0*/  LDC.64 R4, c[0x0][0x238] ;  /* 0x00008e00ff047b82 */ /* 0x015e220000000a00 */
        /* <DEDUP_REMOVED lines=19> */
.L_x_1024:
[----:B------:R-:W2:Y:S02]  /*2e00*/  LDG.E.U8 R4, desc[UR36][R4.64] ;  /* 0x0000002404047981 */ /* 0x000ea4000c1e1100 */
[----:B--2---:R-:W-:Y:S01]  /*2e10*/  I2FP.F32.U32 R18, R4 ;  /* 0x0000000400127245 */ /* 0x004fe20000201000 */
[----:B------:R-:W-:Y:S06]  /*2e20*/  BRA `(.L_x_1020) ;  /* 0x0000000c00207947 */ /* 0x000fec0003800000 */
.L_x_1023:
        /* <DEDUP_REMOVED lines=9> */
.L_x_1027:
[----:B------:R-:W2:Y:S02]  /*2ec0*/  LDG.E R4, desc[UR36][R4.64] ;  /* 0x0000002404047981 */ /* 0x000ea4000c1e1900 */
[----:B--2---:R-:W-:Y:S01]  /*2ed0*/  I2FP.F32.S32 R18, R4 ;  /* 0x0000000400127245 */ /* 0x004fe20000201400 */
[----:B------:R-:W-:Y:S06]  /*2ee0*/  BRA `(.L_x_1020) ;  /* 0x0000000800f07947 */ /* 0x000fec0003800000 */
.L_x_1026:
[----:B------:R-:W2:Y:S02]  /*2ef0*/  LDG.E.U16 R4, desc[UR36][R4.64] ;  /* 0x0000002404047981 */ /* 0x000ea4000c1e1500 */
[----:B--2---:R0:W2:Y:S01]  /*2f00*/  I2F.S16 R18, R4 ;  /* 0x0000000400127306 */ /* 0x0040a20000101400 */
[----:B------:R-:W-:Y:S05]  /*2f10*/  BRA `(.L_x_1020) ;  /* 0x0000000800e47947 */ /* 0x000fea0003800000 */
.L_x_1022:
        /* <DEDUP_REMOVED lines=8> */
.L_x_1029:
[----:B------:R-:W2:Y:S02]  /*2fa0*/  LDG.E.U16 R4, desc[UR36][R4.64] ;  /* 0x0000002404047981 */ /* 0x000ea4000c1e1500 */
[----:B--2---:R-:W-:Y:S01]  /*2fb0*/  HADD2.F32 R18, -RZ, R4.H0_H0 ;  /* 0x20000004ff127230 */ /* 0x004fe20000004100 */
[----:B------:R-:W-:Y:S06]  /*2fc0*/  BRA `(.L_x_1020) ;  /* 0x0000000800b87947 */ /* 0x000fec0003800000 */
.L_x_1028:
        /* <DEDUP_REMOVED lines=8> */
.L_x_1031:
[----:B------:R-:W2:Y:S02]  /*3050*/  LDG.E.U16 R4, desc[UR36][R4.64] ;  /* 0x0000002404047981 */ /* 0x000ea4000c1e1500 */
[----:B--2---:R-:W-:Y:S01]  /*3060*/  HADD2.F32 R18, -RZ, R4.H0_H0 ;  /* 0x20000004ff127230 */ /* 0x004fe20000004100 */
[----:B------:R-:W-:Y:S06]  /*3070*/  BRA `(.L_x_1020) ;  /* 0x00000008008c7947 */ /* 0x000fec0003800000 */
.L_x_1030:
[----:B------:R-:W2:Y:S01]  /*3080*/  LDG.E.64 R4, desc[UR36][R4.64] ;  /* 0x0000002404047981 */ /* 0x000ea2000c1e1b00 */
[----:B------:R-:W-:Y:S01]  /*3090*/  UMOV UR4, 0xf0000000 ;  /* 0xf000000000047882 */ /* 0x000fe20000000000 */
[----:B------:R-:W-:Y:S01]  /*30a0*/  UMOV UR5, 0x380fffff ;  /* 0x380fffff00057882 */ /* 0x000fe20000000000 */
[----:B--2---:R-:W0:Y:S01]  /*30b0*/  F2F.F32.F64 R18, R4 ;  /* 0x0000000400127310 */ /* 0x004e220000301000 */
[----:B------:R-:W-:-:S14]  /*30c0*/  DSETP.GEU.AND P0, PT, |R4|, UR4, PT ;  /* 0x0000000404007e2a */ /* 0x000fdc000bf0e200 */
[----:B0-----:R-:W-:Y:S01]  /*30d0*/  @!P0 FMUL R18, R18, 1.175494350822287508e-38 ;  /* 0x0080000012128820 */ /* 0x001fe20000400000 */
[----:B------:R-:W-:Y:S06]  /*30e0*/  BRA `(.L_x_1020) ;  /* 0x0000000800707947 */ /* 0x000fec0003800000 */
.L_x_1021:
        /* <DEDUP_REMOVED lines=12> */
.L_x_1034:
[----:B------:R-:W2:Y:S01]  /*31b0*/  LDG.E.64 R4, desc[UR36][R4.64] ;  /* 0x0000002404047981 */ /* 0x000ea2000c1e1b00 */
[----:B------:R-:W-:Y:S01]  /*31c0*/  UMOV UR4, 0xf0000000 ;  /* 0xf000000000047882 */ /* 0x000fe20000000000 */
[----:B------:R-:W-:Y:S01]  /*31d0*/  UMOV UR5, 0x380fffff ;  /* 0x380fffff00057882 */ /* 0x000fe20000000000 */
[----:B--2---:R-:W0:Y:S01]  /*31e0*/  F2F.F32.F64 R18, R4 ;  /* 0x0000000400127310 */ /* 0x004e220000301000 */
[----:B------:R-:W-:-:S14]  /*31f0*/  DSETP.GEU.AND P0, PT, |R4|, UR4, PT ;  /* 0x0000000404007e2a */ /* 0x000fdc000bf0e200 */
[----:B0-----:R-:W-:Y:S01]  /*3200*/  @!P0 FMUL R18, R18, 1.175494350822287508e-38 ;  /* 0x0080000012128820 */ /* 0x001fe20000400000 */
[----:B------:R-:W-:Y:S06]  /*3210*/  BRA `(.L_x_1020) ;  /* 0x0000000800247947 */ /* 0x000fec0003800000 */
.L_x_1033:
        /* <DEDUP_REMOVED lines=26> */
.L_x_1036:
        /* <DEDUP_REMOVED lines=13> */
.L_x_1035:
[----:B------:R-:W2:Y:S02]  /*3490*/  LDG.E.U16 R4, desc[UR36][R4.64] ;  /* 0x0000002404047981 */ /* 0x000ea4000c1e1500 */
[----:B--2---:R-:W-:Y:S01]  /*34a0*/  IMAD.U32 R18, R4, 0x10000, RZ ;  /* 0x0001000004127824 */ /* 0x004fe200078e00ff */
[----:B------:R-:W-:Y:S06]  /*34b0*/  BRA `(.L_x_1020) ;  /* 0x00000004007c7947 */ /* 0x000fec0003800000 */
.L_x_1032:
        /* <DEDUP_REMOVED lines=11> */
.L_x_1039:
[----:B------:R-:W2:Y:S02]  /*3570*/  LDG.E.U8 R3, desc[UR36][R4.64] ;  /* 0x0000002404037981 */ /* 0x000ea4000c1e1100 */
        /* <DEDUP_REMOVED lines=18> */
.L_x_1041:
[----:B------:R-:W-:Y:S05]  /*36a0*/  BSYNC B0 ;  /* 0x0000000000007941 */ /* 0x000fea0003800000 */
.L_x_1040:
[----:B------:R-:W-:Y:S01]  /*36b0*/  IMAD.SHL.U32 R3, R3, 0x100000, RZ ;  /* 0x0010000003037824 */ /* 0x000fe200078e00ff */
[----:B------:R-:W-:-:S04]  /*36c0*/  LEA R5, R0, 0x3b800000, 0x17 ;  /* 0x3b80000000057811 */ /* 0x000fc800078eb8ff */
[----:B------:R-:W-:Y:S01]  /*36d0*/  LOP3.LUT R18, R5, R3, R18, 0xfe, !PT ;  /* 0x0000000305127212 */ /* 0x000fe200078efe12 */
[----:B------:R-:W-:Y:S06]  /*36e0*/  BRA `(.L_x_1020) ;  /* 0x0000000000f07947 */ /* 0x000fec0003800000 */
.L_x_1038:
        /* <DEDUP_REMOVED lines=19> */
.L_x_1043:
[----:B------:R-:W-:Y:S05]  /*3820*/  BSYNC B0 ;  /* 0x0000000000007941 */ /* 0x000fea0003800000 */
.L_x_1042:
[----:B------:R-:W-:Y:S01]  /*3830*/  IMAD.SHL.U32 R3, R3, 0x200000, RZ ;  /* 0x0020000003037824 */ /* 0x000fe200078e00ff */
[----:B------:R-:W-:-:S04]  /*3840*/  LEA R5, R0, 0x37800000, 0x17 ;  /* 0x3780000000057811 */ /* 0x000fc800078eb8ff */
[----:B------:R-:W-:Y:S01]  /*3850*/  LOP3.LUT R18, R5, R3, R18, 0xfe, !PT ;  /* 0x0000000305127212 */ /* 0x000fe200078efe12 */
[----:B------:R-:W-:Y:S06]  /*3860*/  BRA `(.L_x_1020) ;  /* 0x0000000000907947 */ /* 0x000fec0003800000 */
.L_x_1037:
        /* <DEDUP_REMOVED lines=14> */
.L_x_1025:
        /* <DEDUP_REMOVED lines=16> */
.L_x_1046:
[----:B------:R-:W-:Y:S05]  /*3a50*/  BRA `(.L_x_1020) ;  /* 0x0000000000147947 */ /* 0x000fea0003800000 */
.L_x_1045:
[----:B------:R-:W2:Y:S02]  /*3a60*/  LDG.E.64 R18, desc[UR36][R4.64] ;  /* 0x0000002404127981 */ /* 0x000ea4000c1e1b00 */
[----:B--2---:R0:W2:Y:S01]  /*3a70*/  I2F.U64 R18, R18 ;  /* 0x0000001200127312 */ /* 0x0040a20000301000 */
[----:B------:R-:W-:Y:S05]  /*3a80*/  BRA `(.L_x_1020) ;  /* 0x0000000000087947 */ /* 0x000fea0003800000 */
.L_x_1044:
[----:B------:R-:W2:Y:S02]  /*3a90*/  LDG.E R4, desc[UR36][R4.64] ;  /* 0x0000002404047981 */ /* 0x000ea4000c1e1900 */
[----:B--2---:R-:W-:-:S07]  /*3aa0*/  I2FP.F32.U32 R18, R4 ;  /* 0x0000000400127245 */ /* 0x004fce0000201000 */
.L_x_1020:
[----:B------:R-:W-:Y:S05]  /*3ab0*/  BSYNC B6 ;  /* 0x0000000000067941 */ /* 0x000fea0003800000 */
.L_x_1019:
[----:B0-----:R-:W0:Y:S01]  /*3ac0*/  S2R R19, SR_TID.X ;  /* 0x0000000000137919 */ /* 0x001e220000002100 */
[----:B------:R-:W1:Y:S01]  /*3ad0*/  LDC.U8 R16, c[0x0][0x24c] ;  /* 0x00009300ff107b82 */ /* 0x000e620000000000 */
[----:B------:R-:W-:Y:S01]  /*3ae0*/  BSSY B0, `(.L_x_1047) ;  /* 0x0000012000007945 */ /* 0x000fe20003800000 */
[CC--:B0-----:R-:W-:Y:S01]  /*3af0*/  ISETP.GE.AND P2, PT, R19.reuse, R17.reuse, PT ;  /* 0x000000111300720c */ /* 0x0c1fe20003f46270 */
[C---:B------:R-:W-:Y:S02]  /*3b00*/  VIADD R0, R19.reuse, 0x100 ;  /* 0x0000010013007836 */ /* 0x040fe40000000000 */
[C---:B--2-4-:R-:W-:Y:S02]  /*3b10*/  VIADD R4, R19.reuse, 0x180 ;  /* 0x0000018013047836 */ /* 0x054fe40000000000 */
[----:B------:R-:W-:Y:S01]  /*3b20*/  VIADD R26, R19, 0x80 ;  /* 0x00000080131a7836 */ /* 0x000fe20000000000 */
[-C--:B------:R-:W-:Y:S02]  /*3b30*/  ISETP.GE.AND P0, PT, R0, R17.reuse, PT ;  /* 0x000000110000720c */ /* 0x080fe40003f06270 */
[----:B------:R-:W-:-:S02]  /*3b40*/  ISETP.GE.AND P1, PT, R4, R17, PT ;  /* 0x000000110400720c */ /* 0x000fc40003f26270 */
[----:B------:R-:W-:-:S03]  /*3b50*/  ISETP.GE.AND P3, PT, R26, R17, PT ;  /* 0x000000111a00720c */ /* 0x000fc60003f66270 */
[----:B------:R-:W-:Y:S10]  /*3b60*/  @P2 BRA `(.L_x_1048) ;  /* 0x0000000000242947 */ /* 0x000ff40003800000 */
[----:B-1-3-5:R-:W-:Y:S01]  /*3b70*/  FSETP.GEU.FTZ.AND P4, PT, |R23|, +INF , PT ;  /* 0x7f8000001700780b */ /* 0x02afe20003f9e200 */
[----:B------:R-:W0:-:S12]  /*3b80*/  LDC.64 R8, c[0x0][0x220] ;  /* 0x00008800ff087b82 */ /* 0x000e180000000a00 */
[----:B------:R-:W1:Y:S01]  /*3b90*/  @P4 LDC.64 R6, c[0x0][0x218] ;  /* 0x00008600ff064b82 */ /* 0x000e620000000a00 */
[----:B------:R-:W-:-:S05]  /*3ba0*/  @P4 IMAD.MOV.U32 R3, RZ, RZ, 0x3f800000 ;  /* 0x3f800000ff034424 */ /* 0x000fca00078e00ff */
[----:B-1----:R2:W-:Y:S04]  /*3bb0*/  @P4 STG.E desc[UR36][R6.64], R3 ;  /* 0x0000000306004986 */ /* 0x0025e8000c101924 */
[----:B0-----:R-:W3:Y:S02]  /*3bc0*/  LDG.E R8, desc[UR36][R8.64] ;  /* 0x0000002408087981 */ /* 0x001ee4000c1e1900 */
[----:B---3--:R-:W-:-:S13]  /*3bd0*/  FSETP.NEU.FTZ.AND P4, PT, R8, 1, PT ;  /* 0x3f8000000800780b */ /* 0x008fda0003f9d000 */
[----:B------:R-:W-:-:S04]  /*3be0*/  @P4 FMUL.FTZ R23, R8, R23 ;  /* 0x0000001708174220 */ /* 0x000fc80000410000 */
[----:B--2---:R-:W-:-:S07]  /*3bf0*/  IMAD.MOV.U32 R4, RZ, RZ, R23 ;  /* 0x000000ffff047224 */ /* 0x004fce00078e0017 */
.L_x_1048:
[----:B------:R-:W-:Y:S05]  /*3c00*/  BSYNC B0 ;  /* 0x0000000000007941 */ /* 0x000fea0003800000 */
.L_x_1047:
[----:B------:R-:W-:Y:S04]  /*3c10*/  BSSY B0, `(.L_x_1049) ;  /* 0x000000a000007945 */ /* 0x000fe80003800000 */
[----:B------:R-:W-:Y:S05]  /*3c20*/  @P3 BRA `(.L_x_1050) ;  /* 0x0000000000203947 */ /* 0x000fea0003800000 */
[----:B-----5:R-:W-:Y:S01]  /*3c30*/  FSETP.GEU.FTZ.AND P3, PT, |R22|, +INF , PT ;  /* 0x7f8000001600780b */ /* 0x020fe20003f7e200 */
[----:B------:R-:W0:-:S12]  /*3c40*/  LDC.64 R8, c[0x0][0x220] ;  /* 0x00008800ff087b82 */ /* 0x000e180000000a00 */
[----:B------:R-:W2:Y:S01]  /*3c50*/  @P3 LDC.64 R6, c[0x0][0x218] ;  /* 0x00008600ff063b82 */ /* 0x000ea20000000a00 */
[----:B------:R-:W-:-:S05]  /*3c60*/  @P3 IMAD.MOV.U32 R3, RZ, RZ, 0x3f800000 ;  /* 0x3f800000ff033424 */ /* 0x000fca00078e00ff */
[----:B--2---:R2:W-:Y:S04]  /*3c70*/  @P3 STG.E desc[UR36][R6.64], R3 ;  /* 0x0000000306003986 */ /* 0x0045e8000c101924 */
[----:B0-----:R-:W4:Y:S02]  /*3c80*/  LDG.E R9, desc[UR36][R8.64] ;  /* 0x0000002408097981 */ /* 0x001f24000c1e1900 */
[----:B----4-:R-:W-:-:S13]  /*3c90*/  FSETP.NEU.FTZ.AND P3, PT, R9, 1, PT ;  /* 0x3f8000000900780b */ /* 0x010fda0003f7d000 */
[----:B--2---:R-:W-:-:S07]  /*3ca0*/  @P3 FMUL.FTZ R22, R9, R22 ;  /* 0x0000001609163220 */ /* 0x004fce0000410000 */
.L_x_1050:
[----:B------:R-:W-:Y:S05]  /*3cb0*/  BSYNC B0 ;  /* 0x0000000000007941 */ /* 0x000fea0003800000 */
.L_x_1049:
        /* <DEDUP_REMOVED lines=10> */
.L_x_1052:
[----:B------:R-:W-:Y:S05]  /*3d60*/  BSYNC B0 ;  /* 0x0000000000007941 */ /* 0x000fea0003800000 */
.L_x_1051:
        /* <DEDUP_REMOVED lines=10> */
.L_x_1054:
[----:B------:R-:W-:Y:S05]  /*3e10*/  BSYNC B0 ;  /* 0x0000000000007941 */ /* 0x000fea0003800000 */
.L_x_1053:
[----:B------:R-:W-:Y:S04]  /*3e20*/  BSSY B6, `(.L_x_1055) ;  /* 0x0000100000067945 */ /* 0x000fe80003800000 */
[----:B------:R-:W-:Y:S05]  /*3e30*/  @P2 BRA `(.L_x_1056) ;  /* 0x0000000c00f82947 */ /* 0x000fea0003800000 */
[----:B------:R-:W0:Y:S01]  /*3e40*/  LDC.64 R8, c[0x0][0x230] ;  /* 0x00008c00ff087b82 */ /* 0x000e220000000a00 */
[----:B-1----:R-:W-:Y:S01]  /*3e50*/  PRMT R0, R16, 0x9910, RZ ;  /* 0x0000991010007816 */ /* 0x002fe200000000ff */
        /* <DEDUP_REMOVED lines=15> */
[----:B------:R-:W0:Y:S01]  /*3f50*/  F2I.FTZ.TRUNC.NTZ R3, R4 ;  /* 0x0000000400037305 */ /* 0x000e22000021f100 */
[----:B------:R-:W-:Y:S01]  /*3f60*/  IMAD.MOV.U32 R19, RZ, RZ, R26 ;  /* 0x000000ffff137224 */ /* 0x000fe200078e001a */
[----:B0-----:R0:W-:Y:S01]  /*3f70*/  STG.E.U8 desc[UR36][R8.64], R3 ;  /* 0x0000000308007986 */ /* 0x0011e2000c101124 */
[----:B------:R-:W-:Y:S05]  /*3f80*/  BRA `(.L_x_1056) ;  /* 0x0000000c00a47947 */ /* 0x000fea0003800000 */
.L_x_1060:
[----:B------:R-:W0:Y:S01]  /*3f90*/  F2I.S64.TRUNC R4, R4 ;  /* 0x0000000400047311 */ /* 0x000e22000020d900 */
[----:B------:R-:W-:Y:S02]  /*3fa0*/  IMAD.MOV.U32 R19, RZ, RZ, R26 ;  /* 0x000000ffff137224 */ /* 0x000fe400078e001a */
[----:B0-----:R-:W-:-:S05]  /*3fb0*/  IMAD.MOV.U32 R3, RZ, RZ, R4 ;  /* 0x000000ffff037224 */ /* 0x001fca00078e0004 */
[----:B------:R0:W-:Y:S01]  /*3fc0*/  STG.E.U8 desc[UR36][R8.64], R3 ;  /* 0x0000000308007986 */ /* 0x0001e2000c101124 */
[----:B------:R-:W-:Y:S05]  /*3fd0*/  BRA `(.L_x_1056) ;  /* 0x0000000c00907947 */ /* 0x000fea0003800000 */
.L_x_1059:
[----:B------:R-:W-:-:S13]  /*3fe0*/  ISETP.NE.AND P0, PT, R0, 0x2, PT ;  /* 0x000000020000780c */ /* 0x000fda0003f05270 */
[----:B------:R-:W-:Y:S05]  /*3ff0*/  @!P0 BRA `(.L_x_1062) ;  /* 0x0000000000308947 */ /* 0x000fea0003800000 */
[----:B------:R-:W-:-:S13]  /*4000*/  ISETP.NE.AND P0, PT, R0, 0x3, PT ;  /* 0x000000030000780c */ /* 0x000fda0003f05270 */
[----:B------:R-:W-:Y:S05]  /*4010*/  @!P0 BRA `(.L_x_1063) ;  /* 0x0000000000188947 */ /* 0x000fea0003800000 */
[----:B------:R-:W-:-:S13]  /*4020*/  ISETP.NE.AND P0, PT, R0, 0x4, PT ;  /* 0x000000040000780c */ /* 0x000fda0003f05270 */
[----:B------:R-:W-:Y:S05]  /*4030*/  @P0 BRA `(.L_x_1061) ;  /* 0x0000000c00140947 */ /* 0x000fea0003800000 */
[----:B------:R-:W0:Y:S01]  /*4040*/  F2I.S64.TRUNC R4, R4 ;  /* 0x0000000400047311 */ /* 0x000e22000020d900 */
[----:B------:R-:W-:Y:S01]  /*4050*/  IMAD.MOV.U32 R19, RZ, RZ, R26 ;  /* 0x000000ffff137224 */ /* 0x000fe200078e001a */
[----:B0-----:R2:W-:Y:S01]  /*4060*/  STG.E.64 desc[UR36][R8.64], R4 ;  /* 0x0000000408007986 */ /* 0x0015e2000c101b24 */
[----:B------:R-:W-:Y:S05]  /*4070*/  BRA `(.L_x_1056) ;  /* 0x0000000c00687947 */ /* 0x000fea0003800000 */
.L_x_1063:
[----:B------:R-:W0:Y:S01]  /*4080*/  F2I.FTZ.TRUNC.NTZ R3, R4 ;  /* 0x0000000400037305 */ /* 0x000e22000021f100 */
[----:B------:R-:W-:Y:S01]  /*4090*/  IMAD.MOV.U32 R19, RZ, RZ, R26 ;  /* 0x000000ffff137224 */ /* 0x000fe200078e001a */
[----:B0-----:R4:W-:Y:S01]  /*40a0*/  STG.E desc[UR36][R8.64], R3 ;  /* 0x0000000308007986 */ /* 0x0019e2000c101924 */
[----:B------:R-:W-:Y:S05]  /*40b0*/  BRA `(.L_x_1056) ;  /* 0x0000000c00587947 */ /* 0x000fea0003800000 */
.L_x_1062:
[----:B------:R-:W0:Y:S01]  /*40c0*/  F2I.FTZ.TRUNC.NTZ R3, R4 ;  /* 0x0000000400037305 */ /* 0x000e22000021f100 */
[----:B------:R-:W-:Y:S01]  /*40d0*/  IMAD.MOV.U32 R19, RZ, RZ, R26 ;  /* 0x000000ffff137224 */ /* 0x000fe200078e001a */
[----:B0-----:R0:W-:Y:S01]  /*40e0*/  STG.E.U16 desc[UR36][R8.64], R3 ;  /* 0x0000000308007986 */ /* 0x0011e2000c101524 */
[----:B------:R-:W-:Y:S05]  /*40f0*/  BRA `(.L_x_1056) ;  /* 0x0000000c00487947 */ /* 0x000fea0003800000 */
.L_x_1058:
[----:B------:R-:W-:-:S13]  /*4100*/  ISETP.GT.AND P0, PT, R0, 0x6, PT ;  /* 0x000000060000780c */ /* 0x000fda0003f04270 */
[----:B------:R-:W-:Y:S05]  /*4110*/  @P0 BRA `(.L_x_1064) ;  /* 0x00000000002c0947 */ /* 0x000fea0003800000 */
[----:B------:R-:W-:-:S13]  /*4120*/  ISETP.NE.AND P0, PT, R0, 0x5, PT ;  /* 0x000000050000780c */ /* 0x000fda0003f05270 */
[----:B------:R-:W-:Y:S05]  /*4130*/  @!P0 BRA `(.L_x_1065) ;  /* 0x0000000000148947 */ /* 0x000fea0003800000 */
[----:B------:R-:W-:-:S13]  /*4140*/  ISETP.NE.AND P0, PT, R0, 0x6, PT ;  /* 0x000000060000780c */ /* 0x000fda0003f05270 */
[----:B------:R-:W-:Y:S05]  /*4150*/  @P0 BRA `(.L_x_1061) ;  /* 0x0000000800cc0947 */ /* 0x000fea0003800000 */
[----:B------:R0:W-:Y:S01]  /*4160*/  STG.E desc[UR36][R8.64], R4 ;  /* 0x0000000408007986 */ /* 0x0001e2000c101924 */
[----:B------:R-:W-:Y:S01]  /*4170*/  IMAD.MOV.U32 R19, RZ, RZ, R26 ;  /* 0x000000ffff137224 */ /* 0x000fe200078e001a */
[----:B------:R-:W-:Y:S06]  /*4180*/  BRA `(.L_x_1056) ;  /* 0x0000000c00247947 */ /* 0x000fec0003800000 */
.L_x_1065:
[----:B------:R-:W-:Y:S01]  /*4190*/  F2FP.F16.F32.PACK_AB R4, RZ, R4 ;  /* 0x00000004ff04723e */ /* 0x000fe200000000ff */
[----:B------:R-:W-:-:S04]  /*41a0*/  IMAD.MOV.U32 R19, RZ, RZ, R26 ;  /* 0x000000ffff137224 */ /* 0x000fc800078e001a */
[----:B------:R0:W-:Y:S01]  /*41b0*/  STG.E.U16 desc[UR36][R8.64], R4 ;  /* 0x0000000408007986 */ /* 0x0001e2000c101524 */
[----:B------:R-:W-:Y:S05]  /*41c0*/  BRA `(.L_x_1056) ;  /* 0x0000000c00147947 */ /* 0x000fea0003800000 */
.L_x_1064:
[----:B------:R-:W-:-:S13]  /*41d0*/  ISETP.NE.AND P0, PT, R0, 0x7, PT ;  /* 0x000000070000780c */ /* 0x000fda0003f05270 */
[----:B------:R-:W-:Y:S05]  /*41e0*/  @!P0 BRA `(.L_x_1066) ;  /* 0x0000000000348947 */ /* 0x000fea0003800000 */
[----:B------:R-:W-:-:S13]  /*41f0*/  ISETP.NE.AND P0, PT, R0, 0x8, PT ;  /* 0x000000080000780c */ /* 0x000fda0003f05270 */
[----:B------:R-:W-:Y:S05]  /*4200*/  @!P0 BRA `(.L_x_1067) ;  /* 0x0000000000188947 */ /* 0x000fea0003800000 */
[----:B------:R-:W-:-:S13]  /*4210*/  ISETP.NE.AND P0, PT, R0, 0x9, PT ;  /* 0x000000090000780c */ /* 0x000fda0003f05270 */
[----:B------:R-:W-:Y:S05]  /*4220*/  @P0 BRA `(.L_x_1061) ;  /* 0x0000000800980947 */ /* 0x000fea0003800000 */
[----:B------:R-:W-:Y:S02]  /*4230*/  IMAD.MOV.U32 R5, RZ, RZ, RZ ;  /* 0x000000ffff057224 */ /* 0x000fe400078e00ff */
[----:B------:R-:W-:-:S03]  /*4240*/  IMAD.MOV.U32 R19, RZ, RZ, R26 ;  /* 0x000000ffff137224 */ /* 0x000fc600078e001a */
[----:B------:R0:W-:Y:S01]  /*4250*/  STG.E.64 desc[UR36][R8.64], R4 ;  /* 0x0000000408007986 */ /* 0x0001e2000c101b24 */
[----:B------:R-:W-:Y:S05]  /*4260*/  BRA `(.L_x_1056) ;  /* 0x0000000800ec7947 */ /* 0x000fea0003800000 */
.L_x_1067:
[----:B------:R-:W-:Y:S01]  /*4270*/  F2FP.F16.F32.PACK_AB R3, RZ, R4 ;  /* 0x00000004ff03723e */ /* 0x000fe200000000ff */
[----:B------:R-:W-:-:S03]  /*4280*/  IMAD.MOV.U32 R19, RZ, RZ, R26 ;  /* 0x000000ffff137224 */ /* 0x000fc600078e001a */
[----:B------:R-:W-:-:S05]  /*4290*/  PRMT R3, R3, 0x5410, RZ ;  /* 0x0000541003037816 */ /* 0x000fca00000000ff */
[----:B------:R0:W-:Y:S01]  /*42a0*/  STG.E desc[UR36][R8.64], R3 ;  /* 0x0000000308007986 */ /* 0x0001e2000c101924 */
[----:B------:R-:W-:Y:S05]  /*42b0*/  BRA `(.L_x_1056) ;  /* 0x0000000800d87947 */ /* 0x000fea0003800000 */
.L_x_1066:
[----:B------:R-:W-:Y:S01]  /*42c0*/  FMUL.FTZ R4, R4, 1 ;  /* 0x3f80000004047820 */ /* 0x000fe20000410000 */
[----:B------:R-:W-:-:S05]  /*42d0*/  IMAD.MOV.U32 R19, RZ, RZ, R26 ;  /* 0x000000ffff137224 */ /* 0x000fca00078e001a */
[----:B------:R-:W0:Y:S02]  /*42e0*/  F2F.F64.F32 R4, R4 ;  /* 0x0000000400047310 */ /* 0x000e240000201800 */
[----:B0-----:R0:W-:Y:S01]  /*42f0*/  STG.E.64 desc[UR36][R8.64], R4 ;  /* 0x0000000408007986 */ /* 0x0011e2000c101b24 */
[----:B------:R-:W-:Y:S05]  /*4300*/  BRA `(.L_x_1056) ;  /* 0x0000000800c47947 */ /* 0x000fea0003800000 */
.L_x_1057:
        /* <DEDUP_REMOVED lines=8> */
[----:B------:R-:W-:Y:S01]  /*4390*/  FSETP.NEU.FTZ.AND P0, PT, R4, RZ, PT ;  /* 0x000000ff0400720b */ /* 0x000fe20003f1d000 */
[----:B------:R-:W-:-:S03]  /*43a0*/  IMAD.MOV.U32 R19, RZ, RZ, R26 ;  /* 0x000000ffff137224 */ /* 0x000fc600078e001a */
[----:B------:R-:W-:-:S05]  /*43b0*/  SEL R3, RZ, 0x1, !P0 ;  /* 0x00000001ff037807 */ /* 0x000fca0004000000 */
[----:B------:R0:W-:Y:S01]  /*43c0*/  STG.E.U8 desc[UR36][R8.64], R3 ;  /* 0x0000000308007986 */ /* 0x0001e2000c101124 */
[----:B------:R-:W-:Y:S05]  /*43d0*/  BRA `(.L_x_1056) ;  /* 0x0000000800907947 */ /* 0x000fea0003800000 */
.L_x_1070:
[----:B------:R-:W-:Y:S01]  /*43e0*/  FMUL.FTZ R4, R4, 1 ;  /* 0x3f80000004047820 */ /* 0x000fe20000410000 */
[----:B------:R-:W-:Y:S01]  /*43f0*/  CS2R R6, SRZ ;  /* 0x0000000000067805 */ /* 0x000fe2000001ff00 */
[----:B------:R-:W-:-:S04]  /*4400*/  IMAD.MOV.U32 R19, RZ, RZ, R26 ;  /* 0x000000ffff137224 */ /* 0x000fc800078e001a */
[----:B------:R-:W0:Y:S02]  /*4410*/  F2F.F64.F32 R4, R4 ;  /* 0x0000000400047310 */ /* 0x000e240000201800 */
[----:B0-----:R0:W-:Y:S01]  /*4420*/  STG.E.128 desc[UR36][R8.64], R4 ;  /* 0x0000000408007986 */ /* 0x0011e2000c101d24 */
[----:B------:R-:W-:Y:S05]  /*4430*/  BRA `(.L_x_1056) ;  /* 0x0000000800787947 */ /* 0x000fea0003800000 */
.L_x_1069:
        /* <DEDUP_REMOVED lines=20> */
.L_x_1074:
[----:B------:R-:W-:Y:S05]  /*4580*/  BSYNC B0 ;  /* 0x0000000000007941 */ /* 0x000fea0003800000 */
.L_x_1073:
[----:B------:R-:W-:Y:S01]  /*4590*/  LOP3.LUT R5, R0, R5, RZ, 0xfc, !PT ;  /* 0x0000000500057212 */ /* 0x000fe200078efcff */
[----:B------:R-:W-:-:S04]  /*45a0*/  IMAD.MOV.U32 R19, RZ, RZ, R26 ;  /* 0x000000ffff137224 */ /* 0x000fc800078e001a */
[----:B------:R0:W-:Y:S01]  /*45b0*/  STG.E.U8 desc[UR36][R8.64], R5 ;  /* 0x0000000508007986 */ /* 0x0001e2000c101124 */
[----:B------:R-:W-:Y:S05]  /*45c0*/  BRA `(.L_x_1056) ;  /* 0x0000000800147947 */ /* 0x000fea0003800000 */
.L_x_1072:
        /* <DEDUP_REMOVED lines=12> */
.L_x_1076:
[----:B------:R-:W-:Y:S01]  /*4690*/  IMAD.MOV.U32 R0, RZ, RZ, 0x7f ;  /* 0x0000007fff007424 */ /* 0x000fe200078e00ff */
[----:B------:R-:W-:-:S04]  /*46a0*/  ISETP.GT.U32.AND P0, PT, R5, 0x7f800000, PT ;  /* 0x7f8000000500780c */ /* 0x000fc80003f04070 */
[----:B------:R-:W-:-:S09]  /*46b0*/  SEL R0, R0, 0x7c, P0 ;  /* 0x0000007c00007807 */ /* 0x000fd20000000000 */
.L_x_1077:
[----:B------:R-:W-:Y:S05]  /*46c0*/  BSYNC B0 ;  /* 0x0000000000007941 */ /* 0x000fea0003800000 */
.L_x_1075:
[----:B------:R-:W-:Y:S01]  /*46d0*/  LOP3.LUT R4, R4, 0x80000000, RZ, 0xc0, !PT ;  /* 0x8000000004047812 */ /* 0x000fe200078ec0ff */
[----:B------:R-:W-:-:S03]  /*46e0*/  IMAD.MOV.U32 R19, RZ, RZ, R26 ;  /* 0x000000ffff137224 */ /* 0x000fc600078e001a */
[----:B------:R-:W-:-:S04]  /*46f0*/  SHF.R.U32.HI R3, RZ, 0x18, R4 ;  /* 0x00000018ff037819 */ /* 0x000fc80000011604 */
[----:B------:R-:W-:-:S05]  /*4700*/  LOP3.LUT R3, R0, R3, RZ, 0xfc, !PT ;  /* 0x0000000300037212 */ /* 0x000fca00078efcff */
[----:B------:R0:W-:Y:S01]  /*4710*/  STG.E.U8 desc[UR36][R8.64], R3 ;  /* 0x0000000308007986 */ /* 0x0001e2000c101124 */
[----:B------:R-:W-:Y:S05]  /*4720*/  BRA `(.L_x_1056) ;  /* 0x0000000400bc7947 */ /* 0x000fea0003800000 */
.L_x_1071:
[----:B------:R-:W-:Y:S01]  /*4730*/  F2FP.BF16.F32.PACK_AB R4, RZ, R4 ;  /* 0x00000004ff04723e */ /* 0x000fe200000010ff */
[----:B------:R-:W-:-:S04]  /*4740*/  IMAD.MOV.U32 R19, RZ, RZ, R26 ;  /* 0x000000ffff137224 */ /* 0x000fc800078e001a */
[----:B------:R0:W-:Y:S01]  /*4750*/  STG.E.U16 desc[UR36][R8.64], R4 ;  /* 0x0000000408007986 */ /* 0x0001e2000c101524 */
[----:B------:R-:W-:Y:S05]  /*4760*/  BRA `(.L_x_1056) ;  /* 0x0000000400ac7947 */ /* 0x000fea0003800000 */
.L_x_1068:
        /* <DEDUP_REMOVED lines=8> */
[----:B------:R-:W0:Y:S01]  /*47f0*/  F2I.FTZ.U32.TRUNC.NTZ R3, R4 ;  /* 0x0000000400037305 */ /* 0x000e22000021f000 */
[----:B------:R-:W-:Y:S01]  /*4800*/  IMAD.MOV.U32 R19, RZ, RZ, R26 ;  /* 0x000000ffff137224 */ /* 0x000fe200078e001a */
[----:B0-----:R0:W-:Y:S01]  /*4810*/  STG.E.U16 desc[UR36][R8.64], R3 ;  /* 0x0000000308007986 */ /* 0x0011e2000c101524 */
[----:B------:R-:W-:Y:S05]  /*4820*/  BRA `(.L_x_1056) ;  /* 0x00000004007c7947 */ /* 0x000fea0003800000 */
.L_x_1080:
        /* <DEDUP_REMOVED lines=16> */
.L_x_1083:
[----:B------:R-:W-:-:S04]  /*4930*/  LOP3.LUT R4, R4, 0x80000000, RZ, 0xc0, !PT ;  /* 0x8000000004047812 */ /* 0x000fc800078ec0ff */
[----:B------:R-:W-:-:S04]  /*4940*/  SHF.R.U32.HI R4, RZ, 0x18, R4 ;  /* 0x00000018ff047819 */ /* 0x000fc80000011604 */
[----:B------:R-:W-:-:S04]  /*4950*/  LOP3.LUT R3, R3, R4, RZ, 0xfc, !PT ;  /* 0x0000000403037212 */ /* 0x000fc800078efcff */
[----:B------:R-:W-:-:S07]  /*4960*/  PRMT R0, R3, 0x7610, R0 ;  /* 0x0000761003007816 */ /* 0x000fce0000000000 */
.L_x_1082:
[----:B------:R-:W-:Y:S05]  /*4970*/  BSYNC B0 ;  /* 0x0000000000007941 */ /* 0x000fea0003800000 */
.L_x_1081:
[----:B------:R0:W-:Y:S01]  /*4980*/  STG.E.U8 desc[UR36][R8.64], R0 ;  /* 0x0000000008007986 */ /* 0x0001e2000c101124 */
[----:B------:R-:W-:Y:S01]  /*4990*/  IMAD.MOV.U32 R19, RZ, RZ, R26 ;  /* 0x000000ffff137224 */ /* 0x000fe200078e001a */
[----:B------:R-:W-:Y:S06]  /*49a0*/  BRA `(.L_x_1056) ;  /* 0x00000004001c7947 */ /* 0x000fec0003800000 */
.L_x_1079:
        /* <DEDUP_REMOVED lines=16> */
.L_x_1086:
[----:B------:R-:W-:-:S04]  /*4ab0*/  LOP3.LUT R4, R4, 0x80000000, RZ, 0xc0, !PT ;  /* 0x8000000004047812 */ /* 0x000fc800078ec0ff */
[----:B------:R-:W-:-:S04]  /*4ac0*/  SHF.R.U32.HI R4, RZ, 0x18, R4 ;  /* 0x00000018ff047819 */ /* 0x000fc80000011604 */
[----:B------:R-:W-:-:S04]  /*4ad0*/  LOP3.LUT R3, R3, R4, RZ, 0xfc, !PT ;  /* 0x0000000403037212 */ /* 0x000fc800078efcff */
[----:B------:R-:W-:-:S07]  /*4ae0*/  PRMT R0, R3, 0x7610, R0 ;  /* 0x0000761003007816 */ /* 0x000fce0000000000 */
.L_x_1085:
[----:B------:R-:W-:Y:S05]  /*4af0*/  BSYNC B0 ;  /* 0x0000000000007941 */ /* 0x000fea0003800000 */
.L_x_1084:
[----:B------:R0:W-:Y:S01]  /*4b00*/  STG.E.U8 desc[UR36][R8.64], R0 ;  /* 0x0000000008007986 */ /* 0x0001e2000c101124 */
[----:B------:R-:W-:Y:S01]  /*4b10*/  IMAD.MOV.U32 R19, RZ, RZ, R26 ;  /* 0x000000ffff137224 */ /* 0x000fe200078e001a */
[----:B------:R-:W-:Y:S06]  /*4b20*/  BRA `(.L_x_1056) ;  /* 0x0000000000bc7947 */ /* 0x000fec0003800000 */
.L_x_1078:
[----:B------:R-:W-:-:S13]  /*4b30*/  ISETP.NE.AND P0, PT, R0, 0x1c, PT ;  /* 0x0000001c0000780c */ /* 0x000fda0003f05270 */
[----:B------:R-:W-:Y:S05]  /*4b40*/  @!P0 BRA `(.L_x_1087) ;  /* 0x0000000000a88947 */ /* 0x000fea0003800000 */
[----:B------:R-:W-:-:S13]  /*4b50*/  ISETP.NE.AND P0, PT, R0, 0x1d, PT ;  /* 0x0000001d0000780c */ /* 0x000fda0003f05270 */
[----:B------:R-:W-:Y:S05]  /*4b60*/  @!P0 BRA `(.L_x_1088) ;  /* 0x0000000000908947 */ /* 0x000fea0003800000 */
[----:B------:R-:W-:-:S13]  /*4b70*/  ISETP.NE.AND P0, PT, R0, 0x2c, PT ;  /* 0x0000002c0000780c */ /* 0x000fda0003f05270 */
[----:B------:R-:W-:Y:S05]  /*4b80*/  @P0 BRA `(.L_x_1061) ;  /* 0x0000000000400947 */ /* 0x000fea0003800000 */
[----:B------:R-:W-:Y:S01]  /*4b90*/  SHF.R.U32.HI R5, RZ, 0x17, R4 ;  /* 0x00000017ff057819 */ /* 0x000fe20000011604 */
[----:B------:R-:W-:-:S03]  /*4ba0*/  IMAD.MOV.U32 R19, RZ, RZ, R26 ;  /* 0x000000ffff137224 */ /* 0x000fc600078e001a */
        /* <DEDUP_REMOVED lines=14> */
.L_x_1061:
        /* <DEDUP_REMOVED lines=15> */
[----:B0--3-5:R-:W-:Y:S05]  /*4d80*/  CALL.ABS.NOINC R14 ;  /* 0x000000000e007343 */ /* 0x029fea0003c00000 */
.L_x_1089:
[----:B------:R-:W-:Y:S01]  /*4d90*/  IMAD.MOV.U32 R19, RZ, RZ, R26 ;  /* 0x000000ffff137224 */ /* 0x000fe200078e001a */
[----:B------:R-:W-:Y:S06]  /*4da0*/  BRA `(.L_x_1056) ;  /* 0x00000000001c7947 */ /* 0x000fec0003800000 */
.L_x_1088:
[----:B------:R-:W0:Y:S01]  /*4db0*/  F2I.U64.TRUNC R4, R4 ;  /* 0x0000000400047311 */ /* 0x000e22000020d800 */
[----:B------:R-:W-:Y:S01]  /*4dc0*/  IMAD.MOV.U32 R19, RZ, RZ, R26 ;  /* 0x000000ffff137224 */ /* 0x000fe200078e001a */
[----:B0-----:R0:W-:Y:S01]  /*4dd0*/  STG.E.64 desc[UR36][R8.64], R4 ;  /* 0x0000000408007986 */ /* 0x0011e2000c101b24 */
[----:B------:R-:W-:Y:S05]  /*4de0*/  BRA `(.L_x_1056) ;  /* 0x00000000000c7947 */ /* 0x000fea0003800000 */
.L_x_1087:
[----:B------:R-:W0:Y:S01]  /*4df0*/  F2I.FTZ.U32.TRUNC.NTZ R3, R4 ;  /* 0x0000000400037305 */ /* 0x000e22000021f000 */
[----:B------:R-:W-:Y:S01]  /*4e00*/  IMAD.MOV.U32 R19, RZ, RZ, R26 ;  /* 0x000000ffff137224 */ /* 0x000fe200078e001a */
[----:B0-----:R0:W-:Y:S06]  /*4e10*/  STG.E desc[UR36][R8.64], R3 ;  /* 0x0000000308007986 */ /* 0x0011ec000c101924 */
.L_x_1056:
[----:B------:R-:W-:Y:S05]  /*4e20*/  BSYNC B6 ;  /* 0x0000000000067941 */ /* 0x000fea0003800000 */
.L_x_1055:
[----:B------:R-:W-:Y:S01]  /*4e30*/  ISETP.GE.AND P0, PT, R19, R17, PT ;  /* 0x000000111300720c */ /* 0x000fe20003f06270 */
[----:B------:R-:W-:-:S12]  /*4e40*/  BSSY B6, `(.L_x_1090) ;  /* 0x00001d8000067945 */ /* 0x000fd80003800000 */
[----:B------:R-:W-:Y:S05]  /*4e50*/  @P0 BRA `(.L_x_1091) ;  /* 0x0000001c00580947 */ /* 0x000fea0003800000 */
[----:B0-2-4-:R-:W0:Y:S01]  /*4e60*/  LDC.64 R8, c[0x0][0x230] ;  /* 0x00008c00ff087b82 */ /* 0x015e220000000a00 */
[----:B------:R-:W-:Y:S01]  /*4e70*/  IMAD R0, R2, 0x200, R19 ;  /* 0x0000020002007824 */ /* 0x000fe200078e0213 */
[----:B-1----:R-:W-:Y:S01]  /*4e80*/  PRMT R4, R16, 0x9910, RZ ;  /* 0x0000991010047816 */ /* 0x002fe200000000ff */
        /* <DEDUP_REMOVED lines=15> */
[----:B-----5:R-:W0:Y:S02]  /*4f80*/  F2I.FTZ.TRUNC.NTZ R3, R22 ;  /* 0x0000001600037305 */ /* 0x020e24000021f100 */
[----:B0-----:R0:W-:Y:S01]  /*4f90*/  STG.E.U8 desc[UR36][R8.64], R3 ;  /* 0x0000000308007986 */ /* 0x0011e2000c101124 */
[----:B------:R-:W-:Y:S05]  /*4fa0*/  BRA `(.L_x_1097) ;  /* 0x0000000c00507947 */ /* 0x000fea0003800000 */
.L_x_1095:
[----:B---3-5:R-:W0:Y:S02]  /*4fb0*/  F2I.S64.TRUNC R22, R22 ;  /* 0x0000001600167311 */ /* 0x028e24000020d900 */
[----:B0-----:R-:W-:-:S05]  /*4fc0*/  IMAD.MOV.U32 R3, RZ, RZ, R22 ;  /* 0x000000ffff037224 */ /* 0x001fca00078e0016 */
[----:B------:R4:W-:Y:S01]  /*4fd0*/  STG.E.U8 desc[UR36][R8.64], R3 ;  /* 0x0000000308007986 */ /* 0x0009e2000c101124 */
[----:B------:R-:W-:Y:S05]  /*4fe0*/  BRA `(.L_x_1097) ;  /* 0x0000000c00407947 */ /* 0x000fea0003800000 */
.L_x_1094:
[----:B------:R-:W-:-:S13]  /*4ff0*/  ISETP.NE.AND P0, PT, R0, 0x2, PT ;  /* 0x000000020000780c */ /* 0x000fda0003f05270 */
[----:B------:R-:W-:Y:S05]  /*5000*/  @!P0 BRA `(.L_x_1098) ;  /* 0x0000000000288947 */ /* 0x000fea0003800000 */
[----:B------:R-:W-:-:S13]  /*5010*/  ISETP.NE.AND P0, PT, R0, 0x3, PT ;  /* 0x000000030000780c */ /* 0x000fda0003f05270 */
[----:B------:R-:W-:Y:S05]  /*5020*/  @!P0 BRA `(.L_x_1099) ;  /* 0x0000000000148947 */ /* 0x000fea0003800000 */
[----:B------:R-:W-:-:S13]  /*5030*/  ISETP.NE.AND P0, PT, R0, 0x4, PT ;  /* 0x000000040000780c */ /* 0x000fda0003f05270 */
[----:B------:R-:W-:Y:S05]  /*5040*/  @P0 BRA `(.L_x_1096) ;  /* 0x0000000800d00947 */ /* 0x000fea0003800000 */
[----:B---3-5:R-:W0:Y:S02]  /*5050*/  F2I.S64.TRUNC R22, R22 ;  /* 0x0000001600167311 */ /* 0x028e24000020d900 */
[----:B0-----:R1:W-:Y:S01]  /*5060*/  STG.E.64 desc[UR36][R8.64], R22 ;  /* 0x0000001608007986 */ /* 0x0013e2000c101b24 */
[----:B------:R-:W-:Y:S05]  /*5070*/  BRA `(.L_x_1097) ;  /* 0x0000000c001c7947 */ /* 0x000fea0003800000 */
.L_x_1099:
[----:B-----5:R-:W0:Y:S02]  /*5080*/  F2I.FTZ.TRUNC.NTZ R3, R22 ;  /* 0x0000001600037305 */ /* 0x020e24000021f100 */
[----:B0-----:R2:W-:Y:S01]  /*5090*/  STG.E desc[UR36][R8.64], R3 ;  /* 0x0000000308007986 */ /* 0x0015e2000c101924 */
[----:B------:R-:W-:Y:S05]  /*50a0*/  BRA `(.L_x_1097) ;  /* 0x0000000c00107947 */ /* 0x000fea0003800000 */
.L_x_1098:
[----:B-----5:R-:W0:Y:S02]  /*50b0*/  F2I.FTZ.TRUNC.NTZ R3, R22 ;  /* 0x0000001600037305 */ /* 0x020e24000021f100 */
[----:B0-----:R0:W-:Y:S01]  /*50c0*/  STG.E.U16 desc[UR36][R8.64], R3 ;  /* 0x0000000308007986 */ /* 0x0011e2000c101524 */
[----:B------:R-:W-:Y:S05]  /*50d0*/  BRA `(.L_x_1097) ;  /* 0x0000000c00047947 */ /* 0x000fea0003800000 */
.L_x_1093:
[----:B------:R-:W-:-:S13]  /*50e0*/  ISETP.GT.AND P0, PT, R0, 0x6, PT ;  /* 0x000000060000780c */ /* 0x000fda0003f04270 */
[----:B------:R-:W-:Y:S05]  /*50f0*/  @P0 BRA `(.L_x_1100) ;  /* 0x0000000000240947 */ /* 0x000fea0003800000 */
[----:B------:R-:W-:-:S13]  /*5100*/  ISETP.NE.AND P0, PT, R0, 0x5, PT ;  /* 0x000000050000780c */ /* 0x000fda0003f05270 */
[----:B------:R-:W-:Y:S05]  /*5110*/  @!P0 BRA `(.L_x_1101) ;  /* 0x0000000000108947 */ /* 0x000fea0003800000 */
[----:B------:R-:W-:-:S13]  /*5120*/  ISETP.NE.AND P0, PT, R0, 0x6, PT ;  /* 0x000000060000780c */ /* 0x000fda0003f05270 */
[----:B------:R-:W-:Y:S05]  /*5130*/  @P0 BRA `(.L_x_1096) ;  /* 0x0000000800940947 */ /* 0x000fea0003800000 */
[----:B-----5:R0:W-:Y:S01]  /*5140*/  STG.E desc[UR36][R8.64], R22 ;  /* 0x0000001608007986 */ /* 0x0201e2000c101924 */
[----:B------:R-:W-:Y:S05]  /*5150*/  BRA `(.L_x_1097) ;  /* 0x0000000800e47947 */ /* 0x000fea0003800000 */
.L_x_1101:
[----:B-----5:R-:W-:-:S05]  /*5160*/  F2FP.F16.F32.PACK_AB R22, RZ, R22 ;  /* 0x00000016ff16723e */ /* 0x020fca00000000ff */
[----:B------:R0:W-:Y:S01]  /*5170*/  STG.E.U16 desc[UR36][R8.64], R22 ;  /* 0x0000001608007986 */ /* 0x0001e2000c101524 */
[----:B------:R-:W-:Y:S05]  /*5180*/  BRA `(.L_x_1097) ;  /* 0x0000000800d87947 */ /* 0x000fea0003800000 */
.L_x_1100:
[----:B------:R-:W-:-:S13]  /*5190*/  ISETP.NE.AND P0, PT, R0, 0x7, PT ;  /* 0x000000070000780c */ /* 0x000fda0003f05270 */
[----:B------:R-:W-:Y:S05]  /*51a0*/  @!P0 BRA `(.L_x_1102) ;  /* 0x00000000002c8947 */ /* 0x000fea0003800000 */
[----:B------:R-:W-:-:S13]  /*51b0*/  ISETP.NE.AND P0, PT, R0, 0x8, PT ;  /* 0x000000080000780c */ /* 0x000fda0003f05270 */
[----:B------:R-:W-:Y:S05]  /*51c0*/  @!P0 BRA `(.L_x_1103) ;  /* 0x0000000000148947 */ /* 0x000fea0003800000 */
[----:B------:R-:W-:-:S13]  /*51d0*/  ISETP.NE.AND P0, PT, R0, 0x9, PT ;  /* 0x000000090000780c */ /* 0x000fda0003f05270 */
[----:B------:R-:W-:Y:S05]  /*51e0*/  @P0 BRA `(.L_x_1096) ;  /* 0x0000000800680947 */ /* 0x000fea0003800000 */
[----:B---3-5:R-:W-:-:S05]  /*51f0*/  IMAD.MOV.U32 R23, RZ, RZ, RZ ;  /* 0x000000ffff177224 */ /* 0x028fca00078e00ff */
[----:B------:R0:W-:Y:S01]  /*5200*/  STG.E.64 desc[UR36][R8.64], R22 ;  /* 0x0000001608007986 */ /* 0x0001e2000c101b24 */
[----:B------:R-:W-:Y:S05]  /*5210*/  BRA `(.L_x_1097) ;  /* 0x0000000800b47947 */ /* 0x000fea0003800000 */
.L_x_1103:
[----:B-----5:R-:W-:-:S04]  /*5220*/  F2FP.F16.F32.PACK_AB R3, RZ, R22 ;  /* 0x00000016ff03723e */ /* 0x020fc800000000ff */
[----:B------:R-:W-:-:S05]  /*5230*/  PRMT R3, R3, 0x5410, RZ ;  /* 0x0000541003037816 */ /* 0x000fca00000000ff */
[----:B------:R0:W-:Y:S01]  /*5240*/  STG.E desc[UR36][R8.64], R3 ;  /* 0x0000000308007986 */ /* 0x0001e2000c101924 */
[----:B------:R-:W-:Y:S05]  /*5250*/  BRA `(.L_x_1097) ;  /* 0x0000000800a47947 */ /* 0x000fea0003800000 */
.L_x_1102:
[----:B-----5:R-:W-:-:S06]  /*5260*/  FMUL.FTZ R4, R22, 1 ;  /* 0x3f80000016047820 */ /* 0x020fcc0000410000 */
[----:B------:R-:W0:Y:S02]  /*5270*/  F2F.F64.F32 R4, R4 ;  /* 0x0000000400047310 */ /* 0x000e240000201800 */
[----:B0-----:R0:W-:Y:S01]  /*5280*/  STG.E.64 desc[UR36][R8.64], R4 ;  /* 0x0000000408007986 */ /* 0x0011e2000c101b24 */
[----:B------:R-:W-:Y:S05]  /*5290*/  BRA `(.L_x_1097) ;  /* 0x0000000800947947 */ /* 0x000fea0003800000 */
.L_x_1092:
        /* <DEDUP_REMOVED lines=8> */
[----:B-----5:R-:W-:-:S04]  /*5320*/  FSETP.NEU.FTZ.AND P0, PT, R22, RZ, PT ;  /* 0x000000ff1600720b */ /* 0x020fc80003f1d000 */
[----:B------:R-:W-:-:S05]  /*5330*/  SEL R3, RZ, 0x1, !P0 ;  /* 0x00000001ff037807 */ /* 0x000fca0004000000 */
[----:B------:R0:W-:Y:S01]  /*5340*/  STG.E.U8 desc[UR36][R8.64], R3 ;  /* 0x0000000308007986 */ /* 0x0001e2000c101124 */
[----:B------:R-:W-:Y:S05]  /*5350*/  BRA `(.L_x_1097) ;  /* 0x0000000800647947 */ /* 0x000fea0003800000 */
.L_x_1106:
[----:B-----5:R-:W-:Y:S01]  /*5360*/  FMUL.FTZ R4, R22, 1 ;  /* 0x3f80000016047820 */ /* 0x020fe20000410000 */
[----:B------:R-:W-:-:S05]  /*5370*/  CS2R R6, SRZ ;  /* 0x0000000000067805 */ /* 0x000fca000001ff00 */
[----:B------:R-:W0:Y:S02]  /*5380*/  F2F.F64.F32 R4, R4 ;  /* 0x0000000400047310 */ /* 0x000e240000201800 */
[----:B0-----:R0:W-:Y:S01]  /*5390*/  STG.E.128 desc[UR36][R8.64], R4 ;  /* 0x0000000408007986 */ /* 0x0011e2000c101d24 */
[----:B------:R-:W-:Y:S05]  /*53a0*/  BRA `(.L_x_1097) ;  /* 0x0000000800507947 */ /* 0x000fea0003800000 */
.L_x_1105:
[----:B------:R-:W-:-:S13]  /*53b0*/  ISETP.NE.AND P0, PT, R0, 0xf, PT ;  /* 0x0000000f0000780c */ /* 0x000fda0003f05270 */
[----:B------:R-:W-:Y:S05]  /*53c0*/  @!P0 BRA `(.L_x_1107) ;  /* 0x0000000000ac8947 */ /* 0x000fea0003800000 */
[----:B------:R-:W-:-:S13]  /*53d0*/  ISETP.NE.AND P0, PT, R0, 0x17, PT ;  /* 0x000000170000780c */ /* 0x000fda0003f05270 */
[----:B------:R-:W-:Y:S05]  /*53e0*/  @!P0 BRA `(.L_x_1108) ;  /* 0x0000000000508947 */ /* 0x000fea0003800000 */
[----:B------:R-:W-:-:S13]  /*53f0*/  ISETP.NE.AND P0, PT, R0, 0x18, PT ;  /* 0x000000180000780c */ /* 0x000fda0003f05270 */
[----:B------:R-:W-:Y:S05]  /*5400*/  @P0 BRA `(.L_x_1096) ;  /* 0x0000000400e00947 */ /* 0x000fea0003800000 */
[C---:B-----5:R-:W-:Y:S01]  /*5410*/  LOP3.LUT R4, R22.reuse, 0x7fffffff, RZ, 0xc0, !PT ;  /* 0x7fffffff16047812 */ /* 0x060fe200078ec0ff */
        /* <DEDUP_REMOVED lines=13> */
.L_x_1110:
[----:B------:R-:W-:Y:S05]  /*54f0*/  BSYNC B0 ;  /* 0x0000000000007941 */ /* 0x000fea0003800000 */
.L_x_1109:
[----:B------:R-:W-:-:S05]  /*5500*/  LOP3.LUT R5, R0, R5, RZ, 0xfc, !PT ;  /* 0x0000000500057212 */ /* 0x000fca00078efcff */
[----:B------:R0:W-:Y:S01]  /*5510*/  STG.E.U8 desc[UR36][R8.64], R5 ;  /* 0x0000000508007986 */ /* 0x0001e2000c101124 */
[----:B------:R-:W-:Y:S05]  /*5520*/  BRA `(.L_x_1097) ;  /* 0x0000000400f07947 */ /* 0x000fea0003800000 */
.L_x_1108:
[----:B-----5:R-:W-:Y:S01]  /*5530*/  LOP3.LUT R4, R22, 0x7fffffff, RZ, 0xc0, !PT ;  /* 0x7fffffff16047812 */ /* 0x020fe200078ec0ff */
        /* <DEDUP_REMOVED lines=11> */
.L_x_1112:
[----:B------:R-:W-:Y:S01]  /*55f0*/  IMAD.MOV.U32 R0, RZ, RZ, 0x7f ;  /* 0x0000007fff007424 */ /* 0x000fe200078e00ff */
[----:B------:R-:W-:-:S04]  /*5600*/  ISETP.GT.U32.AND P0, PT, R4, 0x7f800000, PT ;  /* 0x7f8000000400780c */ /* 0x000fc80003f04070 */
[----:B------:R-:W-:-:S09]  /*5610*/  SEL R0, R0, 0x7c, P0 ;  /* 0x0000007c00007807 */ /* 0x000fd20000000000 */
.L_x_1113:
[----:B------:R-:W-:Y:S05]  /*5620*/  BSYNC B0 ;  /* 0x0000000000007941 */ /* 0x000fea0003800000 */
.L_x_1111:
[----:B------:R-:W-:-:S04]  /*5630*/  LOP3.LUT R22, R22, 0x80000000, RZ, 0xc0, !PT ;  /* 0x8000000016167812 */ /* 0x000fc800078ec0ff */
[----:B------:R-:W-:-:S04]  /*5640*/  SHF.R.U32.HI R3, RZ, 0x18, R22 ;  /* 0x00000018ff037819 */ /* 0x000fc80000011616 */
[----:B------:R-:W-:-:S05]  /*5650*/  LOP3.LUT R3, R0, R3, RZ, 0xfc, !PT ;  /* 0x0000000300037212 */ /* 0x000fca00078efcff */
[----:B------:R0:W-:Y:S01]  /*5660*/  STG.E.U8 desc[UR36][R8.64], R3 ;  /* 0x0000000308007986 */ /* 0x0001e2000c101124 */
[----:B------:R-:W-:Y:S05]  /*5670*/  BRA `(.L_x_1097) ;  /* 0x00000004009c7947 */ /* 0x000fea0003800000 */
.L_x_1107:
[----:B-----5:R-:W-:-:S05]  /*5680*/  F2FP.BF16.F32.PACK_AB R22, RZ, R22 ;  /* 0x00000016ff16723e */ /* 0x020fca00000010ff */
[----:B------:R0:W-:Y:S01]  /*5690*/  STG.E.U16 desc[UR36][R8.64], R22 ;  /* 0x0000001608007986 */ /* 0x0001e2000c101524 */
[----:B------:R-:W-:Y:S05]  /*56a0*/  BRA `(.L_x_1097) ;  /* 0x0000000400907947 */ /* 0x000fea0003800000 */
.L_x_1104:
        /* <DEDUP_REMOVED lines=8> */
[----:B-----5:R-:W0:Y:S02]  /*5730*/  F2I.FTZ.U32.TRUNC.NTZ R3, R22 ;  /* 0x0000001600037305 */ /* 0x020e24000021f000 */
[----:B0-----:R0:W-:Y:S01]  /*5740*/  STG.E.U16 desc[UR36][R8.64], R3 ;  /* 0x0000000308007986 */ /* 0x0011e2000c101524 */
[----:B------:R-:W-:Y:S05]  /*5750*/  BRA `(.L_x_1097) ;  /* 0x0000000400647947 */ /* 0x000fea0003800000 */
.L_x_1116:
[----:B-----5:R-:W-:Y:S01]  /*5760*/  LOP3.LUT R3, R22, 0x7fffffff, RZ, 0xc0, !PT ;  /* 0x7fffffff16037812 */ /* 0x020fe200078ec0ff */
        /* <DEDUP_REMOVED lines=15> */
.L_x_1119:
[----:B------:R-:W-:-:S04]  /*5860*/  LOP3.LUT R22, R22, 0x80000000, RZ, 0xc0, !PT ;  /* 0x8000000016167812 */ /* 0x000fc800078ec0ff */
[----:B------:R-:W-:-:S04]  /*5870*/  SHF.R.U32.HI R3, RZ, 0x18, R22 ;  /* 0x00000018ff037819 */ /* 0x000fc80000011616 */
[----:B------:R-:W-:-:S04]  /*5880*/  LOP3.LUT R0, R0, R3, RZ, 0xfc, !PT ;  /* 0x0000000300007212 */ /* 0x000fc800078efcff */
[----:B------:R-:W-:-:S07]  /*5890*/  PRMT R4, R0, 0x7610, R4 ;  /* 0x0000761000047816 */ /* 0x000fce0000000004 */
.L_x_1118:
[----:B------:R-:W-:Y:S05]  /*58a0*/  BSYNC B0 ;  /* 0x0000000000007941 */ /* 0x000fea0003800000 */
.L_x_1117:
[----:B------:R0:W-:Y:S01]  /*58b0*/  STG.E.U8 desc[UR36][R8.64], R4 ;  /* 0x0000000408007986 */ /* 0x0001e2000c101124 */
[----:B------:R-:W-:Y:S05]  /*58c0*/  BRA `(.L_x_1097) ;  /* 0x0000000400087947 */ /* 0x000fea0003800000 */
.L_x_1115:
        /* <DEDUP_REMOVED lines=16> */
.L_x_1122:
[----:B------:R-:W-:-:S04]  /*59d0*/  LOP3.LUT R22, R22, 0x80000000, RZ, 0xc0, !PT ;  /* 0x8000000016167812 */ /* 0x000fc800078ec0ff */
[----:B------:R-:W-:-:S04]  /*59e0*/  SHF.R.U32.HI R3, RZ, 0x18, R22 ;  /* 0x00000018ff037819 */ /* 0x000fc80000011616 */
[----:B------:R-:W-:-:S04]  /*59f0*/  LOP3.LUT R0, R0, R3, RZ, 0xfc, !PT ;  /* 0x0000000300007212 */ /* 0x000fc800078efcff */
[----:B------:R-:W-:-:S07]  /*5a00*/  PRMT R4, R0, 0x7610, R4 ;  /* 0x0000761000047816 */ /* 0x000fce0000000004 */
.L_x_1121:
[----:B------:R-:W-:Y:S05]  /*5a10*/  BSYNC B0 ;  /* 0x0000000000007941 */ /* 0x000fea0003800000 */
.L_x_1120:
[----:B------:R0:W-:Y:S01]  /*5a20*/  STG.E.U8 desc[UR36][R8.64], R4 ;  /* 0x0000000408007986 */ /* 0x0001e2000c101124 */
[----:B------:R-:W-:Y:S05]  /*5a30*/  BRA `(.L_x_1097) ;  /* 0x0000000000ac7947 */ /* 0x000fea0003800000 */
.L_x_1114:
[----:B------:R-:W-:-:S13]  /*5a40*/  ISETP.NE.AND P0, PT, R0, 0x1c, PT ;  /* 0x0000001c0000780c */ /* 0x000fda0003f05270 */
[----:B------:R-:W-:Y:S05]  /*5a50*/  @!P0 BRA `(.L_x_1123) ;  /* 0x00000000009c8947 */ /* 0x000fea0003800000 */
[----:B------:R-:W-:-:S13]  /*5a60*/  ISETP.NE.AND P0, PT, R0, 0x1d, PT ;  /* 0x0000001d0000780c */ /* 0x000fda0003f05270 */
[----:B------:R-:W-:Y:S05]  /*5a70*/  @!P0 BRA `(.L_x_1124) ;  /* 0x0000000000888947 */ /* 0x000fea0003800000 */
[----:B------:R-:W-:-:S13]  /*5a80*/  ISETP.NE.AND P0, PT, R0, 0x2c, PT ;  /* 0x0000002c0000780c */ /* 0x000fda0003f05270 */
[----:B------:R-:W-:Y:S05]  /*5a90*/  @P0 BRA `(.L_x_1096) ;  /* 0x00000000003c0947 */ /* 0x000fea0003800000 */
[----:B-----5:R-:W-:-:S04]  /*5aa0*/  SHF.R.U32.HI R4, RZ, 0x17, R22 ;  /* 0x00000017ff047819 */ /* 0x020fc80000011616 */
        /* <DEDUP_REMOVED lines=14> */
.L_x_1096:
        /* <DEDUP_REMOVED lines=16> */
.L_x_1125:
[----:B------:R-:W-:Y:S05]  /*5c90*/  BRA `(.L_x_1097) ;  /* 0x0000000000147947 */ /* 0x000fea0003800000 */
.L_x_1124:
[----:B---3-5:R-:W0:Y:S02]  /*5ca0*/  F2I.U64.TRUNC R22, R22 ;  /* 0x0000001600167311 */ /* 0x028e24000020d800 */
[----:B0-----:R0:W-:Y:S01]  /*5cb0*/  STG.E.64 desc[UR36][R8.64], R22 ;  /* 0x0000001608007986 */ /* 0x0011e2000c101b24 */
[----:B------:R-:W-:Y:S05]  /*5cc0*/  BRA `(.L_x_1097) ;  /* 0x0000000000087947 */ /* 0x000fea0003800000 */
.L_x_1123:
[----:B-----5:R-:W0:Y:S02]  /*5cd0*/  F2I.FTZ.U32.TRUNC.NTZ R3, R22 ;  /* 0x0000001600037305 */ /* 0x020e24000021f000 */
[----:B0-----:R0:W-:Y:S02]  /*5ce0*/  STG.E desc[UR36][R8.64], R3 ;  /* 0x0000000308007986 */ /* 0x0011e4000c101924 */
.L_x_1097:
[----:B------:R-:W-:-:S05]  /*5cf0*/  VIADD R19, R19, 0x80 ;  /* 0x0000008013137836 */ /* 0x000fca0000000000 */
[----:B------:R-:W-:-:S13]  /*5d00*/  ISETP.GE.AND P0, PT, R19, R17, PT ;  /* 0x000000111300720c */ /* 0x000fda0003f06270 */
[----:B------:R-:W-:Y:S05]  /*5d10*/  @P0 BRA `(.L_x_1091) ;  /* 0x0000000c00a80947 */ /* 0x000fea0003800000 */
[----:B012-4-:R-:W0:Y:S01]  /*5d20*/  LDC.64 R8, c[0x0][0x230] ;  /* 0x00008c00ff087b82 */ /* 0x017e220000000a00 */
        /* <DEDUP_REMOVED lines=20> */
.L_x_1129:
[----:B------:R-:W0:Y:S02]  /*5e70*/  F2I.S64.TRUNC R24, R24 ;  /* 0x0000001800187311 */ /* 0x000e24000020d900 */
[----:B0-----:R-:W-:-:S05]  /*5e80*/  IMAD.MOV.U32 R3, RZ, RZ, R24 ;  /* 0x000000ffff037224 */ /* 0x001fca00078e0018 */
[----:B------:R0:W-:Y:S01]  /*5e90*/  STG.E.U8 desc[UR36][R8.64], R3 ;  /* 0x0000000308007986 */ /* 0x0001e2000c101124 */
[----:B------:R-:W-:Y:S05]  /*5ea0*/  BRA `(.L_x_1131) ;  /* 0x0000000c00407947 */ /* 0x000fea0003800000 */
.L_x_1128:
        /* <DEDUP_REMOVED lines=9> */
.L_x_1133:
[----:B------:R-:W0:Y:S02]  /*5f40*/  F2I.FTZ.TRUNC.NTZ R3, R24 ;  /* 0x0000001800037305 */ /* 0x000e24000021f100 */
[----:B0-----:R0:W-:Y:S01]  /*5f50*/  STG.E desc[UR36][R8.64], R3 ;  /* 0x0000000308007986 */ /* 0x0011e2000c101924 */
[----:B------:R-:W-:Y:S05]  /*5f60*/  BRA `(.L_x_1131) ;  /* 0x0000000c00107947 */ /* 0x000fea0003800000 */
.L_x_1132:
[----:B------:R-:W0:Y:S02]  /*5f70*/  F2I.FTZ.TRUNC.NTZ R3, R24 ;  /* 0x0000001800037305 */ /* 0x000e24000021f100 */
[----:B0-----:R0:W-:Y:S01]  /*5f80*/  STG.E.U16 desc[UR36][R8.64], R3 ;  /* 0x0000000308007986 */ /* 0x0011e2000c101524 */
[----:B------:R-:W-:Y:S05]  /*5f90*/  BRA `(.L_x_1131) ;  /* 0x0000000c00047947 */ /* 0x000fea0003800000 */
.L_x_1127:
        /* <DEDUP_REMOVED lines=8> */
.L_x_1135:
[----:B------:R-:W-:-:S05]  /*6020*/  F2FP.F16.F32.PACK_AB R24, RZ, R24 ;  /* 0x00000018ff18723e */ /* 0x000fca00000000ff */
[----:B------:R0:W-:Y:S01]  /*6030*/  STG.E.U16 desc[UR36][R8.64], R24 ;  /* 0x0000001808007986 */ /* 0x0001e2000c101524 */
[----:B------:R-:W-:Y:S05]  /*6040*/  BRA `(.L_x_1131) ;  /* 0x0000000800d87947 */ /* 0x000fea0003800000 */
.L_x_1134:
        /* <DEDUP_REMOVED lines=9> */
.L_x_1137:
[----:B------:R-:W-:-:S04]  /*60e0*/  F2FP.F16.F32.PACK_AB R3, RZ, R24 ;  /* 0x00000018ff03723e */ /* 0x000fc800000000ff */
[----:B------:R-:W-:-:S05]  /*60f0*/  PRMT R3, R3, 0x5410, RZ ;  /* 0x0000541003037816 */ /* 0x000fca00000000ff */
[----:B------:R0:W-:Y:S01]  /*6100*/  STG.E desc[UR36][R8.64], R3 ;  /* 0x0000000308007986 */ /* 0x0001e2000c101924 */
[----:B------:R-:W-:Y:S05]  /*6110*/  BRA `(.L_x_1131) ;  /* 0x0000000800a47947 */ /* 0x000fea0003800000 */
.L_x_1136:
[----:B------:R-:W-:-:S06]  /*6120*/  FMUL.FTZ R4, R24, 1 ;  /* 0x3f80000018047820 */ /* 0x000fcc0000410000 */
[----:B------:R-:W0:Y:S02]  /*6130*/  F2F.F64.F32 R4, R4 ;  /* 0x0000000400047310 */ /* 0x000e240000201800 */
[----:B0-----:R0:W-:Y:S01]  /*6140*/  STG.E.64 desc[UR36][R8.64], R4 ;  /* 0x0000000408007986 */ /* 0x0011e2000c101b24 */
[----:B------:R-:W-:Y:S05]  /*6150*/  BRA `(.L_x_1131) ;  /* 0x0000000800947947 */ /* 0x000fea0003800000 */
.L_x_1126:
        /* <DEDUP_REMOVED lines=12> */
.L_x_1140:
[----:B------:R-:W-:Y:S01]  /*6220*/  FMUL.FTZ R4, R24, 1 ;  /* 0x3f80000018047820 */ /* 0x000fe20000410000 */
[----:B------:R-:W-:-:S05]  /*6230*/  CS2R R6, SRZ ;  /* 0x0000000000067805 */ /* 0x000fca000001ff00 */
[----:B------:R-:W0:Y:S02]  /*6240*/  F2F.F64.F32 R4, R4 ;  /* 0x0000000400047310 */ /* 0x000e240000201800 */
[----:B0-----:R0:W-:Y:S01]  /*6250*/  STG.E.128 desc[UR36][R8.64], R4 ;  /* 0x0000000408007986 */ /* 0x0011e2000c101d24 */
[----:B------:R-:W-:Y:S05]  /*6260*/  BRA `(.L_x_1131) ;  /* 0x0000000800507947 */ /* 0x000fea0003800000 */
.L_x_1139:
        /* <DEDUP_REMOVED lines=20> */
.L_x_1144:
[----:B------:R-:W-:Y:S05]  /*63b0*/  BSYNC B0 ;  /* 0x0000000000007941 */ /* 0x000fea0003800000 */
.L_x_1143:
[----:B------:R-:W-:-:S05]  /*63c0*/  LOP3.LUT R5, R0, R5, RZ, 0xfc, !PT ;  /* 0x0000000500057212 */ /* 0x000fca00078efcff */
[----:B------:R0:W-:Y:S01]  /*63d0*/  STG.E.U8 desc[UR36][R8.64], R5 ;  /* 0x0000000508007986 */ /* 0x0001e2000c101124 */
[----:B------:R-:W-:Y:S05]  /*63e0*/  BRA `(.L_x_1131) ;  /* 0x0000000400f07947 */ /* 0x000fea0003800000 */
.L_x_1142:
        /* <DEDUP_REMOVED lines=12> */
.L_x_1146:
[----:B------:R-:W-:Y:S01]  /*64b0*/  IMAD.MOV.U32 R0, RZ, RZ, 0x7f ;  /* 0x0000007fff007424 */ /* 0x000fe200078e00ff */
[----:B------:R-:W-:-:S04]  /*64c0*/  ISETP.GT.U32.AND P0, PT, R4, 0x7f800000, PT ;  /* 0x7f8000000400780c */ /* 0x000fc80003f04070 */
[----:B------:R-:W-:-:S09]  /*64d0*/  SEL R0, R0, 0x7c, P0 ;  /* 0x0000007c00007807 */ /* 0x000fd20000000000 */
.L_x_1147:
[----:B------:R-:W-:Y:S05]  /*64e0*/  BSYNC B0 ;  /* 0x0000000000007941 */ /* 0x000fea0003800000 */
.L_x_1145:
[----:B------:R-:W-:-:S04]  /*64f0*/  LOP3.LUT R24, R24, 0x80000000, RZ, 0xc0, !PT ;  /* 0x8000000018187812 */ /* 0x000fc800078ec0ff */
[----:B------:R-:W-:-:S04]  /*6500*/  SHF.R.U32.HI R3, RZ, 0x18, R24 ;  /* 0x00000018ff037819 */ /* 0x000fc80000011618 */
[----:B------:R-:W-:-:S05]  /*6510*/  LOP3.LUT R3, R0, R3, RZ, 0xfc, !PT ;  /* 0x0000000300037212 */ /* 0x000fca00078efcff */
[----:B------:R0:W-:Y:S01]  /*6520*/  STG.E.U8 desc[UR36][R8.64], R3 ;  /* 0x0000000308007986 */ /* 0x0001e2000c101124 */
[----:B------:R-:W-:Y:S05]  /*6530*/  BRA `(.L_x_1131) ;  /* 0x00000004009c7947 */ /* 0x000fea0003800000 */
.L_x_1141:
[----:B------:R-:W-:-:S05]  /*6540*/  F2FP.BF16.F32.PACK_AB R24, RZ, R24 ;  /* 0x00000018ff18723e */ /* 0x000fca00000010ff */
[----:B------:R0:W-:Y:S01]  /*6550*/  STG.E.U16 desc[UR36][R8.64], R24 ;  /* 0x0000001808007986 */ /* 0x0001e2000c101524 */
[----:B------:R-:W-:Y:S05]  /*6560*/  BRA `(.L_x_1131) ;  /* 0x0000000400907947 */ /* 0x000fea0003800000 */
.L_x_1138:
        /* <DEDUP_REMOVED lines=11> */
.L_x_1150:
        /* <DEDUP_REMOVED lines=16> */
.L_x_1153:
[----:B------:R-:W-:-:S04]  /*6720*/  LOP3.LUT R24, R24, 0x80000000, RZ, 0xc0, !PT ;  /* 0x8000000018187812 */ /* 0x000fc800078ec0ff */
[----:B------:R-:W-:-:S04]  /*6730*/  SHF.R.U32.HI R3, RZ, 0x18, R24 ;  /* 0x00000018ff037819 */ /* 0x000fc80000011618 */
[----:B------:R-:W-:-:S04]  /*6740*/  LOP3.LUT R0, R0, R3, RZ, 0xfc, !PT ;  /* 0x0000000300007212 */ /* 0x000fc800078efcff */
[----:B------:R-:W-:-:S07]  /*6750*/  PRMT R4, R0, 0x7610, R4 ;  /* 0x0000761000047816 */ /* 0x000fce0000000004 */
.L_x_1152:
[----:B------:R-:W-:Y:S05]  /*6760*/  BSYNC B0 ;  /* 0x0000000000007941 */ /* 0x000fea0003800000 */
.L_x_1151:
[----:B------:R4:W-:Y:S01]  /*6770*/  STG.E.U8 desc[UR36][R8.64], R4 ;  /* 0x0000000408007986 */ /* 0x0009e2000c101124 */
[----:B------:R-:W-:Y:S05]  /*6780*/  BRA `(.L_x_1131) ;  /* 0x0000000400087947 */ /* 0x000fea0003800000 */
.L_x_1149:
        /* <DEDUP_REMOVED lines=16> */
.L_x_1156:
[----:B------:R-:W-:-:S04]  /*6890*/  LOP3.LUT R24, R24, 0x80000000, RZ, 0xc0, !PT ;  /* 0x8000000018187812 */ /* 0x000fc800078ec0ff */
[----:B------:R-:W-:-:S04]  /*68a0*/  SHF.R.U32.HI R3, RZ, 0x18, R24 ;  /* 0x00000018ff037819 */ /* 0x000fc80000011618 */
[----:B------:R-:W-:-:S04]  /*68b0*/  LOP3.LUT R0, R0, R3, RZ, 0xfc, !PT ;  /* 0x0000000300007212 */ /* 0x000fc800078efcff */
[----:B------:R-:W-:-:S07]  /*68c0*/  PRMT R4, R0, 0x7610, R4 ;  /* 0x0000761000047816 */ /* 0x000fce0000000004 */
.L_x_1155:
[----:B------:R-:W-:Y:S05]  /*68d0*/  BSYNC B0 ;  /* 0x0000000000007941 */ /* 0x000fea0003800000 */
.L_x_1154:
[----:B------:R0:W-:Y:S01]  /*68e0*/  STG.E.U8 desc[UR36][R8.64], R4 ;  /* 0x0000000408007986 */ /* 0x0001e2000c101124 */
[----:B------:R-:W-:Y:S05]  /*68f0*/  BRA `(.L_x_1131) ;  /* 0x0000000000ac7947 */ /* 0x000fea0003800000 */
.L_x_1148:
        /* <DEDUP_REMOVED lines=21> */
.L_x_1130:
        /* <DEDUP_REMOVED lines=15> */
[----:B0--3--:R-:W-:Y:S05]  /*6b40*/  CALL.ABS.NOINC R14 ;  /* 0x000000000e007343 */ /* 0x009fea0003c00000 */
.L_x_1159:
[----:B------:R-:W-:Y:S05]  /*6b50*/  BRA `(.L_x_1131) ;  /* 0x0000000000147947 */ /* 0x000fea0003800000 */
.L_x_1158:
[----:B------:R-:W0:Y:S02]  /*6b60*/  F2I.U64.TRUNC R24, R24 ;  /* 0x0000001800187311 */ /* 0x000e24000020d800 */
[----:B0-----:R2:W-:Y:S01]  /*6b70*/  STG.E.64 desc[UR36][R8.64], R24 ;  /* 0x0000001808007986 */ /* 0x0015e2000c101b24 */
[----:B------:R-:W-:Y:S05]  /*6b80*/  BRA `(.L_x_1131) ;  /* 0x0000000000087947 */ /* 0x000fea0003800000 */
.L_x_1157:
[----:B------:R-:W0:Y:S02]  /*6b90*/  F2I.FTZ.U32.TRUNC.NTZ R3, R24 ;  /* 0x0000001800037305 */ /* 0x000e24000021f000 */
[----:B0-----:R0:W-:Y:S02]  /*6ba0*/  STG.E desc[UR36][R8.64], R3 ;  /* 0x0000000308007986 */ /* 0x0011e4000c101924 */
.L_x_1131:
[----:B------:R-:W-:-:S07]  /*6bb0*/  VIADD R19, R19, 0x80 ;  /* 0x0000008013137836 */ /* 0x000fce0000000000 */
.L_x_1091:
[----:B------:R-:W-:Y:S05]  /*6bc0*/  BSYNC B6 ;  /* 0x0000000000067941 */ /* 0x000fea0003800000 */
.L_x_1090:
[----:B------:R-:W-:-:S13]  /*6bd0*/  ISETP.GE.AND P0, PT, R19, R17, PT ;  /* 0x000000111300720c */ /* 0x000fda0003f06270 */
[----:B------:R-:W-:Y:S05]  /*6be0*/  @P0 EXIT ;  /* 0x000000000000094d */ /* 0x000fea0003800000 */
[----:B0-2-4-:R-:W0:Y:S01]  /*6bf0*/  LDC.64 R4, c[0x0][0x230] ;  /* 0x00008c00ff047b82 */ /* 0x015e220000000a00 */
        /* <DEDUP_REMOVED lines=17> */
[----:B0-----:R-:W-:Y:S01]  /*6d10*/  STG.E.U8 desc[UR36][R2.64], R5 ;  /* 0x0000000502007986 */ /* 0x001fe2000c101124 */
[----:B------:R-:W-:Y:S05]  /*6d20*/  EXIT ;  /* 0x000000000000794d */ /* 0x000fea0003800000 */
.L_x_1163:
[----:B-----5:R-:W0:Y:S02]  /*6d30*/  F2I.S64.TRUNC R18, R18 ;  /* 0x0000001200127311 */ /* 0x020e24000020d900 */
[----:B0-----:R-:W-:-:S05]  /*6d40*/  IMAD.MOV.U32 R5, RZ, RZ, R18 ;  /* 0x000000ffff057224 */ /* 0x001fca00078e0012 */
[----:B------:R-:W-:Y:S01]  /*6d50*/  STG.E.U8 desc[UR36][R2.64], R5 ;  /* 0x0000000502007986 */ /* 0x000fe2000c101124 */
[----:B------:R-:W-:Y:S05]  /*6d60*/  EXIT ;  /* 0x000000000000794d */ /* 0x000fea0003800000 */
.L_x_1162:
[----:B------:R-:W-:-:S13]  /*6d70*/  ISETP.NE.AND P0, PT, R0, 0x2, PT ;  /* 0x000000020000780c */ /* 0x000fda0003f05270 */
[----:B------:R-:W-:Y:S05]  /*6d80*/  @!P0 BRA `(.L_x_1165) ;  /* 0x0000000000288947 */ /* 0x000fea0003800000 */
[----:B------:R-:W-:-:S13]  /*6d90*/  ISETP.NE.AND P0, PT, R0, 0x3, PT ;  /* 0x000000030000780c */ /* 0x000fda0003f05270 */
[----:B------:R-:W-:Y:S05]  /*6da0*/  @!P0 BRA `(.L_x_1166) ;  /* 0x0000000000148947 */ /* 0x000fea0003800000 */
[----:B------:R-:W-:-:S13]  /*6db0*/  ISETP.NE.AND P0, PT, R0, 0x4, PT ;  /* 0x000000040000780c */ /* 0x000fda0003f05270 */
[----:B------:R-:W-:Y:S05]  /*6dc0*/  @P0 BRA `(.L_x_1164) ;  /* 0x0000000800d00947 */ /* 0x000fea0003800000 */
[----:B-----5:R-:W0:Y:S02]  /*6dd0*/  F2I.S64.TRUNC R18, R18 ;  /* 0x0000001200127311 */ /* 0x020e24000020d900 */
[----:B0-----:R-:W-:Y:S01]  /*6de0*/  STG.E.64 desc[UR36][R2.64], R18 ;  /* 0x0000001202007986 */ /* 0x001fe2000c101b24 */
[----:B------:R-:W-:Y:S05]  /*6df0*/  EXIT ;  /* 0x000000000000794d */ /* 0x000fea0003800000 */
.L_x_1166:
[----:B-----5:R-:W0:Y:S02]  /*6e00*/  F2I.FTZ.TRUNC.NTZ R5, R18 ;  /* 0x0000001200057305 */ /* 0x020e24000021f100 */
[----:B0-----:R-:W-:Y:S01]  /*6e10*/  STG.E desc[UR36][R2.64], R5 ;  /* 0x0000000502007986 */ /* 0x001fe2000c101924 */
[----:B------:R-:W-:Y:S05]  /*6e20*/  EXIT ;  /* 0x000000000000794d */ /* 0x000fea0003800000 */
.L_x_1165:
[----:B-----5:R-:W0:Y:S02]  /*6e30*/  F2I.FTZ.TRUNC.NTZ R5, R18 ;  /* 0x0000001200057305 */ /* 0x020e24000021f100 */
[----:B0-----:R-:W-:Y:S01]  /*6e40*/  STG.E.U16 desc[UR36][R2.64], R5 ;  /* 0x0000000502007986 */ /* 0x001fe2000c101524 */
[----:B------:R-:W-:Y:S05]  /*6e50*/  EXIT ;  /* 0x000000000000794d */ /* 0x000fea0003800000 */
.L_x_1161:
[----:B------:R-:W-:-:S13]  /*6e60*/  ISETP.GT.AND P0, PT, R0, 0x6, PT ;  /* 0x000000060000780c */ /* 0x000fda0003f04270 */
[----:B------:R-:W-:Y:S05]  /*6e70*/  @P0 BRA `(.L_x_1167) ;  /* 0x0000000000240947 */ /* 0x000fea0003800000 */
[----:B------:R-:W-:-:S13]  /*6e80*/  ISETP.NE.AND P0, PT, R0, 0x5, PT ;  /* 0x000000050000780c */ /* 0x000fda0003f05270 */
[----:B------:R-:W-:Y:S05]  /*6e90*/  @!P0 BRA `(.L_x_1168) ;  /* 0x0000000000108947 */ /* 0x000fea0003800000 */
[----:B------:R-:W-:-:S13]  /*6ea0*/  ISETP.NE.AND P0, PT, R0, 0x6, PT ;  /* 0x000000060000780c */ /* 0x000fda0003f05270 */
[----:B------:R-:W-:Y:S05]  /*6eb0*/  @P0 BRA `(.L_x_1164) ;  /* 0x0000000800940947 */ /* 0x000fea0003800000 */
[----:B-----5:R-:W-:Y:S01]  /*6ec0*/  STG.E desc[UR36][R2.64], R18 ;  /* 0x0000001202007986 */ /* 0x020fe2000c101924 */
[----:B------:R-:W-:Y:S05]  /*6ed0*/  EXIT ;  /* 0x000000000000794d */ /* 0x000fea0003800000 */
.L_x_1168:
[----:B-----5:R-:W-:-:S05]  /*6ee0*/  F2FP.F16.F32.PACK_AB R18, RZ, R18 ;  /* 0x00000012ff12723e */ /* 0x020fca00000000ff */
[----:B------:R-:W-:Y:S01]  /*6ef0*/  STG.E.U16 desc[UR36][R2.64], R18 ;  /* 0x0000001202007986 */ /* 0x000fe2000c101524 */
[----:B------:R-:W-:Y:S05]  /*6f00*/  EXIT ;  /* 0x000000000000794d */ /* 0x000fea0003800000 */
.L_x_1167:
[----:B------:R-:W-:-:S13]  /*6f10*/  ISETP.NE.AND P0, PT, R0, 0x7, PT ;  /* 0x000000070000780c */ /* 0x000fda0003f05270 */
[----:B------:R-:W-:Y:S05]  /*6f20*/  @!P0 BRA `(.L_x_1169) ;  /* 0x00000000002c8947 */ /* 0x000fea0003800000 */
[----:B------:R-:W-:-:S13]  /*6f30*/  ISETP.NE.AND P0, PT, R0, 0x8, PT ;  /* 0x000000080000780c */ /* 0x000fda0003f05270 */
[----:B------:R-:W-:Y:S05]  /*6f40*/  @!P0 BRA `(.L_x_1170) ;  /* 0x0000000000148947 */ /* 0x000fea0003800000 */
[----:B------:R-:W-:-:S13]  /*6f50*/  ISETP.NE.AND P0, PT, R0, 0x9, PT ;  /* 0x000000090000780c */ /* 0x000fda0003f05270 */
[----:B------:R-:W-:Y:S05]  /*6f60*/  @P0 BRA `(.L_x_1164) ;  /* 0x0000000800680947 */ /* 0x000fea0003800000 */
[----:B------:R-:W-:-:S05]  /*6f70*/  IMAD.MOV.U32 R19, RZ, RZ, RZ ;  /* 0x000000ffff137224 */ /* 0x000fca00078e00ff */
[----:B-----5:R-:W-:Y:S01]  /*6f80*/  STG.E.64 desc[UR36][R2.64], R18 ;  /* 0x0000001202007986 */ /* 0x020fe2000c101b24 */
[----:B------:R-:W-:Y:S05]  /*6f90*/  EXIT ;  /* 0x000000000000794d */ /* 0x000fea0003800000 */
.L_x_1170:
[----:B-----5:R-:W-:-:S04]  /*6fa0*/  F2FP.F16.F32.PACK_AB R5, RZ, R18 ;  /* 0x00000012ff05723e */ /* 0x020fc800000000ff */
[----:B------:R-:W-:-:S05]  /*6fb0*/  PRMT R5, R5, 0x5410, RZ ;  /* 0x0000541005057816 */ /* 0x000fca00000000ff */
[----:B------:R-:W-:Y:S01]  /*6fc0*/  STG.E desc[UR36][R2.64], R5 ;  /* 0x0000000502007986 */ /* 0x000fe2000c101924 */
[----:B------:R-:W-:Y:S05]  /*6fd0*/  EXIT ;  /* 0x000000000000794d */ /* 0x000fea0003800000 */
.L_x_1169:
[----:B-----5:R-:W-:-:S06]  /*6fe0*/  FMUL.FTZ R4, R18, 1 ;  /* 0x3f80000012047820 */ /* 0x020fcc0000410000 */
[----:B------:R-:W0:Y:S02]  /*6ff0*/  F2F.F64.F32 R4, R4 ;  /* 0x0000000400047310 */ /* 0x000e240000201800 */
[----:B0-----:R-:W-:Y:S01]  /*7000*/  STG.E.64 desc[UR36][R2.64], R4 ;  /* 0x0000000402007986 */ /* 0x001fe2000c101b24 */
[----:B------:R-:W-:Y:S05]  /*7010*/  EXIT ;  /* 0x000000000000794d */ /* 0x000fea0003800000 */
.L_x_1160:
        /* <DEDUP_REMOVED lines=10> */
[----:B------:R-:W-:Y:S01]  /*70c0*/  STG.E.U8 desc[UR36][R2.64], R5 ;  /* 0x0000000502007986 */ /* 0x000fe2000c101124 */
[----:B------:R-:W-:Y:S05]  /*70d0*/  EXIT ;  /* 0x000000000000794d */ /* 0x000fea0003800000 */
.L_x_1173:
[----:B-----5:R-:W-:Y:S01]  /*70e0*/  FMUL.FTZ R4, R18, 1 ;  /* 0x3f80000012047820 */ /* 0x020fe20000410000 */
[----:B------:R-:W-:-:S05]  /*70f0*/  CS2R R6, SRZ ;  /* 0x0000000000067805 */ /* 0x000fca000001ff00 */
[----:B------:R-:W0:Y:S02]  /*7100*/  F2F.F64.F32 R4, R4 ;  /* 0x0000000400047310 */ /* 0x000e240000201800 */
[----:B0-----:R-:W-:Y:S01]  /*7110*/  STG.E.128 desc[UR36][R2.64], R4 ;  /* 0x0000000402007986 */ /* 0x001fe2000c101d24 */
[----:B------:R-:W-:Y:S05]  /*7120*/  EXIT ;  /* 0x000000000000794d */ /* 0x000fea0003800000 */
.L_x_1172:
        /* <DEDUP_REMOVED lines=20> */
.L_x_1177:
[----:B------:R-:W-:Y:S05]  /*7270*/  BSYNC B0 ;  /* 0x0000000000007941 */ /* 0x000fea0003800000 */
.L_x_1176:
[----:B------:R-:W-:-:S05]  /*7280*/  LOP3.LUT R7, R0, R7, RZ, 0xfc, !PT ;  /* 0x0000000700077212 */ /* 0x000fca00078efcff */
[----:B------:R-:W-:Y:S01]  /*7290*/  STG.E.U8 desc[UR36][R2.64], R7 ;  /* 0x0000000702007986 */ /* 0x000fe2000c101124 */
[----:B------:R-:W-:Y:S05]  /*72a0*/  EXIT ;  /* 0x000000000000794d */ /* 0x000fea0003800000 */
.L_x_1175:
[----:B-----5:R-:W-:Y:S01]  /*72b0*/  LOP3.LUT R4, R18, 0x7fffffff, RZ, 0xc0, !PT ;  /* 0x7fffffff12047812 */ /* 0x020fe200078ec0ff */
[----:B------:R-:W-:Y:S03]  /*72c0*/  BSSY B0, `(.L_x_1178) ;  /* 0x000000e000007945 */ /* 0x000fe60003800000 */
        /* <DEDUP_REMOVED lines=10> */
.L_x_1179:
[----:B------:R-:W-:Y:S01]  /*7370*/  IMAD.MOV.U32 R0, RZ, RZ, 0x7f ;  /* 0x0000007fff007424 */ /* 0x000fe200078e00ff */
[----:B------:R-:W-:-:S04]  /*7380*/  ISETP.GT.U32.AND P0, PT, R4, 0x7f800000, PT ;  /* 0x7f8000000400780c */ /* 0x000fc80003f04070 */
[----:B------:R-:W-:-:S09]  /*7390*/  SEL R0, R0, 0x7c, P0 ;  /* 0x0000007c00007807 */ /* 0x000fd20000000000 */
.L_x_1180:
[----:B------:R-:W-:Y:S05]  /*73a0*/  BSYNC B0 ;  /* 0x0000000000007941 */ /* 0x000fea0003800000 */
.L_x_1178:
[----:B------:R-:W-:-:S04]  /*73b0*/  LOP3.LUT R18, R18, 0x80000000, RZ, 0xc0, !PT ;  /* 0x8000000012127812 */ /* 0x000fc800078ec0ff */
[----:B------:R-:W-:-:S04]  /*73c0*/  SHF.R.U32.HI R5, RZ, 0x18, R18 ;  /* 0x00000018ff057819 */ /* 0x000fc80000011612 */
[----:B------:R-:W-:-:S05]  /*73d0*/  LOP3.LUT R5, R0, R5, RZ, 0xfc, !PT ;  /* 0x0000000500057212 */ /* 0x000fca00078efcff */
[----:B------:R-:W-:Y:S01]  /*73e0*/  STG.E.U8 desc[UR36][R2.64], R5 ;  /* 0x0000000502007986 */ /* 0x000fe2000c101124 */
[----:B------:R-:W-:Y:S05]  /*73f0*/  EXIT ;  /* 0x000000000000794d */ /* 0x000fea0003800000 */
.L_x_1174:
[----:B-----5:R-:W-:-:S05]  /*7400*/  F2FP.BF16.F32.PACK_AB R18, RZ, R18 ;  /* 0x00000012ff12723e */ /* 0x020fca00000010ff */
[----:B------:R-:W-:Y:S01]  /*7410*/  STG.E.U16 desc[UR36][R2.64], R18 ;  /* 0x0000001202007986 */ /* 0x000fe2000c101524 */
[----:B------:R-:W-:Y:S05]  /*7420*/  EXIT ;  /* 0x000000000000794d */ /* 0x000fea0003800000 */
.L_x_1171:
        /* <DEDUP_REMOVED lines=9> */
[----:B0-----:R-:W-:Y:S01]  /*74c0*/  STG.E.U16 desc[UR36][R2.64], R5 ;  /* 0x0000000502007986 */ /* 0x001fe2000c101524 */
[----:B------:R-:W-:Y:S05]  /*74d0*/  EXIT ;  /* 0x000000000000794d */ /* 0x000fea0003800000 */
.L_x_1183:
        /* <DEDUP_REMOVED lines=16> */
.L_x_1186:
[----:B------:R-:W-:-:S04]  /*75e0*/  LOP3.LUT R18, R18, 0x80000000, RZ, 0xc0, !PT ;  /* 0x8000000012127812 */ /* 0x000fc800078ec0ff */
[----:B------:R-:W-:-:S04]  /*75f0*/  SHF.R.U32.HI R5, RZ, 0x18, R18 ;  /* 0x00000018ff057819 */ /* 0x000fc80000011612 */
[----:B------:R-:W-:-:S04]  /*7600*/  LOP3.LUT R4, R4, R5, RZ, 0xfc, !PT ;  /* 0x0000000504047212 */ /* 0x000fc800078efcff */
[----:B------:R-:W-:-:S07]  /*7610*/  PRMT R0, R4, 0x7610, R0 ;  /* 0x0000761004007816 */ /* 0x000fce0000000000 */
.L_x_1185:
[----:B------:R-:W-:Y:S05]  /*7620*/  BSYNC B0 ;  /* 0x0000000000007941 */ /* 0x000fea0003800000 */
.L_x_1184:
[----:B------:R-:W-:Y:S01]  /*7630*/  STG.E.U8 desc[UR36][R2.64], R0 ;  /* 0x0000000002007986 */ /* 0x000fe2000c101124 */
[----:B------:R-:W-:Y:S05]  /*7640*/  EXIT ;  /* 0x000000000000794d */ /* 0x000fea0003800000 */
.L_x_1182:
        /* <DEDUP_REMOVED lines=16> */
.L_x_1189:
[----:B------:R-:W-:-:S04]  /*7750*/  LOP3.LUT R18, R18, 0x80000000, RZ, 0xc0, !PT ;  /* 0x8000000012127812 */ /* 0x000fc800078ec0ff */
[----:B------:R-:W-:-:S04]  /*7760*/  SHF.R.U32.HI R5, RZ, 0x18, R18 ;  /* 0x00000018ff057819 */ /* 0x000fc80000011612 */
[----:B------:R-:W-:-:S04]  /*7770*/  LOP3.LUT R4, R4, R5, RZ, 0xfc, !PT ;  /* 0x0000000504047212 */ /* 0x000fc800078efcff */
[----:B------:R-:W-:-:S07]  /*7780*/  PRMT R0, R4, 0x7610, R0 ;  /* 0x0000761004007816 */ /* 0x000fce0000000000 */
.L_x_1188:
[----:B------:R-:W-:Y:S05]  /*7790*/  BSYNC B0 ;  /* 0x0000000000007941 */ /* 0x000fea0003800000 */
.L_x_1187:
[----:B------:R-:W-:Y:S01]  /*77a0*/  STG.E.U8 desc[UR36][R2.64], R0 ;  /* 0x0000000002007986 */ /* 0x000fe2000c101124 */
[----:B------:R-:W-:Y:S05]  /*77b0*/  EXIT ;  /* 0x000000000000794d */ /* 0x000fea0003800000 */
.L_x_1181:
        /* <DEDUP_REMOVED lines=21> */
.L_x_1164:
        /* <DEDUP_REMOVED lines=15> */
[----:B-1-3-5:R-:W-:Y:S05]  /*7a00*/  CALL.ABS.NOINC R2 ;  /* 0x0000000002007343 */ /* 0x02afea0003c00000 */
.L_x_1192:
[----:B------:R-:W-:Y:S05]  /*7a10*/  EXIT ;  /* 0x000000000000794d */ /* 0x000fea0003800000 */
.L_x_1191:
[----:B-----5:R-:W0:Y:S02]  /*7a20*/  F2I.U64.TRUNC R18, R18 ;  /* 0x0000001200127311 */ /* 0x020e24000020d800 */
[----:B0-----:R-:W-:Y:S01]  /*7a30*/  STG.E.64 desc[UR36][R2.64], R18 ;  /* 0x0000001202007986 */ /* 0x001fe2000c101b24 */
[----:B------:R-:W-:Y:S05]  /*7a40*/  EXIT ;  /* 0x000000000000794d */ /* 0x000fea0003800000 */
.L_x_1190:
[----:B-----5:R-:W0:Y:S02]  /*7a50*/  F2I.FTZ.U32.TRUNC.NTZ R5, R18 ;  /* 0x0000001200057305 */ /* 0x020e24000021f000 */
[----:B0-----:R-:W-:Y:S01]  /*7a60*/  STG.E desc[UR36][R2.64], R5 ;  /* 0x0000000502007986 */ /* 0x001fe2000c101924 */
[----:B------:R-:W-:Y:S05]  /*7a70*/  EXIT ;  /* 0x000000000000794d */ /* 0x000fea0003800000 */
.L_x_1193:
        /* <DEDUP_REMOVED lines=16> */
.L_x_1953:


//--------------------- .text._ZN2at6native18elementwise_kernelILi128ELi2EZNS0_22gpu_kernel_impl_nocastIZZZNS0_46_GLOBAL__N__5fd40885_13_AmpKernels_cu_3810c27339_amp_non_finite_check_and_unscale_cuda_ERNS_6TensorES5_RKS4_ENKUlvE_clEvENKUlvE0_clEvEUlfE_EEvRNS_18TensorIteratorBaseERKT_EUliE_EEviT1_ --------------------------
	.section	.text._ZN2at6native18elementwise_kernelILi128ELi2EZNS0_22gpu_kernel_impl_nocastIZZZNS0_46_GLOBAL__N__5fd40885_13_AmpKernels_cu_3810c27339_amp_non_finite_check_and_unscale_cuda_ERNS_6TensorES5_RKS4_ENKUlvE_clEvENKUlvE0_clEvEUlfE_EEvRNS_18TensorIteratorBaseERKT_EUliE_EEviT1_,"ax",@progbits
	.align	128
        .global         _ZN2at6native18elementwise_kernelILi128ELi2EZNS0_22gpu_kernel_impl_nocastIZZZNS0_46_GLOBAL__N__5fd40885_13_AmpKernels_cu_3810c27339_amp_non_finite_check_and_unscale_cuda_ERNS_6TensorES5_RKS4_ENKUlvE_clEvENKUlvE0_clEvEUlfE_EEvRNS_18TensorIteratorBaseERKT_EUliE_EEviT1_
        .type           _ZN2at6native18elementwise_kernelILi128ELi2EZNS0_22gpu_kernel_impl_nocastIZZZNS0_46_GLOBAL__N__5fd40885_13_AmpKernels_cu_3810c27339_amp_non_finite_check_and_unscale_cuda_ERNS_6TensorES5_RKS4_ENKUlvE_clEvENKUlvE0_clEvEUlfE_EEvRNS_18TensorIteratorBaseERKT_EUliE_EEviT1_,@function
        .size           _ZN2at6native18elementwise_kernelILi128ELi2EZNS0_22gpu_kernel_impl_nocastIZZZNS0_46_GLOBAL__N__5fd40885_13_AmpKernels_cu_3810c27339_amp_non_finite_check_and_unscale_cuda_ERNS_6TensorES5_RKS4_ENKUlvE_clEvENKUlvE0_clEvEUlfE_EEvRNS_18TensorIteratorBaseERKT_EUliE_EEviT1_,(.L_x_1954 - _ZN2at6native18elementwise_kernelILi128ELi2EZNS0_22gpu_kernel_impl_nocastIZZZNS0_46_GLOBAL__N__5fd40885_13_AmpKernels_cu_3810c27339_amp_non_finite_check_and_unscale_cuda_ERNS_6TensorES5_RKS4_ENKUlvE_clEvENKUlvE0_clEvEUlfE_EEvRNS_18TensorIteratorBaseERKT_EUliE_EEviT1_)
        .other          _ZN2at6native18elementwise_kernelILi128ELi2EZNS0_22gpu_kernel_impl_nocastIZZZNS0_46_GLOBAL__N__5fd40885_13_AmpKernels_cu_3810c27339_amp_non_finite_check_and_unscale_cuda_ERNS_6TensorES5_RKS4_ENKUlvE_clEvENKUlvE0_clEvEUlfE_EEvRNS_18TensorIteratorBaseERKT_EUliE_EEviT1_,@"STO_CUDA_ENTRY STV_DEFAULT"
_ZN2at6native18elementwise_kernelILi128ELi2EZNS0_22gpu_kernel_impl_nocastIZZZNS0_46_GLOBAL__N__5fd40885_13_AmpKernels_cu_3810c27339_amp_non_finite_check_and_unscale_cuda_ERNS_6TensorES5_RKS4_ENKUlvE_clEvENKUlvE0_clEvEUlfE_EEvRNS_18TensorIteratorBaseERKT_EUliE_EEviT1_:
.text._ZN2at6native18elementwise_kernelILi128ELi2EZNS0_22gpu_kernel_impl_nocastIZZZNS0_46_GLOBAL__N__5fd40885_13_AmpKernels_cu_3810c27339_amp_non_finite_check_and_unscale_cuda_ERNS_6TensorES5_RKS4_ENKUlvE_clEvENKUlvE0_clEvEUlfE_EEvRNS_18TensorIteratorBaseERKT_EUliE_EEviT1_:
[----:B------:R-:W-:Y:S01]  /*0000*/  LDC R1, c[0x0][0x28] ;  /* 0x00000a00ff017b82 */ /* 0x000fe20000000800 */
[----:B------:R-:W0:Y:S01]  /*0010*/  S2R R0, SR_CTAID.X ;  /* 0x0000000000007919 */ /* 0x000e220000002500 */
[----:B------:R-:W-:Y:S01]  /*0020*/  ULDC UR6, c[0x0][0x210] ;  /* 0x0000840000067ab9 */ /* 0x000fe20000000800 */
[----:B------:R-:W-:Y:S01]  /*0030*/  ULDC.64 UR4, c[0x0][0x208] ;  /* 0x0000820000047ab9 */ /* 0x000fe20000000a00 */
[----:B------:R-:W-:Y:S01]  /*0040*/  BSSY B0, `(.L_x_1194) ;  /* 0x0000145000007945 */ /* 0x000fe20003800000 */
[----:B------:R-:W0:Y:S02]  /*0050*/  S2R R3, SR_TID.X ;  /* 0x0000000000037919 */ /* 0x000e240000002100 */
[----:B0-----:R-:W-:-:S04]  /*0060*/  LEA R0, R0, R3, 0x8 ;  /* 0x0000000300007211 */ /* 0x001fc800078e40ff */
[----:B------:R-:W-:Y:S02]  /*0070*/  ISETP.GE.AND P0, PT, R0, UR6, PT ;  /* 0x0000000600007c0c */ /* 0x000fe4000bf06270 */
[----:B------:R-:W-:-:S11]  /*0080*/  MOV R9, R0 ;  /* 0x0000000000097202 */ /* 0x000fd60000000f00 */
[----:B------:R-:W-:Y:S05]  /*0090*/  @P0 BRA `(.L_x_1195) ;  /* 0x0000001000fc0947 */ /* 0x000fea0003800000 */
[----:B------:R-:W0:Y:S01]  /*00a0*/  LDC R8, c[0x0][0x218] ;  /* 0x00008600ff087b82 */ /* 0x000e220000000800 */
[----:B------:R-:W-:Y:S02]  /*00b0*/  CS2R R2, SRZ ;  /* 0x0000000000027805 */ /* 0x000fe4000001ff00 */
[----:B0-----:R-:W-:-:S13]  /*00c0*/  ISETP.NE.AND P0, PT, R8, RZ, PT ;  /* 0x000000ff0800720c */ /* 0x001fda0003f05270 */
[----:B------:R-:W-:Y:S05]  /*00d0*/  @!P0 BRA `(.L_x_1196) ;  /* 0x0000001000a88947 */ /* 0x000fea0003800000 */
[----:B------:R-:W-:Y:S01]  /*00e0*/  HFMA2.MMA R2, -RZ, RZ, 0, 0 ;  /* 0x00000000ff027435 */ /* 0x000fe200000001ff */
[----:B------:R-:W-:Y:S01]  /*00f0*/  MOV R3, R9 ;  /* 0x0000000900037202 */ /* 0x000fe20000000f00 */
[----:B------:R-:W-:Y:S01]  /*0100*/  ULDC.64 UR8, c[0x0][0x220] ;  /* 0x0000880000087ab9 */ /* 0x000fe20000000a00 */
[----:B------:R-:W-:Y:S01]  /*0110*/  ISETP.NE.AND P0, PT, R8, 0x1, PT ;  /* 0x000000010800780c */ /* 0x000fe20003f05270 */
[----:B------:R-:W-:-:S06]  /*0120*/  ULDC UR7, c[0x0][0x21c] ;  /* 0x0000870000077ab9 */ /* 0x000fcc0000000800 */
        /* <DEDUP_REMOVED lines=273> */
[----:B------:R-:W-:Y:S01]  /*1240*/  HFMA2.MMA R4, -RZ, RZ, 0, 0 ;  /* 0x00000000ff047435 */ /* 0x000fe200000001ff */
[----:B------:R-:W-:Y:S01]  /*1250*/  ULDC.64 UR8, c[0x0][0x330] ;  /* 0x0000cc0000087ab9 */ /* 0x000fe20000000a00 */
[----:B------:R-:W-:-:S08]  /*1260*/  ULDC UR7, c[0x0][0x338] ;  /* 0x0000ce0000077ab9 */ /* 0x000fd00000000800 */
[----:B------:R-:W-:Y:S02]  /*1270*/  IMAD.HI.U32 R8, R5, UR9, R4 ;  /* 0x0000000905087c27 */ /* 0x000fe4000f8e0004 */
[----:B------:R-:W0:Y:S03]  /*1280*/  @P0 LDC.64 R12, c[0x0][0x340] ;  /* 0x0000d000ff0c0b82 */ /* 0x000e260000000a00 */
[----:B------:R-:W-:Y:S02]  /*1290*/  SHF.R.U32.HI R9, RZ, UR7, R8 ;  /* 0x00000007ff097c19 */ /* 0x000fe40008011608 */
[----:B------:R-:W-:Y:S02]  /*12a0*/  @P0 MOV R8, RZ ;  /* 0x000000ff00080202 */ /* 0x000fe40000000f00 */
[C---:B------:R-:W-:Y:S01]  /*12b0*/  IADD3 R11, -R9.reuse, RZ, RZ ;  /* 0x000000ff090b7210 */ /* 0x040fe20007ffe1ff */
[----:B------:R-:W1:Y:S08]  /*12c0*/  @P0 LDC R15, c[0x0][0x33c] ;  /* 0x0000cf00ff0f0b82 */ /* 0x000e700000000800 */
[----:B------:R-:W2:Y:S01]  /*12d0*/  @P0 LDC.64 R6, c[0x0][0x408] ;  /* 0x00010200ff060b82 */ /* 0x000ea20000000a00 */
[----:B0-----:R-:W-:-:S05]  /*12e0*/  @P0 IMAD.HI.U32 R4, R9, R12, R8 ;  /* 0x0000000c09040227 */ /* 0x001fca00078e0008 */
[----:B------:R-:W-:Y:S01]  /*12f0*/  @P0 SHF.R.U32.HI R8, RZ, R13, R4 ;  /* 0x0000000dff080219 */ /* 0x000fe20000011604 */
[----:B------:R-:W-:Y:S01]  /*1300*/  IMAD R4, R11, UR8, R5 ;  /* 0x000000080b047c24 */ /* 0x000fe2000f8e0205 */
[----:B------:R-:W-:Y:S02]  /*1310*/  ULDC.64 UR8, c[0x0][0x400] ;  /* 0x0001000000087ab9 */ /* 0x000fe40000000a00 */
[----:B------:R-:W-:Y:S01]  /*1320*/  @P0 IADD3 R8, -R8, RZ, RZ ;  /* 0x000000ff08080210 */ /* 0x000fe20007ffe1ff */
[C---:B------:R-:W-:Y:S02]  /*1330*/  IMAD R3, R4.reuse, UR8, R3 ;  /* 0x0000000804037c24 */ /* 0x040fe4000f8e0203 */
[----:B------:R-:W-:Y:S02]  /*1340*/  IMAD R2, R4, UR9, R2 ;  /* 0x0000000904027c24 */ /* 0x000fe4000f8e0202 */
[----:B-1----:R-:W-:-:S04]  /*1350*/  @P0 IMAD R8, R8, R15, R9 ;  /* 0x0000000f08080224 */ /* 0x002fc800078e0209 */
[C---:B--2---:R-:W-:Y:S02]  /*1360*/  @P0 IMAD R3, R8.reuse, R6, R3 ;  /* 0x0000000608030224 */ /* 0x044fe400078e0203 */
[----:B------:R-:W-:-:S07]  /*1370*/  @P0 IMAD R2, R8, R7, R2 ;  /* 0x0000000708020224 */ /* 0x000fce00078e0202 */
.L_x_1196:
[----:B------:R-:W-:Y:S02]  /*1380*/  ULDC.64 UR8, c[0x0][0x418] ;  /* 0x0001060000087ab9 */ /* 0x000fe40000000a00 */
[----:B------:R-:W-:-:S04]  /*1390*/  IADD3 R8, P0, R2, UR8, RZ ;  /* 0x0000000802087c10 */ /* 0x000fc8000ff1e0ff */
[----:B------:R-:W-:Y:S01]  /*13a0*/  IADD3.X R9, RZ, UR9, RZ, P0, !PT ;  /* 0x00000009ff097c10 */ /* 0x000fe200087fe4ff */
[----:B------:R-:W0:Y:S01]  /*13b0*/  LDC.64 R6, c[0x0][0x428] ;  /* 0x00010a00ff067b82 */ /* 0x000e220000000a00 */
[----:B------:R-:W-:-:S03]  /*13c0*/  ULDC.64 UR8, c[0x0][0x410] ;  /* 0x0001040000087ab9 */ /* 0x000fc60000000a00 */
[----:B------:R-:W2:Y:S02]  /*13d0*/  LDG.E R11, desc[UR4][R8.64] ;  /* 0x00000004080b7981 */ /* 0x000ea4000c1e1900 */
[----:B--2---:R-:W-:-:S13]  /*13e0*/  FSETP.GEU.FTZ.AND P0, PT, |R11|, +INF , PT ;  /* 0x7f8000000b00780b */ /* 0x004fda0003f1e200 */
[----:B------:R-:W1:Y:S01]  /*13f0*/  @P0 LDC.64 R4, c[0x0][0x420] ;  /* 0x00010800ff040b82 */ /* 0x000e620000000a00 */
[----:B------:R-:W-:-:S05]  /*1400*/  @P0 IMAD.MOV.U32 R13, RZ, RZ, 0x3f800000 ;  /* 0x3f800000ff0d0424 */ /* 0x000fca00078e00ff */
[----:B-1----:R1:W-:Y:S04]  /*1410*/  @P0 STG.E desc[UR4][R4.64], R13 ;  /* 0x0000000d04000986 */ /* 0x0023e8000c101904 */
[----:B0-----:R-:W2:Y:S01]  /*1420*/  LDG.E R6, desc[UR4][R6.64] ;  /* 0x0000000406067981 */ /* 0x001ea2000c1e1900 */
[----:B------:R-:W-:Y:S02]  /*1430*/  IADD3 R2, P1, R3, UR8, RZ ;  /* 0x0000000803027c10 */ /* 0x000fe4000ff3e0ff */
[----:B------:R-:W-:Y:S02]  /*1440*/  IADD3 R9, R0, 0x80, RZ ;  /* 0x0000008000097810 */ /* 0x000fe40007ffe0ff */
[----:B------:R-:W-:Y:S02]  /*1450*/  IADD3.X R3, RZ, UR9, RZ, P1, !PT ;  /* 0x00000009ff037c10 */ /* 0x000fe40008ffe4ff */
[----:B--2---:R-:W-:-:S13]  /*1460*/  FSETP.NEU.FTZ.AND P0, PT, R6, 1, PT ;  /* 0x3f8000000600780b */ /* 0x004fda0003f1d000 */
[----:B------:R-:W-:-:S05]  /*1470*/  @P0 FMUL.FTZ R11, R11, R6 ;  /* 0x000000060b0b0220 */ /* 0x000fca0000410000 */
[----:B------:R1:W-:Y:S02]  /*1480*/  STG.E desc[UR4][R2.64], R11 ;  /* 0x0000000b02007986 */ /* 0x0003e4000c101904 */
.L_x_1195:
[----:B------:R-:W-:Y:S05]  /*1490*/  BSYNC B0 ;  /* 0x0000000000007941 */ /* 0x000fea0003800000 */
.L_x_1194:
[----:B------:R-:W-:-:S13]  /*14a0*/  ISETP.GE.AND P0, PT, R9, UR6, PT ;  /* 0x0000000609007c0c */ /* 0x000fda000bf06270 */
[----:B------:R-:W-:Y:S05]  /*14b0*/  @P0 EXIT ;  /* 0x000000000000094d */ /* 0x000fea0003800000 */
[----:B------:R-:W0:Y:S01]  /*14c0*/  LDC R8, c[0x0][0x218] ;  /* 0x00008600ff087b82 */ /* 0x000e220000000800 */
[----:B------:R-:W-:Y:S01]  /*14d0*/  HFMA2.MMA R0, -RZ, RZ, 0, 0 ;  /* 0x00000000ff007435 */ /* 0x000fe200000001ff */
[----:B-1----:R-:W-:Y:S02]  /*14e0*/  MOV R3, RZ ;  /* 0x000000ff00037202 */ /* 0x002fe40000000f00 */
[----:B0-----:R-:W-:-:S13]  /*14f0*/  ISETP.NE.AND P0, PT, R8, RZ, PT ;  /* 0x000000ff0800720c */ /* 0x001fda0003f05270 */
[----:B------:R-:W-:Y:S05]  /*1500*/  @!P0 BRA `(.L_x_1197) ;  /* 0x0000001000a88947 */ /* 0x000fea0003800000 */
[----:B------:R-:W-:Y:S01]  /*1510*/  MOV R2, RZ ;  /* 0x000000ff00027202 */ /* 0x000fe20000000f00 */
[----:B------:R-:W-:Y:S01]  /*1520*/  ULDC.64 UR6, c[0x0][0x220] ;  /* 0x0000880000067ab9 */ /* 0x000fe20000000a00 */
[----:B------:R-:W-:Y:S02]  /*1530*/  MOV R3, R9 ;  /* 0x0000000900037202 */ /* 0x000fe40000000f00 */
[----:B------:R-:W-:Y:S01]  /*1540*/  ISETP.NE.AND P0, PT, R8, 0x1, PT ;  /* 0x000000010800780c */ /* 0x000fe20003f05270 */
        /* <DEDUP_REMOVED lines=283> */
[----:B------:R-:W1:Y:S01]  /*2700*/  @P0 LDC R11, c[0x0][0x33c] ;  /* 0x0000cf00ff0b0b82 */ /* 0x000e620000000800 */
[----:B------:R-:W-:-:S04]  /*2710*/  IMAD R4, R4, UR8, R5 ;  /* 0x0000000804047c24 */ /* 0x000fc8000f8e0205 */
        /* <DEDUP_REMOVED lines=9> */
.L_x_1197:
[----:B------:R-:W-:Y:S02]  /*27b0*/  ULDC.64 UR6, c[0x0][0x418] ;  /* 0x0001060000067ab9 */ /* 0x000fe40000000a00 */
[----:B------:R-:W-:-:S04]  /*27c0*/  IADD3 R4, P0, R0, UR6, RZ ;  /* 0x0000000600047c10 */ /* 0x000fc8000ff1e0ff */
[----:B------:R-:W-:Y:S01]  /*27d0*/  IADD3.X R5, RZ, UR7, RZ, P0, !PT ;  /* 0x00000007ff057c10 */ /* 0x000fe200087fe4ff */
[----:B------:R-:W0:Y:S01]  /*27e0*/  LDC.64 R8, c[0x0][0x428] ;  /* 0x00010a00ff087b82 */ /* 0x000e220000000a00 */
[----:B------:R-:W-:-:S04]  /*27f0*/  ULDC.64 UR6, c[0x0][0x410] ;  /* 0x0001040000067ab9 */ /* 0x000fc80000000a00 */
[----:B------:R-:W2:Y:S02]  /*2800*/  LDG.E R5, desc[UR4][R4.64] ;  /* 0x0000000404057981 */ /* 0x000ea4000c1e1900 */
[----:B--2---:R-:W-:-:S13]  /*2810*/  FSETP.GEU.FTZ.AND P0, PT, |R5|, +INF , PT ;  /* 0x7f8000000500780b */ /* 0x004fda0003f1e200 */
[----:B------:R-:W1:Y:S01]  /*2820*/  @P0 LDC.64 R6, c[0x0][0x420] ;  /* 0x00010800ff060b82 */ /* 0x000e620000000a00 */
[----:B------:R-:W-:-:S05]  /*2830*/  @P0 MOV R11, 0x3f800000 ;  /* 0x3f800000000b0802 */ /* 0x000fca0000000f00 */
[----:B-1----:R-:W-:Y:S04]  /*2840*/  @P0 STG.E desc[UR4][R6.64], R11 ;  /* 0x0000000b06000986 */ /* 0x002fe8000c101904 */
[----:B0-----:R-:W2:Y:S01]  /*2850*/  LDG.E R8, desc[UR4][R8.64] ;  /* 0x0000000408087981 */ /* 0x001ea2000c1e1900 */
[----:B------:R-:W-:-:S04]  /*2860*/  IADD3 R2, P1, R3, UR6, RZ ;  /* 0x0000000603027c10 */ /* 0x000fc8000ff3e0ff */
[----:B------:R-:W-:Y:S02]  /*2870*/  IADD3.X R3, RZ, UR7, RZ, P1, !PT ;  /* 0x00000007ff037c10 */ /* 0x000fe40008ffe4ff */
[----:B--2---:R-:W-:-:S13]  /*2880*/  FSETP.NEU.FTZ.AND P0, PT, R8, 1, PT ;  /* 0x3f8000000800780b */ /* 0x004fda0003f1d000 */
[----:B------:R-:W-:-:S05]  /*2890*/  @P0 FMUL.FTZ R5, R5, R8 ;  /* 0x0000000805050220 */ /* 0x000fca0000410000 */
[----:B------:R-:W-:Y:S01]  /*28a0*/  STG.E desc[UR4][R2.64], R5 ;  /* 0x0000000502007986 */ /* 0x000fe2000c101904 */
[----:B------:R-:W-:Y:S05]  /*28b0*/  EXIT ;  /* 0x000000000000794d */ /* 0x000fea0003800000 */
.L_x_1198:
        /* <DEDUP_REMOVED lines=12> */
.L_x_1954:


//--------------------- .text._ZN2at6native27unrolled_elementwise_kernelIZZZNS0_46_GLOBAL__N__5fd40885_13_AmpKernels_cu_3810c27339_amp_non_finite_check_and_unscale_cuda_ERNS_6TensorES4_RKS3_ENKUlvE_clEvENKUlvE0_clEvEUlfE_St5arrayIPcLm2EELi4E23TrivialOffsetCalculatorILi1EjESE_NS0_6memory15LoadWithoutCastENSF_16StoreWithoutCastEEEviT_T0_T2_T3_T4_T5_ --------------------------
	.section	.text._ZN2at6native27unrolled_elementwise_kernelIZZZNS0_46_GLOBAL__N__5fd40885_13_AmpKernels_cu_3810c27339_amp_non_finite_check_and_unscale_cuda_ERNS_6TensorES4_RKS3_ENKUlvE_clEvENKUlvE0_clEvEUlfE_St5arrayIPcLm2EELi4E23TrivialOffsetCalculatorILi1EjESE_NS0_6memory15LoadWithoutCastENSF_16StoreWithoutCastEEEviT_T0_T2_T3_T4_T5_,"ax",@progbits
	.align	128
        .global         _ZN2at6native27unrolled_elementwise_kernelIZZZNS0_46_GLOBAL__N__5fd40885_13_AmpKernels_cu_3810c27339_amp_non_finite_check_and_unscale_cuda_ERNS_6TensorES4_RKS3_ENKUlvE_clEvENKUlvE0_clEvEUlfE_St5arrayIPcLm2EELi4E23TrivialOffsetCalculatorILi1EjESE_NS0_6memory15LoadWithoutCastENSF_16StoreWithoutCastEEEviT_T0_T2_T3_T4_T5_
        .type           _ZN2at6native27unrolled_elementwise_kernelIZZZNS0_46_GLOBAL__N__5fd40885_13_AmpKernels_cu_3810c27339_amp_non_finite_check_and_unscale_cuda_ERNS_6TensorES4_RKS3_ENKUlvE_clEvENKUlvE0_clEvEUlfE_St5arrayIPcLm2EELi4E23TrivialOffsetCalculatorILi1EjESE_NS0_6memory15LoadWithoutCastENSF_16StoreWithoutCastEEEviT_T0_T2_T3_T4_T5_,@function
        .size           _ZN2at6native27unrolled_elementwise_kernelIZZZNS0_46_GLOBAL__N__5fd40885_13_AmpKernels_cu_3810c27339_amp_non_finite_check_and_unscale_cuda_ERNS_6TensorES4_RKS3_ENKUlvE_clEvENKUlvE0_clEvEUlfE_St5arrayIPcLm2EELi4E23TrivialOffsetCalculatorILi1EjESE_NS0_6memory15LoadWithoutCastENSF_16StoreWithoutCastEEEviT_T0_T2_T3_T4_T5_,(.L_x_1955 - _ZN2at6native27unrolled_elementwise_kernelIZZZNS0_46_GLOBAL__N__5fd40885_13_AmpKernels_cu_3810c27339_amp_non_finite_check_and_unscale_cuda_ERNS_6TensorES4_RKS3_ENKUlvE_clEvENKUlvE0_clEvEUlfE_St5arrayIPcLm2EELi4E23TrivialOffsetCalculatorILi1EjESE_NS0_6memory15LoadWithoutCastENSF_16StoreWithoutCastEEEviT_T0_T2_T3_T4_T5_)
        .other          _ZN2at6native27unrolled_elementwise_kernelIZZZNS0_46_GLOBAL__N__5fd40885_13_AmpKernels_cu_3810c27339_amp_non_finite_check_and_unscale_cuda_ERNS_6TensorES4_RKS3_ENKUlvE_clEvENKUlvE0_clEvEUlfE_St5arrayIPcLm2EELi4E23TrivialOffsetCalculatorILi1EjESE_NS0_6memory15LoadWithoutCastENSF_16StoreWithoutCastEEEviT_T0_T2_T3_T4_T5_,@"STO_CUDA_ENTRY STV_DEFAULT"
_ZN2at6native27unrolled_elementwise_kernelIZZZNS0_46_GLOBAL__N__5fd40885_13_AmpKernels_cu_3810c27339_amp_non_finite_check_and_unscale_cuda_ERNS_6TensorES4_RKS3_ENKUlvE_clEvENKUlvE0_clEvEUlfE_St5arrayIPcLm2EELi4E23TrivialOffsetCalculatorILi1EjESE_NS0_6memory15LoadWithoutCastENSF_16StoreWithoutCastEEEviT_T0_T2_T3_T4_T5_:
.text._ZN2at6native27unrolled_elementwise_kernelIZZZNS0_46_GLOBAL__N__5fd40885_13_AmpKernels_cu_3810c27339_amp_non_finite_check_and_unscale_cuda_ERNS_6TensorES4_RKS3_ENKUlvE_clEvENKUlvE0_clEvEUlfE_St5arrayIPcLm2EELi4E23TrivialOffsetCalculatorILi1EjESE_NS0_6memory15LoadWithoutCastENSF_16StoreWithoutCastEEEviT_T0_T2_T3_T4_T5_:
[----:B------:R-:W-:Y:S01]  /*0000*/  LDC R1, c[0x0][0x28] ;  /* 0x00000a00ff017b82 */ /* 0x000fe20000000800 */
[----:B------:R-:W0:Y:S07]  /*0010*/  S2R R0, SR_CTAID.X ;  /* 0x0000000000007919 */ /* 0x000e2e0000002500 */
[----:B------:R-:W0:Y:S01]  /*0020*/  LDC R3, c[0x0][0x210] ;  /* 0x00008400ff037b82 */ /* 0x000e220000000800 */
[----:B------:R-:W-:Y:S01]  /*0030*/  IMAD.MOV.U32 R18, RZ, RZ, RZ ;  /* 0x000000ffff127224 */ /* 0x000fe200078e00ff */
[----:B------:R-:W-:Y:S01]  /*0040*/  ULDC.64 UR4, c[0x0][0x208] ;  /* 0x0000820000047ab9 */ /* 0x000fe20000000a00 */
[----:B------:R-:W1:Y:S01]  /*0050*/  S2R R9, SR_TID.X ;  /* 0x0000000000097919 */ /* 0x000e620000002100 */
[----:B------:R-:W-:Y:S01]  /*0060*/  HFMA2.MMA R8, -RZ, RZ, 0, 0 ;  /* 0x00000000ff087435 */ /* 0x000fe200000001ff */
        /* <DEDUP_REMOVED lines=11> */
[CC--:B------:R-:W-:Y:S01]  /*0120*/  ISETP.GE.AND P3, PT, R3.reuse, R2.reuse, PT ;  /* 0x000000020300720c */ /* 0x0c0fe20003f66270 */
[----:B------:R-:W-:Y:S01]  /*0130*/  IMAD.MOV.U32 R4, RZ, RZ, RZ ;  /* 0x000000ffff047224 */ /* 0x000fe200078e00ff */
[----:B------:R-:W5:Y:S11]  /*0140*/  @!P0 LDG.E R18, desc[UR4][R12.64] ;  /* 0x000000040c128981 */ /* 0x000f76000c1e1900 */
[----:B------:R-:W-:Y:S01]  /*0150*/  @!P3 IMAD R19, R0, 0x200, R3 ;  /* 0x000002000013b824 */ /* 0x000fe200078e0203 */
[----:B------:R-:W-:Y:S01]  /*0160*/  @!P3 IADD3 R3, R3, 0x80, RZ ;  /* 0x000000800303b810 */ /* 0x000fe20007ffe0ff */
[----:B------:R-:W0:Y:S03]  /*0170*/  @!P3 LDC.64 R10, c[0x0][0x238] ;  /* 0x00008e00ff0abb82 */ /* 0x000e260000000a00 */
[----:B------:R-:W-:Y:S01]  /*0180*/  ISETP.GE.AND P2, PT, R3, R2, PT ;  /* 0x000000020300720c */ /* 0x000fe20003f46270 */
[----:B-1----:R-:W-:-:S04]  /*0190*/  @!P1 IMAD.WIDE.U32 R6, R17, 0x4, R6 ;  /* 0x0000000411069825 */ /* 0x002fc800078e0006 */
[----:B------:R-:W1:Y:S01]  /*01a0*/  @!P0 LDC.64 R16, c[0x0][0x230] ;  /* 0x00008c00ff108b82 */ /* 0x000e620000000a00 */
[----:B------:R-:W-:Y:S01]  /*01b0*/  MOV R5, R9 ;  /* 0x0000000900057202 */ /* 0x000fe20000000f00 */
[----:B------:R2:W5:Y:S06]  /*01c0*/  @!P1 LDG.E R8, desc[UR4][R6.64] ;  /* 0x0000000406089981 */ /* 0x00056c000c1e1900 */
[----:B------:R-:W3:Y:S01]  /*01d0*/  @!P2 LDC.64 R14, c[0x0][0x238] ;  /* 0x00008e00ff0eab82 */ /* 0x000ee20000000a00 */
[----:B------:R-:W-:Y:S02]  /*01e0*/  @!P2 IMAD R3, R0, 0x200, R3 ;  /* 0x000002000003a824 */ /* 0x000fe400078e0203 */
[----:B------:R-:W-:-:S02]  /*01f0*/  VIADD R23, R5, 0x80 ;  /* 0x0000008005177836 */ /* 0x000fc40000000000 */
[----:B------:R-:W-:Y:S02]  /*0200*/  VIADD R21, R5, 0x180 ;  /* 0x0000018005157836 */ /* 0x000fe40000000000 */
[----:B0-----:R-:W-:Y:S01]  /*0210*/  @!P3 IMAD.WIDE.U32 R10, R19, 0x4, R10 ;  /* 0x00000004130ab825 */ /* 0x001fe200078e000a */
[----:B------:R-:W-:Y:S01]  /*0220*/  IADD3 R19, R5, 0x100, RZ ;  /* 0x0000010005137810 */ /* 0x000fe20007ffe0ff */
[----:B------:R-:W-:Y:S01]  /*0230*/  BSSY B0, `(.L_x_1199) ;  /* 0x0000016000007945 */ /* 0x000fe20003800000 */
[----:B------:R-:W-:Y:S01]  /*0240*/  @!P0 MOV R5, R23 ;  /* 0x0000001700058202 */ /* 0x000fe20000000f00 */
[----:B--2---:R-:W-:Y:S01]  /*0250*/  @!P0 IMAD R7, R0, 0x200, R9 ;  /* 0x0000020000078824 */ /* 0x004fe200078e0209 */
[----:B------:R0:W5:Y:S01]  /*0260*/  @!P3 LDG.E R4, desc[UR4][R10.64] ;  /* 0x000000040a04b981 */ /* 0x000162000c1e1900 */
[-C--:B------:R-:W-:Y:S02]  /*0270*/  ISETP.GE.AND P1, PT, R23, R2.reuse, PT ;  /* 0x000000021700720c */ /* 0x080fe40003f26270 */
[----:B------:R-:W-:Y:S01]  /*0280*/  ISETP.GE.AND P3, PT, R21, R2, PT ;  /* 0x000000021500720c */ /* 0x000fe20003f66270 */
[----:B---3--:R-:W-:Y:S01]  /*0290*/  @!P2 IMAD.WIDE.U32 R14, R3, 0x4, R14 ;  /* 0x00000004030ea825 */ /* 0x008fe200078e000e */
[----:B------:R-:W-:-:S02]  /*02a0*/  MOV R3, RZ ;  /* 0x000000ff00037202 */ /* 0x000fc40000000f00 */
[----:B------:R-:W-:Y:S01]  /*02b0*/  ISETP.GE.AND P4, PT, R5, R2, PT ;  /* 0x000000020500720c */ /* 0x000fe20003f86270 */
[----:B-1----:R-:W-:-:S03]  /*02c0*/  @!P0 IMAD.WIDE.U32 R6, R7, 0x4, R16 ;  /* 0x0000000407068825 */ /* 0x002fc600078e0010 */
[----:B------:R0:W5:Y:S01]  /*02d0*/  @!P2 LDG.E R3, desc[UR4][R14.64] ;  /* 0x000000040e03a981 */ /* 0x000162000c1e1900 */
[----:B------:R-:W-:Y:S01]  /*02e0*/  ISETP.GE.AND P2, PT, R19, R2, PT ;  /* 0x000000021300720c */ /* 0x000fe20003f46270 */
[----:B------:R-:W-:-:S12]  /*02f0*/  @P0 BRA `(.L_x_1200) ;  /* 0x0000000000240947 */ /* 0x000fd80003800000 */
[----:B-----5:R-:W-:Y:S01]  /*0300*/  MOV R9, R18 ;  /* 0x0000001200097202 */ /* 0x020fe20000000f00 */
[----:B------:R-:W1:Y:S03]  /*0310*/  LDC.64 R12, c[0x0][0x220] ;  /* 0x00008800ff0c7b82 */ /* 0x000e660000000a00 */
[----:B------:R-:W-:-:S13]  /*0320*/  FSETP.GEU.FTZ.AND P5, PT, |R9|, +INF , PT ;  /* 0x7f8000000900780b */ /* 0x000fda0003fbe200 */
[----:B0-----:R-:W0:Y:S01]  /*0330*/  @P5 LDC.64 R10, c[0x0][0x218] ;  /* 0x00008600ff0a5b82 */ /* 0x001e220000000a00 */
[----:B------:R-:W-:-:S05]  /*0340*/  @P5 IMAD.MOV.U32 R15, RZ, RZ, 0x3f800000 ;  /* 0x3f800000ff0f5424 */ /* 0x000fca00078e00ff */
[----:B0-----:R2:W-:Y:S04]  /*0350*/  @P5 STG.E desc[UR4][R10.64], R15 ;  /* 0x0000000f0a005986 */ /* 0x0015e8000c101904 */
[----:B-1----:R-:W3:Y:S02]  /*0360*/  LDG.E R12, desc[UR4][R12.64] ;  /* 0x000000040c0c7981 */ /* 0x002ee4000c1e1900 */
[----:B---3--:R-:W-:-:S13]  /*0370*/  FSETP.NEU.FTZ.AND P5, PT, R12, 1, PT ;  /* 0x3f8000000c00780b */ /* 0x008fda0003fbd000 */
[----:B--2---:R-:W-:-:S07]  /*0380*/  @P5 FMUL.FTZ R9, R12, R9 ;  /* 0x000000090c095220 */ /* 0x004fce0000410000 */
.L_x_1200:
[----:B------:R-:W-:Y:S05]  /*0390*/  BSYNC B0 ;  /* 0x0000000000007941 */ /* 0x000fea0003800000 */
.L_x_1199:
[----:B------:R-:W-:Y:S04]  /*03a0*/  BSSY B0, `(.L_x_1201) ;  /* 0x000000a000007945 */ /* 0x000fe80003800000 */
[----:B------:R-:W-:Y:S05]  /*03b0*/  @P1 BRA `(.L_x_1202) ;  /* 0x0000000000201947 */ /* 0x000fea0003800000 */
[----:B-----5:R-:W-:Y:S01]  /*03c0*/  FSETP.GEU.FTZ.AND P1, PT, |R8|, +INF , PT ;  /* 0x7f8000000800780b */ /* 0x020fe20003f3e200 */
[----:B------:R-:W1:-:S12]  /*03d0*/  LDC.64 R12, c[0x0][0x220] ;  /* 0x00008800ff0c7b82 */ /* 0x000e580000000a00 */
[----:B0-----:R-:W0:Y:S01]  /*03e0*/  @P1 LDC.64 R10, c[0x0][0x218] ;  /* 0x00008600ff0a1b82 */ /* 0x001e220000000a00 */
[----:B------:R-:W-:-:S05]  /*03f0*/  @P1 MOV R15, 0x3f800000 ;  /* 0x3f800000000f1802 */ /* 0x000fca0000000f00 */
[----:B0-----:R2:W-:Y:S04]  /*0400*/  @P1 STG.E desc[UR4][R10.64], R15 ;  /* 0x0000000f0a001986 */ /* 0x0015e8000c101904 */
[----:B-1----:R-:W3:Y:S02]  /*0410*/  LDG.E R13, desc[UR4][R12.64] ;  /* 0x000000040c0d7981 */ /* 0x002ee4000c1e1900 */
[----:B---3--:R-:W-:-:S13]  /*0420*/  FSETP.NEU.FTZ.AND P1, PT, R13, 1, PT ;  /* 0x3f8000000d00780b */ /* 0x008fda0003f3d000 */
[----:B--2---:R-:W-:-:S07]  /*0430*/  @P1 FMUL.FTZ R8, R13, R8 ;  /* 0x000000080d081220 */ /* 0x004fce0000410000 */
.L_x_1202:
[----:B------:R-:W-:Y:S05]  /*0440*/  BSYNC B0 ;  /* 0x0000000000007941 */ /* 0x000fea0003800000 */
.L_x_1201:
[----:B------:R-:W-:Y:S04]  /*0450*/  BSSY B0, `(.L_x_1203) ;  /* 0x000000a000007945 */ /* 0x000fe80003800000 */
[----:B------:R-:W-:Y:S05]  /*0460*/  @P2 BRA `(.L_x_1204) ;  /* 0x0000000000202947 */ /* 0x000fea0003800000 */
[----:B-----5:R-:W-:Y:S01]  /*0470*/  FSETP.GEU.FTZ.AND P1, PT, |R4|, +INF , PT ;  /* 0x7f8000000400780b */ /* 0x020fe20003f3e200 */
[----:B------:R-:W1:-:S12]  /*0480*/  LDC.64 R12, c[0x0][0x220] ;  /* 0x00008800ff0c7b82 */ /* 0x000e580000000a00 */
[----:B0-----:R-:W0:Y:S01]  /*0490*/  @P1 LDC.64 R10, c[0x0][0x218] ;  /* 0x00008600ff0a1b82 */ /* 0x001e220000000a00 */
[----:B------:R-:W-:-:S05]  /*04a0*/  @P1 IMAD.MOV.U32 R15, RZ, RZ, 0x3f800000 ;  /* 0x3f800000ff0f1424 */ /* 0x000fca00078e00ff */
[----:B0-----:R2:W-:Y:S04]  /*04b0*/  @P1 STG.E desc[UR4][R10.64], R15 ;  /* 0x0000000f0a001986 */ /* 0x0015e8000c101904 */
[----:B-1----:R-:W3:Y:S02]  /*04c0*/  LDG.E R13, desc[UR4][R12.64] ;  /* 0x000000040c0d7981 */ /* 0x002ee4000c1e1900 */
[----:B---3--:R-:W-:-:S13]  /*04d0*/  FSETP.NEU.FTZ.AND P1, PT, R13, 1, PT ;  /* 0x3f8000000d00780b */ /* 0x008fda0003f3d000 */
[----:B--2---:R-:W-:-:S07]  /*04e0*/  @P1 FMUL.FTZ R4, R13, R4 ;  /* 0x000000040d041220 */ /* 0x004fce0000410000 */
.L_x_1204:
[----:B------:R-:W-:Y:S05]  /*04f0*/  BSYNC B0 ;  /* 0x0000000000007941 */ /* 0x000fea0003800000 */
.L_x_1203:
        /* <DEDUP_REMOVED lines=9> */
[----:B------:R-:W-:-:S04]  /*0590*/  @P1 FMUL.FTZ R3, R12, R3 ;  /* 0x000000030c031220 */ /* 0x000fc80000410000 */
[----:B--2---:R-:W-:-:S07]  /*05a0*/  IMAD.MOV.U32 R15, RZ, RZ, R3 ;  /* 0x000000ffff0f7224 */ /* 0x004fce00078e0003 */
.L_x_1206:
[----:B------:R-:W-:Y:S05]  /*05b0*/  BSYNC B0 ;  /* 0x0000000000007941 */ /* 0x000fea0003800000 */
.L_x_1205:
[----:B------:R1:W-:Y:S01]  /*05c0*/  @!P0 STG.E desc[UR4][R6.64], R9 ;  /* 0x0000000906008986 */ /* 0x0003e2000c101904 */
[----:B------:R-:W-:Y:S04]  /*05d0*/  BSSY B0, `(.L_x_1207) ;  /* 0x000000c000007945 */ /* 0x000fe80003800000 */
[----:B------:R-:W-:Y:S05]  /*05e0*/  @P4 BRA `(.L_x_1208) ;  /* 0x0000000000284947 */ /* 0x000fea0003800000 */
[----:B0-----:R-:W0:Y:S01]  /*05f0*/  LDC.64 R10, c[0x0][0x230] ;  /* 0x00008c00ff0a7b82 */ /* 0x001e220000000a00 */
[----:B-1----:R-:W-:Y:S01]  /*0600*/  LEA R7, R0, R5, 0x9 ;  /* 0x0000000500077211 */ /* 0x002fe200078e48ff */
[----:B------:R-:W-:-:S05]  /*0610*/  VIADD R5, R5, 0x80 ;  /* 0x0000008005057836 */ /* 0x000fca0000000000 */
[----:B------:R-:W-:-:S13]  /*0620*/  ISETP.GE.AND P0, PT, R5, R2, PT ;  /* 0x000000020500720c */ /* 0x000fda0003f06270 */
[----:B-----5:R-:W-:Y:S01]  /*0630*/  @!P0 LEA R3, R0, R5, 0x9 ;  /* 0x0000000500038211 */ /* 0x020fe200078e48ff */
[----:B------:R-:W-:Y:S02]  /*0640*/  @!P0 VIADD R5, R5, 0x80 ;  /* 0x0000008005058836 */ /* 0x000fe40000000000 */
[----:B0-----:R-:W-:-:S04]  /*0650*/  IMAD.WIDE.U32 R6, R7, 0x4, R10 ;  /* 0x0000000407067825 */ /* 0x001fc800078e000a */
[----:B------:R-:W-:Y:S01]  /*0660*/  @!P0 IMAD.WIDE.U32 R10, R3, 0x4, R10 ;  /* 0x00000004030a8825 */ /* 0x000fe200078e000a */
[----:B------:R2:W-:Y:S04]  /*0670*/  STG.E desc[UR4][R6.64], R8 ;  /* 0x0000000806007986 */ /* 0x0005e8000c101904 */
[----:B------:R2:W-:Y:S02]  /*0680*/  @!P0 STG.E desc[UR4][R10.64], R4 ;  /* 0x000000040a008986 */ /* 0x0005e4000c101904 */
.L_x_1208:
[----:B------:R-:W-:Y:S05]  /*0690*/  BSYNC B0 ;  /* 0x0000000000007941 */ /* 0x000fea0003800000 */
.L_x_1207:
[----:B------:R-:W-:-:S13]  /*06a0*/  ISETP.GE.AND P0, PT, R5, R2, PT ;  /* 0x000000020500720c */ /* 0x000fda0003f06270 */
[----:B------:R-:W-:Y:S05]  /*06b0*/  @P0 EXIT ;  /* 0x000000000000094d */ /* 0x000fea0003800000 */
[----:B-----5:R-:W3:Y:S01]  /*06c0*/  LDC.64 R2, c[0x0][0x230] ;  /* 0x00008c00ff027b82 */ /* 0x020ee20000000a00 */
[----:B------:R-:W-:-:S05]  /*06d0*/  LEA R5, R0, R5, 0x9 ;  /* 0x0000000500057211 */ /* 0x000fca00078e48ff */
[----:B---3--:R-:W-:-:S05]  /*06e0*/  IMAD.WIDE.U32 R2, R5, 0x4, R2 ;  /* 0x0000000405027825 */ /* 0x008fca00078e0002 */
[----:B------:R-:W-:Y:S01]  /*06f0*/  STG.E desc[UR4][R2.64], R15 ;  /* 0x0000000f02007986 */ /* 0x000fe2000c101904 */
[----:B------:R-:W-:Y:S05]  /*0700*/  EXIT ;  /* 0x000000000000794d */ /* 0x000fea0003800000 */
.L_x_1209:
        /* <DEDUP_REMOVED lines=15> */
.L_x_1955:


//--------------------- .text._ZN2at6native29vectorized_elementwise_kernelILi2EZZZNS0_46_GLOBAL__N__5fd40885_13_AmpKernels_cu_3810c27339_amp_non_finite_check_and_unscale_cuda_ERNS_6TensorES4_RKS3_ENKUlvE_clEvENKUlvE0_clEvEUlfE_St5arrayIPcLm2EEEEviT0_T1_ --------------------------
	.section	.text._ZN2at6native29vectorized_elementwise_kernelILi2EZZZNS0_46_GLOBAL__N__5fd40885_13_AmpKernels_cu_3810c27339_amp_non_finite_check_and_unscale_cuda_ERNS_6TensorES4_RKS3_ENKUlvE_clEvENKUlvE0_clEvEUlfE_St5arrayIPcLm2EEEEviT0_T1_,"ax",@progbits
	.align	128
        .global         _ZN2at6native29vectorized_elementwise_kernelILi2EZZZNS0_46_GLOBAL__N__5fd40885_13_AmpKernels_cu_3810c27339_amp_non_finite_check_and_unscale_cuda_ERNS_6TensorES4_RKS3_ENKUlvE_clEvENKUlvE0_clEvEUlfE_St5arrayIPcLm2EEEEviT0_T1_
        .type           _ZN2at6native29vectorized_elementwise_kernelILi2EZZZNS0_46_GLOBAL__N__5fd40885_13_AmpKernels_cu_3810c27339_amp_non_finite_check_and_unscale_cuda_ERNS_6TensorES4_RKS3_ENKUlvE_clEvENKUlvE0_clEvEUlfE_St5arrayIPcLm2EEEEviT0_T1_,@function
        .size           _ZN2at6native29vectorized_elementwise_kernelILi2EZZZNS0_46_GLOBAL__N__5fd40885_13_AmpKernels_cu_3810c27339_amp_non_finite_check_and_unscale_cuda_ERNS_6TensorES4_RKS3_ENKUlvE_clEvENKUlvE0_clEvEUlfE_St5arrayIPcLm2EEEEviT0_T1_,(.L_x_1956 - _ZN2at6native29vectorized_elementwise_kernelILi2EZZZNS0_46_GLOBAL__N__5fd40885_13_AmpKernels_cu_3810c27339_amp_non_finite_check_and_unscale_cuda_ERNS_6TensorES4_RKS3_ENKUlvE_clEvENKUlvE0_clEvEUlfE_St5arrayIPcLm2EEEEviT0_T1_)
        .other          _ZN2at6native29vectorized_elementwise_kernelILi2EZZZNS0_46_GLOBAL__N__5fd40885_13_AmpKernels_cu_3810c27339_amp_non_finite_check_and_unscale_cuda_ERNS_6TensorES4_RKS3_ENKUlvE_clEvENKUlvE0_clEvEUlfE_St5arrayIPcLm2EEEEviT0_T1_,@"STO_CUDA_ENTRY STV_DEFAULT"
_ZN2at6native29vectorized_elementwise_kernelILi2EZZZNS0_46_GLOBAL__N__5fd40885_13_AmpKernels_cu_3810c27339_amp_non_finite_check_and_unscale_cuda_ERNS_6TensorES4_RKS3_ENKUlvE_clEvENKUlvE0_clEvEUlfE_St5arrayIPcLm2EEEEviT0_T1_:
.text._ZN2at6native29vectorized_elementwise_kernelILi2EZZZNS0_46_GLOBAL__N__5fd40885_13_AmpKernels_cu_3810c27339_amp_non_finite_check_and_unscale_cuda_ERNS_6TensorES4_RKS3_ENKUlvE_clEvENKUlvE0_clEvEUlfE_St5arrayIPcLm2EEEEviT0_T1_:
        /* <DEDUP_REMOVED lines=14> */
[----:B------:R-:W3:Y:S04]  /*00e0*/  LDG.E.64 R6, desc[UR4][R14.64+0x400] ;  /* 0x000400040e067981 */ /* 0x000ee8000c1e1b00 */
[----:B------:R-:W4:Y:S04]  /*00f0*/  LDG.E.64 R2, desc[UR4][R14.64+0x800] ;  /* 0x000800040e027981 */ /* 0x000f28000c1e1b00 */
[----:B------:R1:W5:Y:S01]  /*0100*/  LDG.E.64 R10, desc[UR4][R14.64+0xc00] ;  /* 0x000c00040e0a7981 */ /* 0x000362000c1e1b00 */
[----:B--2---:R-:W-:-:S13]  /*0110*/  FSETP.GEU.FTZ.AND P0, PT, |R8|, +INF , PT ;  /* 0x7f8000000800780b */ /* 0x004fda0003f1e200 */
[----:B------:R-:W2:Y:S01]  /*0120*/  @P0 LDC.64 R16, c[0x0][0x218] ;  /* 0x00008600ff100b82 */ /* 0x000ea20000000a00 */
[----:B------:R-:W-:-:S05]  /*0130*/  @P0 IMAD.MOV.U32 R21, RZ, RZ, 0x3f800000 ;  /* 0x3f800000ff150424 */ /* 0x000fca00078e00ff */
[----:B--2---:R2:W-:Y:S04]  /*0140*/  @P0 STG.E desc[UR4][R16.64], R21 ;  /* 0x0000001510000986 */ /* 0x0045e8000c101904 */
[----:B0-----:R-:W3:Y:S01]  /*0150*/  LDG.E R5, desc[UR4][R12.64] ;  /* 0x000000040c057981 */ /* 0x001ee2000c1e1900 */
[----:B------:R-:W-:-:S13]  /*0160*/  FSETP.GEU.FTZ.AND P1, PT, |R9|, +INF , PT ;  /* 0x7f8000000900780b */ /* 0x000fda0003f3e200 */
[----:B------:R-:W0:Y:S01]  /*0170*/  @P1 LDC.64 R18, c[0x0][0x218] ;  /* 0x00008600ff121b82 */ /* 0x000e220000000a00 */
[----:B------:R-:W-:-:S05]  /*0180*/  @P1 MOV R23, 0x3f800000 ;  /* 0x3f80000000171802 */ /* 0x000fca0000000f00 */
[----:B0-----:R0:W-:Y:S01]  /*0190*/  @P1 STG.E desc[UR4][R18.64], R23 ;  /* 0x0000001712001986 */ /* 0x0011e2000c101904 */
[----:B---3--:R-:W-:-:S13]  /*01a0*/  FSETP.NEU.FTZ.AND P0, PT, R5, 1, PT ;  /* 0x3f8000000500780b */ /* 0x008fda0003f1d000 */
[----:B------:R-:W-:Y:S02]  /*01b0*/  @P0 FMUL.FTZ R8, R8, R5 ;  /* 0x0000000508080220 */ /* 0x000fe40000410000 */
[----:B------:R-:W3:Y:S01]  /*01c0*/  @P1 LDG.E R5, desc[UR4][R12.64] ;  /* 0x000000040c051981 */ /* 0x000ee2000c1e1900 */
[----:B------:R-:W-:-:S13]  /*01d0*/  FSETP.GEU.FTZ.AND P1, PT, |R6|, +INF , PT ;  /* 0x7f8000000600780b */ /* 0x000fda0003f3e200 */
[----:B-1----:R-:W1:Y:S01]  /*01e0*/  @P1 LDC.64 R14, c[0x0][0x218] ;  /* 0x00008600ff0e1b82 */ /* 0x002e620000000a00 */
[----:B--2---:R-:W-:-:S05]  /*01f0*/  @P1 IMAD.MOV.U32 R21, RZ, RZ, 0x3f800000 ;  /* 0x3f800000ff151424 */ /* 0x004fca00078e00ff */
[----:B-1----:R1:W-:Y:S01]  /*0200*/  @P1 STG.E desc[UR4][R14.64], R21 ;  /* 0x000000150e001986 */ /* 0x0023e2000c101904 */
[----:B---3--:R-:W-:-:S13]  /*0210*/  FSETP.NEU.FTZ.AND P0, PT, R5, 1, PT ;  /* 0x3f8000000500780b */ /* 0x008fda0003f1d000 */
[----:B------:R-:W-:Y:S02]  /*0220*/  @P0 FMUL.FTZ R9, R9, R5 ;  /* 0x0000000509090220 */ /* 0x000fe40000410000 */
[----:B------:R-:W2:Y:S01]  /*0230*/  @P1 LDG.E R5, desc[UR4][R12.64] ;  /* 0x000000040c051981 */ /* 0x000ea2000c1e1900 */
[----:B------:R-:W-:-:S13]  /*0240*/  FSETP.GEU.FTZ.AND P0, PT, |R7|, +INF , PT ;  /* 0x7f8000000700780b */ /* 0x000fda0003f1e200 */
[----:B------:R-:W3:Y:S01]  /*0250*/  @P0 LDC.64 R16, c[0x0][0x218] ;  /* 0x00008600ff100b82 */ /* 0x000ee20000000a00 */
[----:B0-----:R-:W-:-:S05]  /*0260*/  @P0 IMAD.MOV.U32 R19, RZ, RZ, 0x3f800000 ;  /* 0x3f800000ff130424 */ /* 0x001fca00078e00ff */
[----:B---3--:R-:W-:Y:S01]  /*0270*/  @P0 STG.E desc[UR4][R16.64], R19 ;  /* 0x0000001310000986 */ /* 0x008fe2000c101904 */
[----:B--2---:R-:W-:-:S13]  /*0280*/  FSETP.NEU.FTZ.AND P1, PT, R5, 1, PT ;  /* 0x3f8000000500780b */ /* 0x004fda0003f3d000 */
[----:B------:R-:W-:Y:S02]  /*0290*/  @P1 FMUL.FTZ R6, R6, R5 ;  /* 0x0000000506061220 */ /* 0x000fe40000410000 */
[----:B------:R-:W2:Y:S01]  /*02a0*/  @P0 LDG.E R5, desc[UR4][R12.64] ;  /* 0x000000040c050981 */ /* 0x000ea2000c1e1900 */
[----:B----4-:R-:W-:-:S13]  /*02b0*/  FSETP.GEU.FTZ.AND P0, PT, |R2|, +INF , PT ;  /* 0x7f8000000200780b */ /* 0x010fda0003f1e200 */
[----:B-1----:R-:W0:Y:S01]  /*02c0*/  @P0 LDC.64 R14, c[0x0][0x218] ;  /* 0x00008600ff0e0b82 */ /* 0x002e220000000a00 */
[----:B------:R-:W-:-:S05]  /*02d0*/  @P0 MOV R21, 0x3f800000 ;  /* 0x3f80000000150802 */ /* 0x000fca0000000f00 */
[----:B0-----:R0:W-:Y:S02]  /*02e0*/  @P0 STG.E desc[UR4][R14.64], R21 ;  /* 0x000000150e000986 */ /* 0x0011e4000c101904 */
[----:B0-----:R-:W0:Y:S01]  /*02f0*/  LDC.64 R14, c[0x0][0x230] ;  /* 0x00008c00ff0e7b82 */ /* 0x001e220000000a00 */
[----:B--2---:R-:W-:-:S13]  /*0300*/  FSETP.NEU.FTZ.AND P1, PT, R5, 1, PT ;  /* 0x3f8000000500780b */ /* 0x004fda0003f3d000 */
[----:B------:R-:W-:Y:S02]  /*0310*/  @P1 FMUL.FTZ R7, R7, R5 ;  /* 0x0000000507071220 */ /* 0x000fe40000410000 */
[----:B------:R-:W2:Y:S01]  /*0320*/  @P0 LDG.E R5, desc[UR4][R12.64] ;  /* 0x000000040c050981 */ /* 0x000ea2000c1e1900 */
[----:B------:R-:W-:-:S13]  /*0330*/  FSETP.GEU.FTZ.AND P0, PT, |R3|, +INF , PT ;  /* 0x7f8000000300780b */ /* 0x000fda0003f1e200 */
[----:B------:R-:W1:Y:S01]  /*0340*/  @P0 LDC.64 R16, c[0x0][0x218] ;  /* 0x00008600ff100b82 */ /* 0x000e620000000a00 */
[----:B------:R-:W-:-:S05]  /*0350*/  @P0 IMAD.MOV.U32 R23, RZ, RZ, 0x3f800000 ;  /* 0x3f800000ff170424 */ /* 0x000fca00078e00ff */
[----:B-1----:R1:W-:Y:S01]  /*0360*/  @P0 STG.E desc[UR4][R16.64], R23 ;  /* 0x0000001710000986 */ /* 0x0023e2000c101904 */
[----:B--2---:R-:W-:-:S13]  /*0370*/  FSETP.NEU.FTZ.AND P1, PT, R5, 1, PT ;  /* 0x3f8000000500780b */ /* 0x004fda0003f3d000 */
[----:B------:R-:W-:Y:S02]  /*0380*/  @P1 FMUL.FTZ R2, R2, R5 ;  /* 0x0000000502021220 */ /* 0x000fe40000410000 */
[----:B------:R-:W2:Y:S01]  /*0390*/  @P0 LDG.E R5, desc[UR4][R12.64] ;  /* 0x000000040c050981 */ /* 0x000ea2000c1e1900 */
[----:B-----5:R-:W-:-:S13]  /*03a0*/  FSETP.GEU.FTZ.AND P0, PT, |R10|, +INF , PT ;  /* 0x7f8000000a00780b */ /* 0x020fda0003f1e200 */
[----:B------:R-:W3:Y:S01]  /*03b0*/  @P0 LDC.64 R18, c[0x0][0x218] ;  /* 0x00008600ff120b82 */ /* 0x000ee20000000a00 */
[----:B------:R-:W-:-:S05]  /*03c0*/  @P0 IMAD.MOV.U32 R21, RZ, RZ, 0x3f800000 ;  /* 0x3f800000ff150424 */ /* 0x000fca00078e00ff */
[----:B---3--:R-:W-:Y:S01]  /*03d0*/  @P0 STG.E desc[UR4][R18.64], R21 ;  /* 0x0000001512000986 */ /* 0x008fe2000c101904 */
[----:B--2---:R-:W-:-:S13]  /*03e0*/  FSETP.NEU.FTZ.AND P1, PT, R5, 1, PT ;  /* 0x3f8000000500780b */ /* 0x004fda0003f3d000 */
[----:B------:R-:W-:Y:S02]  /*03f0*/  @P1 FMUL.FTZ R3, R3, R5 ;  /* 0x0000000503031220 */ /* 0x000fe40000410000 */
[----:B------:R-:W2:Y:S01]  /*0400*/  @P0 LDG.E R5, desc[UR4][R12.64] ;  /* 0x000000040c050981 */ /* 0x000ea2000c1e1900 */
[----:B------:R-:W-:-:S13]  /*0410*/  FSETP.GEU.FTZ.AND P0, PT, |R11|, +INF , PT ;  /* 0x7f8000000b00780b */ /* 0x000fda0003f1e200 */
[----:B-1----:R-:W1:Y:S01]  /*0420*/  @P0 LDC.64 R16, c[0x0][0x218] ;  /* 0x00008600ff100b82 */ /* 0x002e620000000a00 */
[----:B------:R-:W-:-:S05]  /*0430*/  @P0 MOV R23, 0x3f800000 ;  /* 0x3f80000000170802 */ /* 0x000fca0000000f00 */
[----:B-1----:R-:W-:Y:S01]  /*0440*/  @P0 STG.E desc[UR4][R16.64], R23 ;  /* 0x0000001710000986 */ /* 0x002fe2000c101904 */
[----:B--2---:R-:W-:-:S13]  /*0450*/  FSETP.NEU.FTZ.AND P1, PT, R5, 1, PT ;  /* 0x3f8000000500780b */ /* 0x004fda0003f3d000 */
[----:B------:R-:W-:Y:S02]  /*0460*/  @P1 FMUL.FTZ R10, R10, R5 ;  /* 0x000000050a0a1220 */ /* 0x000fe40000410000 */
[----:B------:R-:W2:Y:S01]  /*0470*/  @P0 LDG.E R5, desc[UR4][R12.64] ;  /* 0x000000040c050981 */ /* 0x000ea2000c1e1900 */
[----:B0-----:R-:W-:-:S04]  /*0480*/  IMAD.WIDE.U32 R14, R4, 0x4, R14 ;  /* 0x00000004040e7825 */ /* 0x001fc800078e000e */
[----:B------:R-:W-:-:S05]  /*0490*/  IMAD.WIDE R14, R0, 0x8, R14 ;  /* 0x00000008000e7825 */ /* 0x000fca00078e020e */
[----:B------:R-:W-:Y:S04]  /*04a0*/  STG.E.64 desc[UR4][R14.64], R8 ;  /* 0x000000080e007986 */ /* 0x000fe8000c101b04 */
[----:B------:R-:W-:Y:S04]  /*04b0*/  STG.E.64 desc[UR4][R14.64+0x400], R6 ;  /* 0x000400060e007986 */ /* 0x000fe8000c101b04 */
[----:B------:R-:W-:Y:S01]  /*04c0*/  STG.E.64 desc[UR4][R14.64+0x800], R2 ;  /* 0x000800020e007986 */ /* 0x000fe2000c101b04 */
[----:B--2---:R-:W-:-:S13]  /*04d0*/  FSETP.NEU.FTZ.AND P0, PT, R5, 1, PT ;  /* 0x3f8000000500780b */ /* 0x004fda0003f1d000 */
[----:B------:R-:W-:-:S05]  /*04e0*/  @P0 FMUL.FTZ R11, R11, R5 ;  /* 0x000000050b0b0220 */ /* 0x000fca0000410000 */
[----:B------:R-:W-:Y:S01]  /*04f0*/  STG.E.64 desc[UR4][R14.64+0xc00], R10 ;  /* 0x000c000a0e007986 */ /* 0x000fe2000c101b04 */
[----:B------:R-:W-:Y:S05]  /*0500*/  EXIT ;  /* 0x000000000000794d */ /* 0x000fea0003800000 */
.L_x_1210:
[----:B------:R-:W0:Y:S01]  /*0510*/  S2R R9, SR_TID.X ;  /* 0x0000000000097919 */ /* 0x000e220000002100 */
[----:B------:R-:W-:Y:S02]  /*0520*/  CS2R R10, SRZ ;  /* 0x00000000000a7805 */ /* 0x000fe4000001ff00 */
        /* <DEDUP_REMOVED lines=10> */
[----:B0-----:R-:W-:-:S05]  /*05d0*/  @!P0 IMAD.WIDE.U32 R16, R7, 0x4, R16 ;  /* 0x0000000407108825 */ /* 0x001fca00078e0010 */
[----:B------:R0:W5:Y:S07]  /*05e0*/  @!P0 LDG.E R11, desc[UR4][R16.64] ;  /* 0x00000004100b8981 */ /* 0x00016e000c1e1900 */
[----:B------:R-:W-:Y:S01]  /*05f0*/  @!P5 IADD3 R19, R4, R3, RZ ;  /* 0x000000030413d210 */ /* 0x000fe20007ffe0ff */
[----:B------:R-:W-:Y:S01]  /*0600*/  @!P5 VIADD R3, R3, 0x80 ;  /* 0x000000800303d836 */ /* 0x000fe20000000000 */
[----:B------:R-:W2:Y:S04]  /*0610*/  @!P5 LDC.64 R14, c[0x0][0x238] ;  /* 0x00008e00ff0edb82 */ /* 0x000ea80000000a00 */
[----:B------:R-:W-:-:S13]  /*0620*/  ISETP.GE.AND P4, PT, R3, R0, PT ;  /* 0x000000000300720c */ /* 0x000fda0003f86270 */
[----:B------:R-:W-:Y:S01]  /*0630*/  @!P4 IMAD.IADD R25, R4, 0x1, R3 ;  /* 0x000000010419c824 */ /* 0x000fe200078e0203 */
[----:B------:R-:W-:Y:S01]  /*0640*/  @!P4 IADD3 R3, R3, 0x80, RZ ;  /* 0x000000800303c810 */ /* 0x000fe20007ffe0ff */
[----:B------:R-:W3:Y:S03]  /*0650*/  @!P4 LDC.64 R20, c[0x0][0x238] ;  /* 0x00008e00ff14cb82 */ /* 0x000ee60000000a00 */
[----:B------:R-:W-:-:S13]  /*0660*/  ISETP.GE.AND P3, PT, R3, R0, PT ;  /* 0x000000000300720c */ /* 0x000fda0003f66270 */
[----:B------:R-:W-:Y:S01]  /*0670*/  @!P3 IMAD.IADD R5, R4, 0x1, R3 ;  /* 0x000000010405b824 */ /* 0x000fe200078e0203 */
[----:B------:R-:W4:Y:S01]  /*0680*/  @!P3 LDC.64 R6, c[0x0][0x238] ;  /* 0x00008e00ff06bb82 */ /* 0x000f220000000a00 */
[----:B------:R-:W-:-:S05]  /*0690*/  @!P3 VIADD R3, R3, 0x80 ;  /* 0x000000800303b836 */ /* 0x000fca0000000000 */
[----:B------:R-:W-:-:S13]  /*06a0*/  ISETP.GE.AND P2, PT, R3, R0, PT ;  /* 0x000000000300720c */ /* 0x000fda0003f46270 */
[----:B------:R-:W-:Y:S01]  /*06b0*/  @!P2 IADD3 R2, R4, R3, RZ ;  /* 0x000000030402a210 */ /* 0x000fe20007ffe0ff */
[----:B------:R-:W-:-:S05]  /*06c0*/  @!P2 VIADD R3, R3, 0x80 ;  /* 0x000000800303a836 */ /* 0x000fca0000000000 */
[----:B------:R-:W-:Y:S01]  /*06d0*/  ISETP.GE.AND P1, PT, R3, R0, PT ;  /* 0x000000000300720c */ /* 0x000fe20003f26270 */
[----:B-1----:R-:W-:-:S04]  /*06e0*/  @!P6 IMAD.WIDE.U32 R22, R23, 0x4, R12 ;  /* 0x000000041716e825 */ /* 0x002fc800078e000c */
[----:B------:R-:W-:-:S06]  /*06f0*/  IMAD.MOV.U32 R12, RZ, RZ, RZ ;  /* 0x000000ffff0c7224 */ /* 0x000fcc00078e00ff */
[----:B------:R1:W5:Y:S02]  /*0700*/  @!P6 LDG.E R12, desc[UR4][R22.64] ;  /* 0x00000004160ce981 */ /* 0x000364000c1e1900 */
[----:B------:R-:W-:Y:S01]  /*0710*/  @!P1 IADD3 R13, R4, R3, RZ ;  /* 0x00000003040d9210 */ /* 0x000fe20007ffe0ff */
[----:B------:R-:W-:Y:S01]  /*0720*/  @!P1 VIADD R3, R3, 0x80 ;  /* 0x0000008003039836 */ /* 0x000fe20000000000 */
[----:B0-----:R-:W0:Y:S04]  /*0730*/  @!P1 LDC.64 R16, c[0x0][0x238] ;  /* 0x00008e00ff109b82 */ /* 0x001e280000000a00 */
[----:B------:R-:W-:Y:S01]  /*0740*/  ISETP.GE.AND P6, PT, R3, R0, PT ;  /* 0x000000000300720c */ /* 0x000fe20003fc6270 */
[----:B---3--:R-:W-:-:S03]  /*0750*/  @!P4 IMAD.WIDE.U32 R20, R25, 0x4, R20 ;  /* 0x000000041914c825 */ /* 0x008fc600078e0014 */
[----:B-1----:R-:W1:Y:S01]  /*0760*/  @!P2 LDC.64 R22, c[0x0][0x238] ;  /* 0x00008e00ff16ab82 */ /* 0x002e620000000a00 */
[----:B----4-:R-:W-:Y:S01]  /*0770*/  @!P3 IMAD.WIDE.U32 R24, R5, 0x4, R6 ;  /* 0x000000040518b825 */ /* 0x010fe200078e0006 */
[----:B------:R3:W5:Y:S07]  /*0780*/  @!P4 LDG.E R10, desc[UR4][R20.64] ;  /* 0x00000004140ac981 */ /* 0x00076e000c1e1900 */
[----:B------:R-:W4:Y:S01]  /*0790*/  @!P6 LDC.64 R6, c[0x0][0x238] ;  /* 0x00008e00ff06eb82 */ /* 0x000f220000000a00 */
[----:B--2---:R-:W-:Y:S01]  /*07a0*/  @!P5 IMAD.WIDE.U32 R14, R19, 0x4, R14 ;  /* 0x00000004130ed825 */ /* 0x004fe200078e000e */
[----:B------:R-:W-:-:S03]  /*07b0*/  HFMA2.MMA R5, -RZ, RZ, 0, 0 ;  /* 0x00000000ff057435 */ /* 0x000fc600000001ff */
[----:B------:R-:W-:Y:S02]  /*07c0*/  @!P6 IMAD.IADD R19, R4, 0x1, R3 ;  /* 0x000000010413e824 */ /* 0x000fe400078e0203 */
[----:B------:R-:W-:Y:S02]  /*07d0*/  IMAD.MOV.U32 R18, RZ, RZ, RZ ;  /* 0x000000ffff127224 */ /* 0x000fe400078e00ff */
[----:B------:R-:W-:Y:S02]  /*07e0*/  IMAD.MOV.U32 R8, RZ, RZ, RZ ;  /* 0x000000ffff087224 */ /* 0x000fe400078e00ff */
[----:B0-----:R-:W-:Y:S01]  /*07f0*/  @!P1 IMAD.WIDE.U32 R16, R13, 0x4, R16 ;  /* 0x000000040d109825 */ /* 0x001fe200078e0010 */
[----:B------:R3:W5:Y:S03]  /*0800*/  @!P3 LDG.E R5, desc[UR4][R24.64] ;  /* 0x000000041805b981 */ /* 0x000766000c1e1900 */
[----:B-1----:R-:W-:Y:S01]  /*0810*/  @!P2 IMAD.WIDE.U32 R2, R2, 0x4, R22 ;  /* 0x000000040202a825 */ /* 0x002fe200078e0016 */
[----:B------:R3:W5:Y:S03]  /*0820*/  @!P5 LDG.E R18, desc[UR4][R14.64] ;  /* 0x000000040e12d981 */ /* 0x000766000c1e1900 */
[----:B----4-:R-:W-:Y:S01]  /*0830*/  @!P6 IMAD.WIDE.U32 R22, R19, 0x4, R6 ;  /* 0x000000041316e825 */ /* 0x010fe200078e0006 */
[----:B------:R-:W-:-:S04]  /*0840*/  CS2R R6, SRZ ;  /* 0x0000000000067805 */ /* 0x000fc8000001ff00 */
[----:B------:R3:W5:Y:S04]  /*0850*/  @!P6 LDG.E R8, desc[UR4][R22.64] ;  /* 0x000000041608e981 */ /* 0x000768000c1e1900 */
[----:B------:R3:W5:Y:S04]  /*0860*/  @!P2 LDG.E R6, desc[UR4][R2.64] ;  /* 0x000000040206a981 */ /* 0x000768000c1e1900 */
[----:B------:R3:W5:Y:S01]  /*0870*/  @!P1 LDG.E R7, desc[UR4][R16.64] ;  /* 0x0000000410079981 */ /* 0x000762000c1e1900 */
[----:B------:R-:W-:Y:S04]  /*0880*/  BSSY B0, `(.L_x_1211) ;  /* 0x000000a000007945 */ /* 0x000fe80003800000 */
[----:B------:R-:W-:Y:S05]  /*0890*/  @P0 BRA `(.L_x_1212) ;  /* 0x0000000000200947 */ /* 0x000fea0003800000 */
[----:B-----5:R-:W-:Y:S01]  /*08a0*/  FSETP.GEU.FTZ.AND P1, PT, |R11|, +INF , PT ;  /* 0x7f8000000b00780b */ /* 0x020fe20003f3e200 */
[----:B---3--:R-:W0:-:S12]  /*08b0*/  LDC.64 R2, c[0x0][0x220] ;  /* 0x00008800ff027b82 */ /* 0x008e180000000a00 */
[----:B------:R-:W1:Y:S01]  /*08c0*/  @P1 LDC.64 R14, c[0x0][0x218] ;  /* 0x00008600ff0e1b82 */ /* 0x000e620000000a00 */
[----:B------:R-:W-:-:S05]  /*08d0*/  @P1 MOV R13, 0x3f800000 ;  /* 0x3f800000000d1802 */ /* 0x000fca0000000f00 */
[----:B-1----:R1:W-:Y:S04]  /*08e0*/  @P1 STG.E desc[UR4][R14.64], R13 ;  /* 0x0000000d0e001986 */ /* 0x0023e8000c101904 */
[----:B0-----:R-:W2:Y:S02]  /*08f0*/  LDG.E R2, desc[UR4][R2.64] ;  /* 0x0000000402027981 */ /* 0x001ea4000c1e1900 */
[----:B--2---:R-:W-:-:S13]  /*0900*/  FSETP.NEU.FTZ.AND P1, PT, R2, 1, PT ;  /* 0x3f8000000200780b */ /* 0x004fda0003f3d000 */
[----:B-1----:R-:W-:-:S07]  /*0910*/  @P1 FMUL.FTZ R11, R2, R11 ;  /* 0x0000000b020b1220 */ /* 0x002fce0000410000 */
.L_x_1212:
[----:B------:R-:W-:Y:S05]  /*0920*/  BSYNC B0 ;  /* 0x0000000000007941 */ /* 0x000fea0003800000 */
.L_x_1211:
[----:B------:R-:W-:Y:S01]  /*0930*/  VIADD R13, R9, 0x80 ;  /* 0x00000080090d7836 */ /* 0x000fe20000000000 */
[----:B------:R-:W-:Y:S04]  /*0940*/  BSSY B0, `(.L_x_1213) ;  /* 0x000000b000007945 */ /* 0x000fe80003800000 */
[----:B------:R-:W-:-:S13]  /*0950*/  ISETP.GE.AND P1, PT, R13, R0, PT ;  /* 0x000000000d00720c */ /* 0x000fda0003f26270 */
[----:B------:R-:W-:Y:S05]  /*0960*/  @P1 BRA `(.L_x_1214) ;  /* 0x0000000000201947 */ /* 0x000fea0003800000 */
[----:B-----5:R-:W-:Y:S01]  /*0970*/  FSETP.GEU.FTZ.AND P1, PT, |R12|, +INF , PT ;  /* 0x7f8000000c00780b */ /* 0x020fe20003f3e200 */
[----:B---3--:R-:W0:-:S12]  /*0980*/  LDC.64 R14, c[0x0][0x220] ;  /* 0x00008800ff0e7b82 */ /* 0x008e180000000a00 */
[----:B------:R-:W1:Y:S01]  /*0990*/  @P1 LDC.64 R2, c[0x0][0x218] ;  /* 0x00008600ff021b82 */ /* 0x000e620000000a00 */
[----:B------:R-:W-:-:S05]  /*09a0*/  @P1 IMAD.MOV.U32 R17, RZ, RZ, 0x3f800000 ;  /* 0x3f800000ff111424 */ /* 0x000fca00078e00ff */
[----:B-1----:R1:W-:Y:S04]  /*09b0*/  @P1 STG.E desc[UR4][R2.64], R17 ;  /* 0x0000001102001986 */ /* 0x0023e8000c101904 */
[----:B0-----:R-:W2:Y:S02]  /*09c0*/  LDG.E R15, desc[UR4][R14.64] ;  /* 0x000000040e0f7981 */ /* 0x001ea4000c1e1900 */
[----:B--2---:R-:W-:-:S13]  /*09d0*/  FSETP.NEU.FTZ.AND P1, PT, R15, 1, PT ;  /* 0x3f8000000f00780b */ /* 0x004fda0003f3d000 */
[----:B-1----:R-:W-:-:S07]  /*09e0*/  @P1 FMUL.FTZ R12, R15, R12 ;  /* 0x0000000c0f0c1220 */ /* 0x002fce0000410000 */
.L_x_1214:
[----:B------:R-:W-:Y:S05]  /*09f0*/  BSYNC B0 ;  /* 0x0000000000007941 */ /* 0x000fea0003800000 */
.L_x_1213:
[----:B---3--:R-:W0:Y:S01]  /*0a00*/  @!P0 LDC.64 R2, c[0x0][0x230] ;  /* 0x00008c00ff028b82 */ /* 0x008e220000000a00 */
[C---:B------:R-:W-:Y:S01]  /*0a10*/  IADD3 R15, R9.reuse, 0x100, RZ ;  /* 0x00000100090f7810 */ /* 0x040fe20007ffe0ff */
[C---:B------:R-:W-:Y:S01]  /*0a20*/  VIADD R17, R9.reuse, 0x180 ;  /* 0x0000018009117836 */ /* 0x040fe20000000000 */
[----:B------:R-:W-:Y:S01]  /*0a30*/  BSSY B0, `(.L_x_1215) ;  /* 0x0000016000007945 */ /* 0x000fe20003800000 */
[----:B------:R-:W-:Y:S01]  /*0a40*/  VIADD R19, R9, 0x300 ;  /* 0x0000030009137836 */ /* 0x000fe20000000000 */
[-C--:B------:R-:W-:Y:S01]  /*0a50*/  ISETP.GE.AND P6, PT, R15, R0.reuse, PT ;  /* 0x000000000f00720c */ /* 0x080fe20003fc6270 */
[----:B------:R-:W-:Y:S01]  /*0a60*/  VIADD R15, R9, 0x200 ;  /* 0x00000200090f7836 */ /* 0x000fe20000000000 */
[-C--:B------:R-:W-:Y:S01]  /*0a70*/  ISETP.GE.AND P1, PT, R17, R0.reuse, PT ;  /* 0x000000001100720c */ /* 0x080fe20003f26270 */
[C---:B------:R-:W-:Y:S01]  /*0a80*/  VIADD R21, R9.reuse, 0x380 ;  /* 0x0000038009157836 */ /* 0x040fe20000000000 */
[----:B------:R-:W-:Y:S02]  /*0a90*/  IADD3 R17, R9, 0x280, RZ ;  /* 0x0000028009117810 */ /* 0x000fe40007ffe0ff */
[----:B------:R-:W-:-:S02]  /*0aa0*/  ISETP.GE.AND P2, PT, R15, R0, PT ;  /* 0x000000000f00720c */ /* 0x000fc40003f46270 */
[----:B------:R-:W-:Y:S02]  /*0ab0*/  @!P0 IADD3 R15, R4, R9, RZ ;  /* 0x00000009040f8210 */ /* 0x000fe40007ffe0ff */
[-C--:B------:R-:W-:Y:S02]  /*0ac0*/  ISETP.GE.AND P3, PT, R17, R0.reuse, PT ;  /* 0x000000001100720c */ /* 0x080fe40003f66270 */
[-C--:B------:R-:W-:Y:S02]  /*0ad0*/  ISETP.GE.AND P4, PT, R19, R0.reuse, PT ;  /* 0x000000001300720c */ /* 0x080fe40003f86270 */
[----:B------:R-:W-:Y:S01]  /*0ae0*/  ISETP.GE.AND P5, PT, R21, R0, PT ;  /* 0x000000001500720c */ /* 0x000fe20003fa6270 */
[----:B0-----:R-:W-:Y:S01]  /*0af0*/  @!P0 IMAD.WIDE.U32 R2, R15, 0x4, R2 ;  /* 0x000000040f028825 */ /* 0x001fe200078e0002 */
[----:B------:R-:W-:Y:S11]  /*0b00*/  @P6 BRA `(.L_x_1216) ;  /* 0x0000000000206947 */ /* 0x000ff60003800000 */
[----:B-----5:R-:W-:Y:S01]  /*0b10*/  FSETP.GEU.FTZ.AND P6, PT, |R18|, +INF , PT ;  /* 0x7f8000001200780b */ /* 0x020fe20003fde200 */
[----:B------:R-:W0:-:S12]  /*0b20*/  LDC.64 R16, c[0x0][0x220] ;  /* 0x00008800ff107b82 */ /* 0x000e180000000a00 */
[----:B------:R-:W1:Y:S01]  /*0b30*/  @P6 LDC.64 R14, c[0x0][0x218] ;  /* 0x00008600ff0e6b82 */ /* 0x000e620000000a00 */
[----:B------:R-:W-:-:S05]  /*0b40*/  @P6 IMAD.MOV.U32 R19, RZ, RZ, 0x3f800000 ;  /* 0x3f800000ff136424 */ /* 0x000fca00078e00ff */
[----:B-1----:R1:W-:Y:S04]  /*0b50*/  @P6 STG.E desc[UR4][R14.64], R19 ;  /* 0x000000130e006986 */ /* 0x0023e8000c101904 */
[----:B0-----:R-:W2:Y:S02]  /*0b60*/  LDG.E R17, desc[UR4][R16.64] ;  /* 0x0000000410117981 */ /* 0x001ea4000c1e1900 */
[----:B--2---:R-:W-:-:S13]  /*0b70*/  FSETP.NEU.FTZ.AND P6, PT, R17, 1, PT ;  /* 0x3f8000001100780b */ /* 0x004fda0003fdd000 */
[----:B-1----:R-:W-:-:S07]  /*0b80*/  @P6 FMUL.FTZ R18, R17, R18 ;  /* 0x0000001211126220 */ /* 0x002fce0000410000 */
.L_x_1216:
[----:B------:R-:W-:Y:S05]  /*0b90*/  BSYNC B0 ;  /* 0x0000000000007941 */ /* 0x000fea0003800000 */
.L_x_1215:
[----:B------:R-:W-:Y:S04]  /*0ba0*/  BSSY B0, `(.L_x_1217) ;  /* 0x000000a000007945 */ /* 0x000fe80003800000 */
[----:B------:R-:W-:Y:S05]  /*0bb0*/  @P1 BRA `(.L_x_1218) ;  /* 0x0000000000201947 */ /* 0x000fea0003800000 */
        /* <DEDUP_REMOVED lines=8> */
.L_x_1218:
[----:B------:R-:W-:Y:S05]  /*0c40*/  BSYNC B0 ;  /* 0x0000000000007941 */ /* 0x000fea0003800000 */
.L_x_1217:
[----:B------:R-:W-:Y:S04]  /*0c50*/  BSSY B0, `(.L_x_1219) ;  /* 0x000000a000007945 */ /* 0x000fe80003800000 */
[----:B------:R-:W-:Y:S05]  /*0c60*/  @P2 BRA `(.L_x_1220) ;  /* 0x0000000000202947 */ /* 0x000fea0003800000 */
[----:B-----5:R-:W-:Y:S01]  /*0c70*/  FSETP.GEU.FTZ.AND P1, PT, |R5|, +INF , PT ;  /* 0x7f8000000500780b */ /* 0x020fe20003f3e200 */
[----:B------:R-:W0:-:S12]  /*0c80*/  LDC.64 R16, c[0x0][0x220] ;  /* 0x00008800ff107b82 */ /* 0x000e180000000a00 */
[----:B------:R-:W1:Y:S01]  /*0c90*/  @P1 LDC.64 R14, c[0x0][0x218] ;  /* 0x00008600ff0e1b82 */ /* 0x000e620000000a00 */
[----:B------:R-:W-:-:S05]  /*0ca0*/  @P1 MOV R19, 0x3f800000 ;  /* 0x3f80000000131802 */ /* 0x000fca0000000f00 */
[----:B-1----:R1:W-:Y:S04]  /*0cb0*/  @P1 STG.E desc[UR4][R14.64], R19 ;  /* 0x000000130e001986 */ /* 0x0023e8000c101904 */
[----:B0-----:R-:W2:Y:S02]  /*0cc0*/  LDG.E R16, desc[UR4][R16.64] ;  /* 0x0000000410107981 */ /* 0x001ea4000c1e1900 */
[----:B--2---:R-:W-:-:S13]  /*0cd0*/  FSETP.NEU.FTZ.AND P1, PT, R16, 1, PT ;  /* 0x3f8000001000780b */ /* 0x004fda0003f3d000 */
[----:B-1----:R-:W-:-:S07]  /*0ce0*/  @P1 FMUL.FTZ R5, R16, R5 ;  /* 0x0000000510051220 */ /* 0x002fce0000410000 */
.L_x_1220:
[----:B------:R-:W-:Y:S05]  /*0cf0*/  BSYNC B0 ;  /* 0x0000000000007941 */ /* 0x000fea0003800000 */
.L_x_1219:
        /* <DEDUP_REMOVED lines=9> */
[----:B------:R-:W-:-:S04]  /*0d90*/  @P1 FMUL.FTZ R6, R17, R6 ;  /* 0x0000000611061220 */ /* 0x000fc80000410000 */
[----:B-1----:R-:W-:-:S07]  /*0da0*/  IMAD.MOV.U32 R19, RZ, RZ, R6 ;  /* 0x000000ffff137224 */ /* 0x002fce00078e0006 */
.L_x_1222:
[----:B------:R-:W-:Y:S05]  /*0db0*/  BSYNC B0 ;  /* 0x0000000000007941 */ /* 0x000fea0003800000 */
.L_x_1221:
        /* <DEDUP_REMOVED lines=9> */
[----:B------:R-:W-:-:S04]  /*0e50*/  @P1 FMUL.FTZ R7, R16, R7 ;  /* 0x0000000710071220 */ /* 0x000fc80000410000 */
[----:B-1----:R-:W-:-:S07]  /*0e60*/  IMAD.MOV.U32 R20, RZ, RZ, R7 ;  /* 0x000000ffff147224 */ /* 0x002fce00078e0007 */
.L_x_1224:
[----:B------:R-:W-:Y:S05]  /*0e70*/  BSYNC B0 ;  /* 0x0000000000007941 */ /* 0x000fea0003800000 */
.L_x_1223:
        /* <DEDUP_REMOVED lines=10> */
.L_x_1226:
[----:B------:R-:W-:Y:S05]  /*0f20*/  BSYNC B0 ;  /* 0x0000000000007941 */ /* 0x000fea0003800000 */
.L_x_1225:
[----:B------:R-:W-:Y:S01]  /*0f30*/  @!P0 MOV R9, R13 ;  /* 0x0000000d00098202 */ /* 0x000fe20000000f00 */
[----:B-----5:R0:W-:Y:S01]  /*0f40*/  @!P0 STG.E desc[UR4][R2.64], R11 ;  /* 0x0000000b02008986 */ /* 0x0201e2000c101904 */
[----:B------:R-:W-:Y:S04]  /*0f50*/  BSSY B0, `(.L_x_1227) ;  /* 0x000002d000007945 */ /* 0x000fe80003800000 */
[----:B------:R-:W-:Y:S01]  /*0f60*/  BSSY B1, `(.L_x_1228) ;  /* 0x0000025000017945 */ /* 0x000fe20003800000 */
[----:B------:R-:W-:-:S13]  /*0f70*/  ISETP.GE.AND P0, PT, R9, R0, PT ;  /* 0x000000000900720c */ /* 0x000fda0003f06270 */
[----:B0-----:R-:W-:Y:S05]  /*0f80*/  @P0 BRA `(.L_x_1229) ;  /* 0x0000000000300947 */ /* 0x001fea0003800000 */
[----:B------:R-:W0:Y:S01]  /*0f90*/  LDC.64 R2, c[0x0][0x230] ;  /* 0x00008c00ff027b82 */ /* 0x000e220000000a00 */
[----:B------:R-:W-:Y:S02]  /*0fa0*/  IMAD.IADD R7, R4, 0x1, R9 ;  /* 0x0000000104077824 */ /* 0x000fe400078e0209 */
[----:B------:R-:W-:-:S05]  /*0fb0*/  VIADD R9, R9, 0x80 ;  /* 0x0000008009097836 */ /* 0x000fca0000000000 */
[----:B------:R-:W-:Y:S01]  /*0fc0*/  ISETP.GE.AND P0, PT, R9, R0, PT ;  /* 0x000000000900720c */ /* 0x000fe20003f06270 */
[----:B0-----:R-:W-:-:S05]  /*0fd0*/  IMAD.WIDE.U32 R2, R7, 0x4, R2 ;  /* 0x0000000407027825 */ /* 0x001fca00078e0002 */
[----:B------:R0:W-:Y:S07]  /*0fe0*/  STG.E desc[UR4][R2.64], R12 ;  /* 0x0000000c02007986 */ /* 0x0001ee000c101904 */
[----:B------:R-:W-:Y:S05]  /*0ff0*/  @P0 BRA `(.L_x_1230) ;  /* 0x0000000000300947 */ /* 0x000fea0003800000 */
[----:B0-----:R-:W0:Y:S01]  /*1000*/  LDC.64 R2, c[0x0][0x230] ;  /* 0x00008c00ff027b82 */ /* 0x001e220000000a00 */
[----:B------:R-:W-:Y:S01]  /*1010*/  IADD3 R7, R4, R9, RZ ;  /* 0x0000000904077210 */ /* 0x000fe20007ffe0ff */
[----:B------:R-:W-:-:S04]  /*1020*/  VIADD R9, R9, 0x80 ;  /* 0x0000008009097836 */ /* 0x000fc80000000000 */
[----:B0-----:R-:W-:-:S05]  /*1030*/  IMAD.WIDE.U32 R2, R7, 0x4, R2 ;  /* 0x0000000407027825 */ /* 0x001fca00078e0002 */
[----:B------:R0:W-:Y:S02]  /*1040*/  STG.E desc[UR4][R2.64], R18 ;  /* 0x0000001202007986 */ /* 0x0001e4000c101904 */
.L_x_1229:
[----:B------:R-:W-:-:S13]  /*1050*/  ISETP.GE.AND P0, PT, R9, R0, PT ;  /* 0x000000000900720c */ /* 0x000fda0003f06270 */
[----:B------:R-:W-:Y:S05]  /*1060*/  @P0 BRA `(.L_x_1231) ;  /* 0x0000000000300947 */ /* 0x000fea0003800000 */
[----:B0-----:R-:W0:Y:S01]  /*1070*/  LDC.64 R2, c[0x0][0x230] ;  /* 0x00008c00ff027b82 */ /* 0x001e220000000a00 */
[----:B------:R-:W-:Y:S01]  /*1080*/  IMAD.IADD R7, R4, 0x1, R9 ;  /* 0x0000000104077824 */ /* 0x000fe200078e0209 */
[----:B------:R-:W-:-:S03]  /*1090*/  IADD3 R9, R9, 0x80, RZ ;  /* 0x0000008009097810 */ /* 0x000fc60007ffe0ff */
[----:B0-----:R-:W-:-:S05]  /*10a0*/  IMAD.WIDE.U32 R2, R7, 0x4, R2 ;  /* 0x0000000407027825 */ /* 0x001fca00078e0002 */
[----:B------:R1:W-:Y:S02]  /*10b0*/  STG.E desc[UR4][R2.64], R10 ;  /* 0x0000000a02007986 */ /* 0x0003e4000c101904 */
.L_x_1230:
[----:B------:R-:W-:-:S13]  /*10c0*/  ISETP.GE.AND P0, PT, R9, R0, PT ;  /* 0x000000000900720c */ /* 0x000fda0003f06270 */
[----:B------:R-:W-:Y:S05]  /*10d0*/  @P0 BRA `(.L_x_1232) ;  /* 0x0000000000340947 */ /* 0x000fea0003800000 */
[----:B01----:R-:W0:Y:S01]  /*10e0*/  LDC.64 R2, c[0x0][0x230] ;  /* 0x00008c00ff027b82 */ /* 0x003e220000000a00 */
[----:B------:R-:W-:Y:S02]  /*10f0*/  IMAD.IADD R7, R4, 0x1, R9 ;  /* 0x0000000104077824 */ /* 0x000fe400078e0209 */
[----:B------:R-:W-:Y:S02]  /*1100*/  VIADD R9, R9, 0x80 ;  /* 0x0000008009097836 */ /* 0x000fe40000000000 */
[----:B0-----:R-:W-:-:S05]  /*1110*/  IMAD.WIDE.U32 R2, R7, 0x4, R2 ;  /* 0x0000000407027825 */ /* 0x001fca00078e0002 */
[----:B------:R1:W-:Y:S02]  /*1120*/  STG.E desc[UR4][R2.64], R5 ;  /* 0x0000000502007986 */ /* 0x0003e4000c101904 */
.L_x_1231:
[----:B------:R-:W-:-:S13]  /*1130*/  ISETP.GE.AND P0, PT, R9, R0, PT ;  /* 0x000000000900720c */ /* 0x000fda0003f06270 */
[----:B------:R-:W-:Y:S05]  /*1140*/  @P0 BREAK B1 ;  /* 0x0000000000010942 */ /* 0x000fea0003800000 */
[----:B------:R-:W-:Y:S05]  /*1150*/  @P0 BRA `(.L_x_1233) ;  /* 0x0000000000300947 */ /* 0x000fea0003800000 */
[----:B01----:R-:W0:Y:S01]  /*1160*/  LDC.64 R2, c[0x0][0x230] ;  /* 0x00008c00ff027b82 */ /* 0x003e220000000a00 */
[----:B------:R-:W-:Y:S01]  /*1170*/  IADD3 R5, R4, R9, RZ ;  /* 0x0000000904057210 */ /* 0x000fe20007ffe0ff */
[----:B------:R-:W-:-:S04]  /*1180*/  VIADD R9, R9, 0x80 ;  /* 0x0000008009097836 */ /* 0x000fc80000000000 */
[----:B0-----:R-:W-:-:S05]  /*1190*/  IMAD.WIDE.U32 R2, R5, 0x4, R2 ;  /* 0x0000000405027825 */ /* 0x001fca00078e0002 */
[----:B------:R2:W-:Y:S02]  /*11a0*/  STG.E desc[UR4][R2.64], R19 ;  /* 0x0000001302007986 */ /* 0x0005e4000c101904 */
.L_x_1232:
[----:B------:R-:W-:Y:S05]  /*11b0*/  BSYNC B1 ;  /* 0x0000000000017941 */ /* 0x000fea0003800000 */
.L_x_1228:
[----:B------:R-:W-:-:S13]  /*11c0*/  ISETP.GE.AND P0, PT, R9, R0, PT ;  /* 0x000000000900720c */ /* 0x000fda0003f06270 */
[----:B012---:R-:W0:Y:S01]  /*11d0*/  @!P0 LDC.64 R2, c[0x0][0x230] ;  /* 0x00008c00ff028b82 */ /* 0x007e220000000a00 */
[----:B------:R-:W-:Y:S01]  /*11e0*/  @!P0 IADD3 R5, R4, R9, RZ ;  /* 0x0000000904058210 */ /* 0x000fe20007ffe0ff */
[----:B------:R-:W-:-:S04]  /*11f0*/  @!P0 VIADD R9, R9, 0x80 ;  /* 0x0000008009098836 */ /* 0x000fc80000000000 */
[----:B0-----:R-:W-:-:S05]  /*1200*/  @!P0 IMAD.WIDE.U32 R2, R5, 0x4, R2 ;  /* 0x0000000405028825 */ /* 0x001fca00078e0002 */
[----:B------:R2:W-:Y:S02]  /*1210*/  @!P0 STG.E desc[UR4][R2.64], R20 ;  /* 0x0000001402008986 */ /* 0x0005e4000c101904 */
.L_x_1233:
[----:B------:R-:W-:Y:S05]  /*1220*/  BSYNC B0 ;  /* 0x0000000000007941 */ /* 0x000fea0003800000 */
.L_x_1227:
[----:B------:R-:W-:Y:S05]  /*1230*/  WARPSYNC.ALL ;  /* 0x0000000000007948 */ /* 0x000fea0003800000 */
[----:B------:R-:W-:-:S13]  /*1240*/  ISETP.GE.AND P0, PT, R9, R0, PT ;  /* 0x000000000900720c */ /* 0x000fda0003f06270 */
[----:B------:R-:W-:Y:S05]  /*1250*/  @P0 EXIT ;  /* 0x000000000000094d */ /* 0x000fea0003800000 */
[----:B012---:R-:W0:Y:S01]  /*1260*/  LDC.64 R2, c[0x0][0x230] ;  /* 0x00008c00ff027b82 */ /* 0x007e220000000a00 */
[----:B------:R-:W-:-:S05]  /*1270*/  IADD3 R9, R4, R9, RZ ;  /* 0x0000000904097210 */ /* 0x000fca0007ffe0ff */
[----:B0-----:R-:W-:-:S05]  /*1280*/  IMAD.WIDE.U32 R2, R9, 0x4, R2 ;  /* 0x0000000409027825 */ /* 0x001fca00078e0002 */
[----:B------:R-:W-:Y:S01]  /*1290*/  STG.E desc[UR4][R2.64], R8 ;  /* 0x0000000802007986 */ /* 0x000fe2000c101904 */
[----:B------:R-:W-:Y:S05]  /*12a0*/  EXIT ;  /* 0x000000000000794d */ /* 0x000fea0003800000 */
.L_x_1234:
        /* <DEDUP_REMOVED lines=13> */
.L_x_1956:


//--------------------- .text._ZN2at6native29vectorized_elementwise_kernelILi4EZZZNS0_46_GLOBAL__N__5fd40885_13_AmpKernels_cu_3810c27339_amp_non_finite_check_and_unscale_cuda_ERNS_6TensorES4_RKS3_ENKUlvE_clEvENKUlvE0_clEvEUlfE_St5arrayIPcLm2EEEEviT0_T1_ --------------------------
	.section	.text._ZN2at6native29vectorized_elementwise_kernelILi4EZZZNS0_46_GLOBAL__N__5fd40885_13_AmpKernels_cu_3810c27339_amp_non_finite_check_and_unscale_cuda_ERNS_6TensorES4_RKS3_ENKUlvE_clEvENKUlvE0_clEvEUlfE_St5arrayIPcLm2EEEEviT0_T1_,"ax",@progbits
	.align	128
        .global         _ZN2at6native29vectorized_elementwise_kernelILi4EZZZNS0_46_GLOBAL__N__5fd40885_13_AmpKernels_cu_3810c27339_amp_non_finite_check_and_unscale_cuda_ERNS_6TensorES4_RKS3_ENKUlvE_clEvENKUlvE0_clEvEUlfE_St5arrayIPcLm2EEEEviT0_T1_
        .type           _ZN2at6native29vectorized_elementwise_kernelILi4EZZZNS0_46_GLOBAL__N__5fd40885_13_AmpKernels_cu_3810c27339_amp_non_finite_check_and_unscale_cuda_ERNS_6TensorES4_RKS3_ENKUlvE_clEvENKUlvE0_clEvEUlfE_St5arrayIPcLm2EEEEviT0_T1_,@function
        .size           _ZN2at6native29vectorized_elementwise_kernelILi4EZZZNS0_46_GLOBAL__N__5fd40885_13_AmpKernels_cu_3810c27339_amp_non_finite_check_and_unscale_cuda_ERNS_6TensorES4_RKS3_ENKUlvE_clEvENKUlvE0_clEvEUlfE_St5arrayIPcLm2EEEEviT0_T1_,(.L_x_1957 - _ZN2at6native29vectorized_elementwise_kernelILi4EZZZNS0_46_GLOBAL__N__5fd40885_13_AmpKernels_cu_3810c27339_amp_non_finite_check_and_unscale_cuda_ERNS_6TensorES4_RKS3_ENKUlvE_clEvENKUlvE0_clEvEUlfE_St5arrayIPcLm2EEEEviT0_T1_)
        .other          _ZN2at6native29vectorized_elementwise_kernelILi4EZZZNS0_46_GLOBAL__N__5fd40885_13_AmpKernels_cu_3810c27339_amp_non_finite_check_and_unscale_cuda_ERNS_6TensorES4_RKS3_ENKUlvE_clEvENKUlvE0_clEvEUlfE_St5arrayIPcLm2EEEEviT0_T1_,@"STO_CUDA_ENTRY STV_DEFAULT"
_ZN2at6native29vectorized_elementwise_kernelILi4EZZZNS0_46_GLOBAL__N__5fd40885_13_AmpKernels_cu_3810c27339_amp_non_finite_check_and_unscale_cuda_ERNS_6TensorES4_RKS3_ENKUlvE_clEvENKUlvE0_clEvEUlfE_St5arrayIPcLm2EEEEviT0_T1_:
.text._ZN2at6native29vectorized_elementwise_kernelILi4EZZZNS0_46_GLOBAL__N__5fd40885_13_AmpKernels_cu_3810c27339_amp_non_finite_check_and_unscale_cuda_ERNS_6TensorES4_RKS3_ENKUlvE_clEvENKUlvE0_clEvEUlfE_St5arrayIPcLm2EEEEviT0_T1_:
        /* <DEDUP_REMOVED lines=12> */
[----:B------:R-:W2:Y:S01]  /*00c0*/  LDG.E.128 R8, desc[UR4][R6.64] ;  /* 0x0000000406087981 */ /* 0x000ea2000c1e1d00 */
[----:B------:R-:W0:Y:S03]  /*00d0*/  LDC.64 R2, c[0x0][0x220] ;  /* 0x00008800ff027b82 */ /* 0x000e260000000a00 */
[----:B------:R1:W3:Y:S01]  /*00e0*/  LDG.E.128 R12, desc[UR4][R6.64+0x800] ;  /* 0x00080004060c7981 */ /* 0x0002e2000c1e1d00 */
[----:B--2---:R-:W-:-:S13]  /*00f0*/  FSETP.GEU.FTZ.AND P0, PT, |R8|, +INF , PT ;  /* 0x7f8000000800780b */ /* 0x004fda0003f1e200 */
[----:B------:R-:W2:Y:S01]  /*0100*/  @P0 LDC.64 R16, c[0x0][0x218] ;  /* 0x00008600ff100b82 */ /* 0x000ea20000000a00 */
[----:B------:R-:W-:-:S05]  /*0110*/  @P0 IMAD.MOV.U32 R21, RZ, RZ, 0x3f800000 ;  /* 0x3f800000ff150424 */ /* 0x000fca00078e00ff */
[----:B--2---:R2:W-:Y:S04]  /*0120*/  @P0 STG.E desc[UR4][R16.64], R21 ;  /* 0x0000001510000986 */ /* 0x0045e8000c101904 */
[----:B0-----:R-:W4:Y:S01]  /*0130*/  LDG.E R5, desc[UR4][R2.64] ;  /* 0x0000000402057981 */ /* 0x001f22000c1e1900 */
[----:B------:R-:W-:-:S13]  /*0140*/  FSETP.GEU.FTZ.AND P1, PT, |R9|, +INF , PT ;  /* 0x7f8000000900780b */ /* 0x000fda0003f3e200 */
[----:B------:R-:W0:Y:S01]  /*0150*/  @P1 LDC.64 R18, c[0x0][0x218] ;  /* 0x00008600ff121b82 */ /* 0x000e220000000a00 */
[----:B------:R-:W-:-:S05]  /*0160*/  @P1 MOV R23, 0x3f800000 ;  /* 0x3f80000000171802 */ /* 0x000fca0000000f00 */
[----:B0-----:R0:W-:Y:S01]  /*0170*/  @P1 STG.E desc[UR4][R18.64], R23 ;  /* 0x0000001712001986 */ /* 0x0011e2000c101904 */
[----:B----4-:R-:W-:-:S13]  /*0180*/  FSETP.NEU.FTZ.AND P0, PT, R5, 1, PT ;  /* 0x3f8000000500780b */ /* 0x010fda0003f1d000 */
[----:B------:R-:W-:Y:S02]  /*0190*/  @P0 FMUL.FTZ R8, R8, R5 ;  /* 0x0000000508080220 */ /* 0x000fe40000410000 */
[----:B------:R-:W4:Y:S01]  /*01a0*/  @P1 LDG.E R5, desc[UR4][R2.64] ;  /* 0x0000000402051981 */ /* 0x000f22000c1e1900 */
[----:B------:R-:W-:-:S13]  /*01b0*/  FSETP.GEU.FTZ.AND P1, PT, |R10|, +INF , PT ;  /* 0x7f8000000a00780b */ /* 0x000fda0003f3e200 */
[----:B-1----:R-:W1:Y:S01]  /*01c0*/  @P1 LDC.64 R6, c[0x0][0x218] ;  /* 0x00008600ff061b82 */ /* 0x002e620000000a00 */
[----:B--2---:R-:W-:-:S05]  /*01d0*/  @P1 IMAD.MOV.U32 R21, RZ, RZ, 0x3f800000 ;  /* 0x3f800000ff151424 */ /* 0x004fca00078e00ff */
[----:B-1----:R1:W-:Y:S01]  /*01e0*/  @P1 STG.E desc[UR4][R6.64], R21 ;  /* 0x0000001506001986 */ /* 0x0023e2000c101904 */
[----:B----4-:R-:W-:-:S13]  /*01f0*/  FSETP.NEU.FTZ.AND P0, PT, R5, 1, PT ;  /* 0x3f8000000500780b */ /* 0x010fda0003f1d000 */
[----:B------:R-:W-:Y:S02]  /*0200*/  @P0 FMUL.FTZ R9, R9, R5 ;  /* 0x0000000509090220 */ /* 0x000fe40000410000 */
[----:B------:R-:W2:Y:S01]  /*0210*/  @P1 LDG.E R5, desc[UR4][R2.64] ;  /* 0x0000000402051981 */ /* 0x000ea2000c1e1900 */
[----:B------:R-:W-:-:S13]  /*0220*/  FSETP.GEU.FTZ.AND P0, PT, |R11|, +INF , PT ;  /* 0x7f8000000b00780b */ /* 0x000fda0003f1e200 */
[----:B------:R-:W4:Y:S01]  /*0230*/  @P0 LDC.64 R16, c[0x0][0x218] ;  /* 0x00008600ff100b82 */ /* 0x000f220000000a00 */
[----:B0-----:R-:W-:-:S05]  /*0240*/  @P0 IMAD.MOV.U32 R19, RZ, RZ, 0x3f800000 ;  /* 0x3f800000ff130424 */ /* 0x001fca00078e00ff */
[----:B----4-:R-:W-:Y:S01]  /*0250*/  @P0 STG.E desc[UR4][R16.64], R19 ;  /* 0x0000001310000986 */ /* 0x010fe2000c101904 */
[----:B--2---:R-:W-:-:S13]  /*0260*/  FSETP.NEU.FTZ.AND P1, PT, R5, 1, PT ;  /* 0x3f8000000500780b */ /* 0x004fda0003f3d000 */
[----:B------:R-:W-:Y:S02]  /*0270*/  @P1 FMUL.FTZ R10, R10, R5 ;  /* 0x000000050a0a1220 */ /* 0x000fe40000410000 */
[----:B------:R-:W2:Y:S01]  /*0280*/  @P0 LDG.E R5, desc[UR4][R2.64] ;  /* 0x0000000402050981 */ /* 0x000ea2000c1e1900 */
[----:B---3--:R-:W-:-:S13]  /*0290*/  FSETP.GEU.FTZ.AND P0, PT, |R12|, +INF , PT ;  /* 0x7f8000000c00780b */ /* 0x008fda0003f1e200 */
        /* <DEDUP_REMOVED lines=14> */
[----:B------:R-:W-:-:S13]  /*0380*/  FSETP.GEU.FTZ.AND P0, PT, |R14|, +INF , PT ;  /* 0x7f8000000e00780b */ /* 0x000fda0003f1e200 */
        /* <DEDUP_REMOVED lines=15> */
[----:B------:R-:W-:Y:S01]  /*0480*/  STG.E.128 desc[UR4][R6.64], R8 ;  /* 0x0000000806007986 */ /* 0x000fe2000c101d04 */
[----:B--2---:R-:W-:-:S13]  /*0490*/  FSETP.NEU.FTZ.AND P0, PT, R5, 1, PT ;  /* 0x3f8000000500780b */ /* 0x004fda0003f1d000 */
[----:B------:R-:W-:-:S05]  /*04a0*/  @P0 FMUL.FTZ R15, R15, R5 ;  /* 0x000000050f0f0220 */ /* 0x000fca0000410000 */
[----:B------:R-:W-:Y:S01]  /*04b0*/  STG.E.128 desc[UR4][R6.64+0x800], R12 ;  /* 0x0008000c06007986 */ /* 0x000fe2000c101d04 */
[----:B------:R-:W-:Y:S05]  /*04c0*/  EXIT ;  /* 0x000000000000794d */ /* 0x000fea0003800000 */
.L_x_1235:
        /* <DEDUP_REMOVED lines=65> */
.L_x_1237:
[----:B------:R-:W-:Y:S05]  /*08e0*/  BSYNC B0 ;  /* 0x0000000000007941 */ /* 0x000fea0003800000 */
.L_x_1236:
        /* <DEDUP_REMOVED lines=12> */
.L_x_1239:
[----:B------:R-:W-:Y:S05]  /*09b0*/  BSYNC B0 ;  /* 0x0000000000007941 */ /* 0x000fea0003800000 */
.L_x_1238:
        /* <DEDUP_REMOVED lines=25> */
.L_x_1241:
[----:B------:R-:W-:Y:S05]  /*0b50*/  BSYNC B0 ;  /* 0x0000000000007941 */ /* 0x000fea0003800000 */
.L_x_1240:
        /* <DEDUP_REMOVED lines=10> */
.L_x_1243:
[----:B------:R-:W-:Y:S05]  /*0c00*/  BSYNC B0 ;  /* 0x0000000000007941 */ /* 0x000fea0003800000 */
.L_x_1242:
        /* <DEDUP_REMOVED lines=10> */
.L_x_1245:
[----:B------:R-:W-:Y:S05]  /*0cb0*/  BSYNC B0 ;  /* 0x0000000000007941 */ /* 0x000fea0003800000 */
.L_x_1244:
        /* <DEDUP_REMOVED lines=11> */
.L_x_1247:
[----:B------:R-:W-:Y:S05]  /*0d70*/  BSYNC B0 ;  /* 0x0000000000007941 */ /* 0x000fea0003800000 */
.L_x_1246:
        /* <DEDUP_REMOVED lines=11> */
.L_x_1249:
[----:B------:R-:W-:Y:S05]  /*0e30*/  BSYNC B0 ;  /* 0x0000000000007941 */ /* 0x000fea0003800000 */
.L_x_1248:
        /* <DEDUP_REMOVED lines=10> */
.L_x_1251:
[----:B------:R-:W-:Y:S05]  /*0ee0*/  BSYNC B0 ;  /* 0x0000000000007941 */ /* 0x000fea0003800000 */
.L_x_1250:
        /* <DEDUP_REMOVED lines=18> */
.L_x_1254:
[----:B------:R-:W-:-:S13]  /*1010*/  ISETP.GE.AND P0, PT, R9, R0, PT ;  /* 0x000000000900720c */ /* 0x000fda0003f06270 */
[----:B------:R-:W-:Y:S05]  /*1020*/  @P0 BRA `(.L_x_1256) ;  /* 0x0000000000300947 */ /* 0x000fea0003800000 */
[----:B0-----:R-:W0:Y:S01]  /*1030*/  LDC.64 R2, c[0x0][0x230] ;  /* 0x00008c00ff027b82 */ /* 0x001e220000000a00 */
[----:B------:R-:W-:Y:S01]  /*1040*/  IMAD.IADD R7, R4, 0x1, R9 ;  /* 0x0000000104077824 */ /* 0x000fe200078e0209 */
[----:B------:R-:W-:-:S03]  /*1050*/  IADD3 R9, R9, 0x80, RZ ;  /* 0x0000008009097810 */ /* 0x000fc60007ffe0ff */
[----:B0-----:R-:W-:-:S05]  /*1060*/  IMAD.WIDE.U32 R2, R7, 0x4, R2 ;  /* 0x0000000407027825 */ /* 0x001fca00078e0002 */
[----:B------:R1:W-:Y:S02]  /*1070*/  STG.E desc[UR4][R2.64], R10 ;  /* 0x0000000a02007986 */ /* 0x0003e4000c101904 */
.L_x_1255:
[----:B------:R-:W-:-:S13]  /*1080*/  ISETP.GE.AND P0, PT, R9, R0, PT ;  /* 0x000000000900720c */ /* 0x000fda0003f06270 */
[----:B------:R-:W-:Y:S05]  /*1090*/  @P0 BRA `(.L_x_1257) ;  /* 0x0000000000340947 */ /* 0x000fea0003800000 */
[----:B01----:R-:W0:Y:S01]  /*10a0*/  LDC.64 R2, c[0x0][0x230] ;  /* 0x00008c00ff027b82 */ /* 0x003e220000000a00 */
[----:B------:R-:W-:Y:S02]  /*10b0*/  IMAD.IADD R7, R4, 0x1, R9 ;  /* 0x0000000104077824 */ /* 0x000fe400078e0209 */
[----:B------:R-:W-:Y:S02]  /*10c0*/  VIADD R9, R9, 0x80 ;  /* 0x0000008009097836 */ /* 0x000fe40000000000 */
[----:B0-----:R-:W-:-:S05]  /*10d0*/  IMAD.WIDE.U32 R2, R7, 0x4, R2 ;  /* 0x0000000407027825 */ /* 0x001fca00078e0002 */
[----:B------:R1:W-:Y:S02]  /*10e0*/  STG.E desc[UR4][R2.64], R5 ;  /* 0x0000000502007986 */ /* 0x0003e4000c101904 */
.L_x_1256:
        /* <DEDUP_REMOVED lines=8> */
.L_x_1257:
[----:B------:R-:W-:Y:S05]  /*1170*/  BSYNC B1 ;  /* 0x0000000000017941 */ /* 0x000fea0003800000 */
.L_x_1253:
[----:B------:R-:W-:-:S13]  /*1180*/  ISETP.GE.AND P0, PT, R9, R0, PT ;  /* 0x000000000900720c */ /* 0x000fda0003f06270 */
[----:B012---:R-:W0:Y:S01]  /*1190*/  @!P0 LDC.64 R2, c[0x0][0x230] ;  /* 0x00008c00ff028b82 */ /* 0x007e220000000a00 */
[----:B------:R-:W-:Y:S01]  /*11a0*/  @!P0 IADD3 R5, R4, R9, RZ ;  /* 0x0000000904058210 */ /* 0x000fe20007ffe0ff */
[----:B------:R-:W-:-:S04]  /*11b0*/  @!P0 VIADD R9, R9, 0x80 ;  /* 0x0000008009098836 */ /* 0x000fc80000000000 */
[----:B0-----:R-:W-:-:S05]  /*11c0*/  @!P0 IMAD.WIDE.U32 R2, R5, 0x4, R2 ;  /* 0x0000000405028825 */ /* 0x001fca00078e0002 */
[----:B------:R2:W-:Y:S02]  /*11d0*/  @!P0 STG.E desc[UR4][R2.64], R20 ;  /* 0x0000001402008986 */ /* 0x0005e4000c101904 */
.L_x_1258:
[----:B------:R-:W-:Y:S05]  /*11e0*/  BSYNC B0 ;  /* 0x0000000000007941 */ /* 0x000fea0003800000 */
.L_x_1252:
        /* <DEDUP_REMOVED lines=8> */
.L_x_1259:
        /* <DEDUP_REMOVED lines=9> */
.L_x_1957:


//--------------------- .text._ZN2at6native29vectorized_elementwise_kernelILi8EZZZNS0_46_GLOBAL__N__5fd40885_13_AmpKernels_cu_3810c27339_amp_non_finite_check_and_unscale_cuda_ERNS_6TensorES4_RKS3_ENKUlvE_clEvENKUlvE0_clEvEUlfE_St5arrayIPcLm2EEEEviT0_T1_ --------------------------
	.section	.text._ZN2at6native29vectorized_elementwise_kernelILi8EZZZNS0_46_GLOBAL__N__5fd40885_13_AmpKernels_cu_3810c27339_amp_non_finite_check_and_unscale_cuda_ERNS_6TensorES4_RKS3_ENKUlvE_clEvENKUlvE0_clEvEUlfE_St5arrayIPcLm2EEEEviT0_T1_,"ax",@progbits
	.align	128
        .global         _ZN2at6native29vectorized_elementwise_kernelILi8EZZZNS0_46_GLOBAL__N__5fd40885_13_AmpKernels_cu_3810c27339_amp_non_finite_check_and_unscale_cuda_ERNS_6TensorES4_RKS3_ENKUlvE_clEvENKUlvE0_clEvEUlfE_St5arrayIPcLm2EEEEviT0_T1_
        .type           _ZN2at6native29vectorized_elementwise_kernelILi8EZZZNS0_46_GLOBAL__N__5fd40885_13_AmpKernels_cu_3810c27339_amp_non_finite_check_and_unscale_cuda_ERNS_6TensorES4_RKS3_ENKUlvE_clEvENKUlvE0_clEvEUlfE_St5arrayIPcLm2EEEEviT0_T1_,@function
        .size           _ZN2at6native29vectorized_elementwise_kernelILi8EZZZNS0_46_GLOBAL__N__5fd40885_13_AmpKernels_cu_3810c27339_amp_non_finite_check_and_unscale_cuda_ERNS_6TensorES4_RKS3_ENKUlvE_clEvENKUlvE0_clEvEUlfE_St5arrayIPcLm2EEEEviT0_T1_,(.L_x_1958 - _ZN2at6native29vectorized_elementwise_kernelILi8EZZZNS0_46_GLOBAL__N__5fd40885_13_AmpKernels_cu_3810c27339_amp_non_finite_check_and_unscale_cuda_ERNS_6TensorES4_RKS3_ENKUlvE_clEvENKUlvE0_clEvEUlfE_St5arrayIPcLm2EEEEviT0_T1_)
        .other          _ZN2at6native29vectorized_elementwise_kernelILi8EZZZNS0_46_GLOBAL__N__5fd40885_13_AmpKernels_cu_3810c27339_amp_non_finite_check_and_unscale_cuda_ERNS_6TensorES4_RKS3_ENKUlvE_clEvENKUlvE0_clEvEUlfE_St5arrayIPcLm2EEEEviT0_T1_,@"STO_CUDA_ENTRY STV_DEFAULT"
_ZN2at6native29vectorized_elementwise_kernelILi8EZZZNS0_46_GLOBAL__N__5fd40885_13_AmpKernels_cu_3810c27339_amp_non_finite_check_and_unscale_cuda_ERNS_6TensorES4_RKS3_ENKUlvE_clEvENKUlvE0_clEvEUlfE_St5arrayIPcLm2EEEEviT0_T1_:
.text._ZN2at6native29vectorized_elementwise_kernelILi8EZZZNS0_46_GLOBAL__N__5fd40885_13_AmpKernels_cu_3810c27339_amp_non_finite_check_and_unscale_cuda_ERNS_6TensorES4_RKS3_ENKUlvE_clEvENKUlvE0_clEvEUlfE_St5arrayIPcLm2EEEEviT0_T1_:
        /* <DEDUP_REMOVED lines=77> */
.L_x_1260:
        /* <DEDUP_REMOVED lines=65> */
.L_x_1262:
[----:B------:R-:W-:Y:S05]  /*08e0*/  BSYNC B0 ;  /* 0x0000000000007941 */ /* 0x000fea0003800000 */
.L_x_1261:
        /* <DEDUP_REMOVED lines=12> */
.L_x_1264:
[----:B------:R-:W-:Y:S05]  /*09b0*/  BSYNC B0 ;  /* 0x0000000000007941 */ /* 0x000fea0003800000 */
.L_x_1263:
        /* <DEDUP_REMOVED lines=25> */
.L_x_1266:
[----:B------:R-:W-:Y:S05]  /*0b50*/  BSYNC B0 ;  /* 0x0000000000007941 */ /* 0x000fea0003800000 */
.L_x_1265:
        /* <DEDUP_REMOVED lines=10> */
.L_x_1268:
[----:B------:R-:W-:Y:S05]  /*0c00*/  BSYNC B0 ;  /* 0x0000000000007941 */ /* 0x000fea0003800000 */
.L_x_1267:
        /* <DEDUP_REMOVED lines=10> */
.L_x_1270:
[----:B------:R-:W-:Y:S05]  /*0cb0*/  BSYNC B0 ;  /* 0x0000000000007941 */ /* 0x000fea0003800000 */
.L_x_1269:
        /* <DEDUP_REMOVED lines=11> */
.L_x_1272:
[----:B------:R-:W-:Y:S05]  /*0d70*/  BSYNC B0 ;  /* 0x0000000000007941 */ /* 0x000fea0003800000 */
.L_x_1271:
        /* <DEDUP_REMOVED lines=11> */
.L_x_1274:
[----:B------:R-:W-:Y:S05]  /*0e30*/  BSYNC B0 ;  /* 0x0000000000007941 */ /* 0x000fea0003800000 */
.L_x_1273:
        /* <DEDUP_REMOVED lines=10> */
.L_x_1276:
[----:B------:R-:W-:Y:S05]  /*0ee0*/  BSYNC B0 ;  /* 0x0000000000007941 */ /* 0x000fea0003800000 */
.L_x_1275:
        /* <DEDUP_REMOVED lines=18> */
.L_x_1279:
[----:B------:R-:W-:-:S13]  /*1010*/  ISETP.GE.AND P0, PT, R9, R0, PT ;  /* 0x000000000900720c */ /* 0x000fda0003f06270 */
[----:B------:R-:W-:Y:S05]  /*1020*/  @P0 BRA `(.L_x_1281) ;  /* 0x0000000000300947 */ /* 0x000fea0003800000 */
[----:B0-----:R-:W0:Y:S01]  /*1030*/  LDC.64 R2, c[0x0][0x230] ;  /* 0x00008c00ff027b82 */ /* 0x001e220000000a00 */
[----:B------:R-:W-:Y:S01]  /*1040*/  IMAD.IADD R7, R4, 0x1, R9 ;  /* 0x0000000104077824 */ /* 0x000fe200078e0209 */
[----:B------:R-:W-:-:S03]  /*1050*/  IADD3 R9, R9, 0x80, RZ ;  /* 0x0000008009097810 */ /* 0x000fc60007ffe0ff */
[----:B0-----:R-:W-:-:S05]  /*1060*/  IMAD.WIDE.U32 R2, R7, 0x4, R2 ;  /* 0x0000000407027825 */ /* 0x001fca00078e0002 */
[----:B------:R1:W-:Y:S02]  /*1070*/  STG.E desc[UR4][R2.64], R10 ;  /* 0x0000000a02007986 */ /* 0x0003e4000c101904 */
.L_x_1280:
[----:B------:R-:W-:-:S13]  /*1080*/  ISETP.GE.AND P0, PT, R9, R0, PT ;  /* 0x000000000900720c */ /* 0x000fda0003f06270 */
[----:B------:R-:W-:Y:S05]  /*1090*/  @P0 BRA `(.L_x_1282) ;  /* 0x0000000000340947 */ /* 0x000fea0003800000 */
[----:B01----:R-:W0:Y:S01]  /*10a0*/  LDC.64 R2, c[0x0][0x230] ;  /* 0x00008c00ff027b82 */ /* 0x003e220000000a00 */
[----:B------:R-:W-:Y:S02]  /*10b0*/  IMAD.IADD R7, R4, 0x1, R9 ;  /* 0x0000000104077824 */ /* 0x000fe400078e0209 */
[----:B------:R-:W-:Y:S02]  /*10c0*/  VIADD R9, R9, 0x80 ;  /* 0x0000008009097836 */ /* 0x000fe40000000000 */
[----:B0-----:R-:W-:-:S05]  /*10d0*/  IMAD.WIDE.U32 R2, R7, 0x4, R2 ;  /* 0x0000000407027825 */ /* 0x001fca00078e0002 */
[----:B------:R1:W-:Y:S02]  /*10e0*/  STG.E desc[UR4][R2.64], R5 ;  /* 0x0000000502007986 */ /* 0x0003e4000c101904 */
.L_x_1281:
        /* <DEDUP_REMOVED lines=8> */
.L_x_1282:
[----:B------:R-:W-:Y:S05]  /*1170*/  BSYNC B1 ;  /* 0x0000000000017941 */ /* 0x000fea0003800000 */
.L_x_1278:
[----:B------:R-:W-:-:S13]  /*1180*/  ISETP.GE.AND P0, PT, R9, R0, PT ;  /* 0x000000000900720c */ /* 0x000fda0003f06270 */
[----:B012---:R-:W0:Y:S01]  /*1190*/  @!P0 LDC.64 R2, c[0x0][0x230] ;  /* 0x00008c00ff028b82 */ /* 0x007e220000000a00 */
[----:B------:R-:W-:Y:S01]  /*11a0*/  @!P0 IADD3 R5, R4, R9, RZ ;  /* 0x0000000904058210 */ /* 0x000fe20007ffe0ff */
[----:B------:R-:W-:-:S04]  /*11b0*/  @!P0 VIADD R9, R9, 0x80 ;  /* 0x0000008009098836 */ /* 0x000fc80000000000 */
[----:B0-----:R-:W-:-:S05]  /*11c0*/  @!P0 IMAD.WIDE.U32 R2, R5, 0x4, R2 ;  /* 0x0000000405028825 */ /* 0x001fca00078e0002 */
[----:B------:R2:W-:Y:S02]  /*11d0*/  @!P0 STG.E desc[UR4][R2.64], R20 ;  /* 0x0000001402008986 */ /* 0x0005e4000c101904 */
.L_x_1283:
[----:B------:R-:W-:Y:S05]  /*11e0*/  BSYNC B0 ;  /* 0x0000000000007941 */ /* 0x000fea0003800000 */
.L_x_1277:
        /* <DEDUP_REMOVED lines=8> */
.L_x_1284:
        /* <DEDUP_REMOVED lines=9> */
.L_x_1958:


//--------------------- .text._ZN2at6native18elementwise_kernelILi128ELi4EZNS0_15gpu_kernel_implIZZZNS0_46_GLOBAL__N__5fd40885_13_AmpKernels_cu_3810c27339_amp_non_finite_check_and_unscale_cuda_ERNS_6TensorES5_RKS4_ENKUlvE_clEvENKUlvE_clEvEUldE_EEvRNS_18TensorIteratorBaseERKT_EUliE_EEviT1_ --------------------------
	.section	.text._ZN2at6native18elementwise_kernelILi128ELi4EZNS0_15gpu_kernel_implIZZZNS0_46_GLOBAL__N__5fd40885_13_AmpKernels_cu_3810c27339_amp_non_finite_check_and_unscale_cuda_ERNS_6TensorES5_RKS4_ENKUlvE_clEvENKUlvE_clEvEUldE_EEvRNS_18TensorIteratorBaseERKT_EUliE_EEviT1_,"ax",@progbits
	.align	128
        .global         _ZN2at6native18elementwise_kernelILi128ELi4EZNS0_15gpu_kernel_implIZZZNS0_46_GLOBAL__N__5fd40885_13_AmpKernels_cu_3810c27339_amp_non_finite_check_and_unscale_cuda_ERNS_6TensorES5_RKS4_ENKUlvE_clEvENKUlvE_clEvEUldE_EEvRNS_18TensorIteratorBaseERKT_EUliE_EEviT1_
        .type           _ZN2at6native18elementwise_kernelILi128ELi4EZNS0_15gpu_kernel_implIZZZNS0_46_GLOBAL__N__5fd40885_13_AmpKernels_cu_3810c27339_amp_non_finite_check_and_unscale_cuda_ERNS_6TensorES5_RKS4_ENKUlvE_clEvENKUlvE_clEvEUldE_EEvRNS_18TensorIteratorBaseERKT_EUliE_EEviT1_,@function
        .size           _ZN2at6native18elementwise_kernelILi128ELi4EZNS0_15gpu_kernel_implIZZZNS0_46_GLOBAL__N__5fd40885_13_AmpKernels_cu_3810c27339_amp_non_finite_check_and_unscale_cuda_ERNS_6TensorES5_RKS4_ENKUlvE_clEvENKUlvE_clEvEUldE_EEvRNS_18TensorIteratorBaseERKT_EUliE_EEviT1_,(.L_x_1959 - _ZN2at6native18elementwise_kernelILi128ELi4EZNS0_15gpu_kernel_implIZZZNS0_46_GLOBAL__N__5fd40885_13_AmpKernels_cu_3810c27339_amp_non_finite_check_and_unscale_cuda_ERNS_6TensorES5_RKS4_ENKUlvE_clEvENKUlvE_clEvEUldE_EEvRNS_18TensorIteratorBaseERKT_EUliE_EEviT1_)
        .other          _ZN2at6native18elementwise_kernelILi128ELi4EZNS0_15gpu_kernel_implIZZZNS0_46_GLOBAL__N__5fd40885_13_AmpKernels_cu_3810c27339_amp_non_finite_check_and_unscale_cuda_ERNS_6TensorES5_RKS4_ENKUlvE_clEvENKUlvE_clEvEUldE_EEvRNS_18TensorIteratorBaseERKT_EUliE_EEviT1_,@"STO_CUDA_ENTRY STV_DEFAULT"
_ZN2at6native18elementwise_kernelILi128ELi4EZNS0_15gpu_kernel_implIZZZNS0_46_GLOBAL__N__5fd40885_13_AmpKernels_cu_3810c27339_amp_non_finite_check_and_unscale_cuda_ERNS_6TensorES5_RKS4_ENKUlvE_clEvENKUlvE_clEvEUldE_EEvRNS_18TensorIteratorBaseERKT_EUliE_EEviT1_:
.text._ZN2at6native18elementwise_kernelILi128ELi4EZNS0_15gpu_kernel_implIZZZNS0_46_GLOBAL__N__5fd40885_13_AmpKernels_cu_3810c27339_amp_non_finite_check_and_unscale_cuda_ERNS_6TensorES5_RKS4_ENKUlvE_clEvENKUlvE_clEvEUldE_EEvRNS_18TensorIteratorBaseERKT_EUliE_EEviT1_:
        /* <DEDUP_REMOVED lines=314> */
.L_x_1287:
        /* <DEDUP_REMOVED lines=19> */
[----:B--2---:R-:W0:Y:S01]  /*14d0*/  I2F.F64.S16 R2, R2 ;  /* 0x0000000200027312 */ /* 0x004e220000101c00 */
[----:B------:R-:W-:Y:S05]  /*14e0*/  BRA `(.L_x_1293) ;  /* 0x0000000c007c7947 */ /* 0x000fea0003800000 */
.L_x_1291:
[----:B------:R-:W2:Y:S02]  /*14f0*/  LDG.E.U8 R2, desc[UR36][R4.64] ;  /* 0x0000002404027981 */ /* 0x000ea4000c1e1100 */
[----:B--2---:R-:W0:Y:S01]  /*1500*/  I2F.F64.U16 R2, R2 ;  /* 0x0000000200027312 */ /* 0x004e220000101800 */
[----:B------:R-:W-:Y:S05]  /*1510*/  BRA `(.L_x_1293) ;  /* 0x0000000c00707947 */ /* 0x000fea0003800000 */
.L_x_1290:
[----:B------:R-:W-:-:S13]  /*1520*/  ISETP.NE.AND P0, PT, R2, 0x2, PT ;  /* 0x000000020200780c */ /* 0x000fda0003f05270 */
[----:B------:R-:W-:Y:S05]  /*1530*/  @!P0 BRA `(.L_x_1294) ;  /* 0x0000000000288947 */ /* 0x000fea0003800000 */
[----:B------:R-:W-:-:S13]  /*1540*/  ISETP.NE.AND P0, PT, R2, 0x3, PT ;  /* 0x000000030200780c */ /* 0x000fda0003f05270 */
[----:B------:R-:W-:Y:S05]  /*1550*/  @!P0 BRA `(.L_x_1295) ;  /* 0x0000000000148947 */ /* 0x000fea0003800000 */
[----:B------:R-:W-:-:S13]  /*1560*/  ISETP.NE.AND P0, PT, R2, 0x4, PT ;  /* 0x000000040200780c */ /* 0x000fda0003f05270 */
[----:B------:R-:W-:Y:S05]  /*1570*/  @P0 BRA `(.L_x_1292) ;  /* 0x0000000800fc0947 */ /* 0x000fea0003800000 */
[----:B------:R-:W2:Y:S02]  /*1580*/  LDG.E.64 R2, desc[UR36][R4.64] ;  /* 0x0000002404027981 */ /* 0x000ea4000c1e1b00 */
[----:B--2---:R-:W0:Y:S01]  /*1590*/  I2F.F64.S64 R2, R2 ;  /* 0x0000000200027312 */ /* 0x004e220000301c00 */
[----:B------:R-:W-:Y:S05]  /*15a0*/  BRA `(.L_x_1293) ;  /* 0x0000000c004c7947 */ /* 0x000fea0003800000 */
.L_x_1295:
[----:B------:R-:W2:Y:S02]  /*15b0*/  LDG.E R2, desc[UR36][R4.64] ;  /* 0x0000002404027981 */ /* 0x000ea4000c1e1900 */
[----:B--2---:R-:W0:Y:S01]  /*15c0*/  I2F.F64 R2, R2 ;  /* 0x0000000200027312 */ /* 0x004e220000201c00 */
[----:B------:R-:W-:Y:S05]  /*15d0*/  BRA `(.L_x_1293) ;  /* 0x0000000c00407947 */ /* 0x000fea0003800000 */
.L_x_1294:
[----:B------:R-:W2:Y:S02]  /*15e0*/  LDG.E.U16 R2, desc[UR36][R4.64] ;  /* 0x0000002404027981 */ /* 0x000ea4000c1e1500 */
[----:B--2---:R-:W0:Y:S01]  /*15f0*/  I2F.F64.S16 R2, R2 ;  /* 0x0000000200027312 */ /* 0x004e220000101c00 */
[----:B------:R-:W-:Y:S05]  /*1600*/  BRA `(.L_x_1293) ;  /* 0x0000000c00347947 */ /* 0x000fea0003800000 */
.L_x_1289:
[----:B------:R-:W-:-:S13]  /*1610*/  ISETP.GT.AND P0, PT, R2, 0x6, PT ;  /* 0x000000060200780c */ /* 0x000fda0003f04270 */
[----:B------:R-:W-:Y:S05]  /*1620*/  @P0 BRA `(.L_x_1296) ;  /* 0x0000000000340947 */ /* 0x000fea0003800000 */
[----:B------:R-:W-:-:S13]  /*1630*/  ISETP.NE.AND P0, PT, R2, 0x5, PT ;  /* 0x000000050200780c */ /* 0x000fda0003f05270 */
[----:B------:R-:W-:Y:S05]  /*1640*/  @!P0 BRA `(.L_x_1297) ;  /* 0x0000000000188947 */ /* 0x000fea0003800000 */
[----:B------:R-:W-:-:S13]  /*1650*/  ISETP.NE.AND P0, PT, R2, 0x6, PT ;  /* 0x000000060200780c */ /* 0x000fda0003f05270 */
[----:B------:R-:W-:Y:S05]  /*1660*/  @P0 BRA `(.L_x_1292) ;  /* 0x0000000800c00947 */ /* 0x000fea0003800000 */
[----:B------:R-:W2:Y:S02]  /*1670*/  LDG.E R2, desc[UR36][R4.64] ;  /* 0x0000002404027981 */ /* 0x000ea4000c1e1900 */
[----:B--2---:R-:W-:-:S06]  /*1680*/  FMUL.FTZ R2, R2, 1 ;  /* 0x3f80000002027820 */ /* 0x004fcc0000410000 */
[----:B------:R-:W0:Y:S01]  /*1690*/  F2F.F64.F32 R2, R2 ;  /* 0x0000000200027310 */ /* 0x000e220000201800 */
[----:B------:R-:W-:Y:S05]  /*16a0*/  BRA `(.L_x_1293) ;  /* 0x0000000c000c7947 */ /* 0x000fea0003800000 */
.L_x_1297:
[----:B------:R-:W2:Y:S02]  /*16b0*/  LDG.E.U16 R0, desc[UR36][R4.64] ;  /* 0x0000002404007981 */ /* 0x000ea4000c1e1500 */
[----:B--2---:R-:W-:-:S05]  /*16c0*/  HADD2.F32 R0, -RZ, R0.H0_H0 ;  /* 0x20000000ff007230 */ /* 0x004fca0000004100 */
[----:B------:R-:W-:-:S04]  /*16d0*/  FMUL.FTZ R0, R0, 1 ;  /* 0x3f80000000007820 */ /* 0x000fc80000410000 */
[----:B------:R0:W1:Y:S01]  /*16e0*/  F2F.F64.F32 R2, R0 ;  /* 0x0000000000027310 */ /* 0x0000620000201800 */
[----:B------:R-:W-:Y:S05]  /*16f0*/  BRA `(.L_x_1293) ;  /* 0x0000000800f87947 */ /* 0x000fea0003800000 */
.L_x_1296:
[----:B------:R-:W-:-:S13]  /*1700*/  ISETP.NE.AND P0, PT, R2, 0x7, PT ;  /* 0x000000070200780c */ /* 0x000fda0003f05270 */
[----:B------:R-:W-:Y:S05]  /*1710*/  @!P0 BRA `(.L_x_1298) ;  /* 0x0000000000348947 */ /* 0x000fea0003800000 */
        /* <DEDUP_REMOVED lines=8> */
.L_x_1299:
[----:B------:R-:W2:Y:S02]  /*17a0*/  LDG.E.U16 R4, desc[UR36][R4.64] ;  /* 0x0000002404047981 */ /* 0x000ea4000c1e1500 */
[----:B--2---:R-:W-:-:S05]  /*17b0*/  HADD2.F32 R0, -RZ, R4.H0_H0 ;  /* 0x20000004ff007230 */ /* 0x004fca0000004100 */
[----:B------:R-:W-:-:S04]  /*17c0*/  FMUL.FTZ R0, R0, 1 ;  /* 0x3f80000000007820 */ /* 0x000fc80000410000 */
[----:B------:R0:W1:Y:S01]  /*17d0*/  F2F.F64.F32 R2, R0 ;  /* 0x0000000000027310 */ /* 0x0000620000201800 */
[----:B------:R-:W-:Y:S05]  /*17e0*/  BRA `(.L_x_1293) ;  /* 0x0000000800bc7947 */ /* 0x000fea0003800000 */
.L_x_1298:
[----:B------:R0:W5:Y:S01]  /*17f0*/  LDG.E.64 R2, desc[UR36][R4.64] ;  /* 0x0000002404027981 */ /* 0x000162000c1e1b00 */
[----:B------:R-:W-:Y:S05]  /*1800*/  BRA `(.L_x_1293) ;  /* 0x0000000800b47947 */ /* 0x000fea0003800000 */
.L_x_1288:
        /* <DEDUP_REMOVED lines=8> */
[----:B------:R-:W2:Y:S01]  /*1890*/  LDG.E.U8 R4, desc[UR36][R4.64] ;  /* 0x0000002404047981 */ /* 0x000ea2000c1e1100 */
[----:B------:R-:W-:Y:S01]  /*18a0*/  IMAD.MOV.U32 R2, RZ, RZ, RZ ;  /* 0x000000ffff027224 */ /* 0x000fe200078e00ff */
[----:B--2---:R-:W-:-:S04]  /*18b0*/  ISETP.NE.AND P0, PT, R4, RZ, PT ;  /* 0x000000ff0400720c */ /* 0x004fc80003f05270 */
[----:B------:R-:W-:Y:S01]  /*18c0*/  FSEL R3, RZ, 1.875, !P0 ;  /* 0x3ff00000ff037808 */ /* 0x000fe20004000000 */
[----:B------:R-:W-:Y:S08]  /*18d0*/  BRA `(.L_x_1293) ;  /* 0x0000000800807947 */ /* 0x000ff00003800000 */
.L_x_1302:
[----:B------:R0:W5:Y:S01]  /*18e0*/  LDG.E.64 R2, desc[UR36][R4.64] ;  /* 0x0000002404027981 */ /* 0x000162000c1e1b00 */
[----:B------:R-:W-:Y:S05]  /*18f0*/  BRA `(.L_x_1293) ;  /* 0x0000000800787947 */ /* 0x000fea0003800000 */
.L_x_1301:
        /* <DEDUP_REMOVED lines=24> */
[----:B------:R-:W-:-:S05]  /*1a80*/  LOP3.LUT R3, R3, 0x80000000, R0, 0xf8, !PT ;  /* 0x8000000003037812 */ /* 0x000fca00078ef800 */
[----:B------:R-:W-:-:S06]  /*1a90*/  FMUL.FTZ R3, R3, 1 ;  /* 0x3f80000003037820 */ /* 0x000fcc0000410000 */
[----:B------:R-:W0:Y:S01]  /*1aa0*/  F2F.F64.F32 R2, R3 ;  /* 0x0000000300027310 */ /* 0x000e220000201800 */
[----:B------:R-:W-:Y:S05]  /*1ab0*/  BRA `(.L_x_1293) ;  /* 0x0000000800087947 */ /* 0x000fea0003800000 */
.L_x_1304:
[----:B------:R-:W2:Y:S02]  /*1ac0*/  LDG.E.U8 R3, desc[UR36][R4.64] ;  /* 0x0000002404037981 */ /* 0x000ea4000c1e1100 */
[----:B--2---:R-:W-:-:S05]  /*1ad0*/  IMAD.SHL.U32 R0, R3, 0x2000000, RZ ;  /* 0x0200000003007824 */ /* 0x004fca00078e00ff */
[----:B------:R-:W-:-:S13]  /*1ae0*/  ISETP.GE.U32.AND P0, PT, R0, 0x8000000, PT ;  /* 0x080000000000780c */ /* 0x000fda0003f06070 */
[C---:B------:R-:W-:Y:S01]  /*1af0*/  @!P0 SHF.L.U32 R0, R3.reuse, 0x8, RZ ;  /* 0x0000000803008819 */ /* 0x040fe200000006ff */
[C---:B------:R-:W-:Y:S02]  /*1b00*/  @P0 IMAD.SHL.U32 R2, R3.reuse, 0x200000, RZ ;  /* 0x0020000003020824 */ /* 0x040fe400078e00ff */
[----:B------:R-:W-:Y:S01]  /*1b10*/  IMAD.SHL.U32 R3, R3, 0x1000000, RZ ;  /* 0x0100000003037824 */ /* 0x000fe200078e00ff */
[----:B------:R-:W-:Y:S02]  /*1b20*/  @!P0 LOP3.LUT R0, R0, 0x7f00, RZ, 0xc0, !PT ;  /* 0x00007f0000008812 */ /* 0x000fe400078ec0ff */
[----:B------:R-:W-:Y:S02]  /*1b30*/  @P0 LOP3.LUT R2, R2, 0x70000000, RZ, 0xfc, !PT ;  /* 0x7000000002020812 */ /* 0x000fe400078efcff */
[----:B------:R-:W-:-:S03]  /*1b40*/  @!P0 LOP3.LUT R0, R0, 0x3f000000, RZ, 0xfc, !PT ;  /* 0x3f00000000008812 */ /* 0x000fc600078efcff */
[----:B------:R-:W-:Y:S02]  /*1b50*/  @P0 FMUL.FTZ R2, R2, 1.9259299443872358531e-34 ;  /* 0x0780000002020820 */ /* 0x000fe40000410000 */
[----:B------:R-:W-:-:S05]  /*1b60*/  @!P0 FADD.FTZ R2, R0, -0.5 ;  /* 0xbf00000000028421 */ /* 0x000fca0000010000 */
[----:B------:R-:W-:-:S05]  /*1b70*/  LOP3.LUT R2, R2, 0x80000000, R3, 0xf8, !PT ;  /* 0x8000000002027812 */ /* 0x000fca00078ef803 */
[----:B------:R-:W-:-:S06]  /*1b80*/  FMUL.FTZ R2, R2, 1 ;  /* 0x3f80000002027820 */ /* 0x000fcc0000410000 */
[----:B------:R-:W0:Y:S01]  /*1b90*/  F2F.F64.F32 R2, R2 ;  /* 0x0000000200027310 */ /* 0x000e220000201800 */
[----:B------:R-:W-:Y:S05]  /*1ba0*/  BRA `(.L_x_1293) ;  /* 0x0000000400cc7947 */ /* 0x000fea0003800000 */
.L_x_1303:
[----:B------:R-:W2:Y:S02]  /*1bb0*/  LDG.E.U16 R0, desc[UR36][R4.64] ;  /* 0x0000002404007981 */ /* 0x000ea4000c1e1500 */
[----:B--2---:R-:W-:-:S04]  /*1bc0*/  IMAD.U32 R0, R0, 0x10000, RZ ;  /* 0x0001000000007824 */ /* 0x004fc800078e00ff */
[----:B------:R-:W-:-:S04]  /*1bd0*/  FMUL.FTZ R0, R0, 1 ;  /* 0x3f80000000007820 */ /* 0x000fc80000410000 */
[----:B------:R0:W1:Y:S01]  /*1be0*/  F2F.F64.F32 R2, R0 ;  /* 0x0000000000027310 */ /* 0x0000620000201800 */
[----:B------:R-:W-:Y:S05]  /*1bf0*/  BRA `(.L_x_1293) ;  /* 0x0000000400b87947 */ /* 0x000fea0003800000 */
.L_x_1300:
        /* <DEDUP_REMOVED lines=9> */
[----:B--2---:R-:W0:Y:S01]  /*1c90*/  I2F.F64.U16 R2, R2 ;  /* 0x0000000200027312 */ /* 0x004e220000101800 */
[----:B------:R-:W-:Y:S05]  /*1ca0*/  BRA `(.L_x_1293) ;  /* 0x00000004008c7947 */ /* 0x000fea0003800000 */
.L_x_1307:
        /* <DEDUP_REMOVED lines=21> */
.L_x_1311:
[----:B------:R-:W-:Y:S05]  /*1e00*/  BSYNC B1 ;  /* 0x0000000000017941 */ /* 0x000fea0003800000 */
.L_x_1310:
[----:B------:R-:W-:Y:S01]  /*1e10*/  LEA R3, R0, 0x3b800000, 0x17 ;  /* 0x3b80000000037811 */ /* 0x000fe200078eb8ff */
[----:B------:R-:W-:-:S05]  /*1e20*/  IMAD.SHL.U32 R0, R2, 0x100000, RZ ;  /* 0x0010000002007824 */ /* 0x000fca00078e00ff */
[----:B------:R-:W-:-:S07]  /*1e30*/  LOP3.LUT R0, R3, R0, R4, 0xfe, !PT ;  /* 0x0000000003007212 */ /* 0x000fce00078efe04 */
.L_x_1309:
[----:B------:R-:W-:Y:S05]  /*1e40*/  BSYNC B0 ;  /* 0x0000000000007941 */ /* 0x000fea0003800000 */
.L_x_1308:
[----:B------:R-:W-:-:S04]  /*1e50*/  FMUL.FTZ R0, R0, 1 ;  /* 0x3f80000000007820 */ /* 0x000fc80000410000 */
[----:B------:R1:W2:Y:S01]  /*1e60*/  F2F.F64.F32 R2, R0 ;  /* 0x0000000000027310 */ /* 0x0002a20000201800 */
[----:B------:R-:W-:Y:S05]  /*1e70*/  BRA `(.L_x_1293) ;  /* 0x0000000400187947 */ /* 0x000fea0003800000 */
.L_x_1306:
        /* <DEDUP_REMOVED lines=21> */
.L_x_1315:
[----:B------:R-:W-:Y:S05]  /*1fd0*/  BSYNC B1 ;  /* 0x0000000000017941 */ /* 0x000fea0003800000 */
.L_x_1314:
[----:B------:R-:W-:Y:S01]  /*1fe0*/  LEA R3, R0, 0x37800000, 0x17 ;  /* 0x3780000000037811 */ /* 0x000fe200078eb8ff */
[----:B------:R-:W-:-:S05]  /*1ff0*/  IMAD.SHL.U32 R0, R2, 0x200000, RZ ;  /* 0x0020000002007824 */ /* 0x000fca00078e00ff */
[----:B------:R-:W-:-:S07]  /*2000*/  LOP3.LUT R0, R3, R0, R4, 0xfe, !PT ;  /* 0x0000000003007212 */ /* 0x000fce00078efe04 */
.L_x_1313:
[----:B------:R-:W-:Y:S05]  /*2010*/  BSYNC B0 ;  /* 0x0000000000007941 */ /* 0x000fea0003800000 */
.L_x_1312:
[----:B------:R-:W-:-:S04]  /*2020*/  FMUL.FTZ R0, R0, 1 ;  /* 0x3f80000000007820 */ /* 0x000fc80000410000 */
[----:B------:R3:W4:Y:S01]  /*2030*/  F2F.F64.F32 R2, R0 ;  /* 0x0000000000027310 */ /* 0x0007220000201800 */
[----:B------:R-:W-:Y:S05]  /*2040*/  BRA `(.L_x_1293) ;  /* 0x0000000000a47947 */ /* 0x000fea0003800000 */
.L_x_1305:
        /* <DEDUP_REMOVED lines=14> */
.L_x_1319:
[----:B------:R-:W-:Y:S05]  /*2130*/  BSYNC B0 ;  /* 0x0000000000007941 */ /* 0x000fea0003800000 */
.L_x_1318:
[----:B------:R-:W-:-:S04]  /*2140*/  FMUL.FTZ R0, R0, 1 ;  /* 0x3f80000000007820 */ /* 0x000fc80000410000 */
[----:B------:R0:W1:Y:S01]  /*2150*/  F2F.F64.F32 R2, R0 ;  /* 0x0000000000027310 */ /* 0x0000620000201800 */
[----:B------:R-:W-:Y:S05]  /*2160*/  BRA `(.L_x_1293) ;  /* 0x00000000005c7947 */ /* 0x000fea0003800000 */
.L_x_1292:
[----:B------:R-:W-:Y:S01]  /*2170*/  MOV R2, 0x120 ;  /* 0x0000012000027802 */ /* 0x000fe20000000f00 */
[----:B------:R-:W-:Y:S01]  /*2180*/  ULDC.64 UR4, c[0x4][0x110] ;  /* 0x0100440000047ab9 */ /* 0x000fe20000000a00 */
[----:B------:R-:W-:Y:S01]  /*2190*/  ULDC.64 UR6, c[0x4][0x0] ;  /* 0x0100000000067ab9 */ /* 0x000fe20000000a00 */
[----:B------:R-:W-:Y:S01]  /*21a0*/  MOV R4, UR4 ;  /* 0x0000000400047c02 */ /* 0x000fe20008000f00 */
[----:B------:R-:W-:Y:S01]  /*21b0*/  IMAD.U32 R5, RZ, RZ, UR5 ;  /* 0x00000005ff057e24 */ /* 0x000fe2000f8e00ff */
[----:B------:R-:W-:Y:S01]  /*21c0*/  ULDC.64 UR4, c[0x4][0x118] ;  /* 0x0100460000047ab9 */ /* 0x000fe20000000a00 */
[----:B------:R-:W0:Y:S01]  /*21d0*/  LDC.64 R2, c[0x4][R2] ;  /* 0x0100000002027b82 */ /* 0x000e220000000a00 */
[----:B------:R-:W-:Y:S02]  /*21e0*/  IMAD.U32 R6, RZ, RZ, UR4 ;  /* 0x00000004ff067e24 */ /* 0x000fe4000f8e00ff */
[----:B------:R-:W-:Y:S02]  /*21f0*/  IMAD.U32 R7, RZ, RZ, UR5 ;  /* 0x00000005ff077e24 */ /* 0x000fe4000f8e00ff */
[----:B------:R-:W-:-:S02]  /*2200*/  IMAD.U32 R10, RZ, RZ, UR6 ;  /* 0x00000006ff0a7e24 */ /* 0x000fc4000f8e00ff */
[----:B------:R-:W-:Y:S02]  /*2210*/  IMAD.U32 R11, RZ, RZ, UR7 ;  /* 0x00000007ff0b7e24 */ /* 0x000fe4000f8e00ff */
[----:B------:R-:W-:Y:S02]  /*2220*/  IMAD.MOV.U32 R8, RZ, RZ, 0x4e ;  /* 0x0000004eff087424 */ /* 0x000fe400078e00ff */
[----:B------:R-:W-:Y:S02]  /*2230*/  IMAD.MOV.U32 R12, RZ, RZ, 0x1 ;  /* 0x00000001ff0c7424 */ /* 0x000fe400078e00ff */
[----:B------:R-:W-:-:S07]  /*2240*/  IMAD.MOV.U32 R13, RZ, RZ, RZ ;  /* 0x000000ffff0d7224 */ /* 0x000fce00078e00ff */
[----:B------:R-:W-:-:S07]  /*2250*/  LEPC R20, `(.L_x_1320) ;  /* 0x000000001014794e */ /* 0x000fce0000000000 */
[----:B0-----:R-:W-:Y:S05]  /*2260*/  CALL.ABS.NOINC R2 ;  /* 0x0000000002007343 */ /* 0x001fea0003c00000 */
.L_x_1320:
[----:B------:R-:W-:Y:S01]  /*2270*/  CS2R R2, SRZ ;  /* 0x0000000000027805 */ /* 0x000fe2000001ff00 */
[----:B------:R-:W-:Y:S06]  /*2280*/  BRA `(.L_x_1293) ;  /* 0x0000000000147947 */ /* 0x000fec0003800000 */
.L_x_1317:
[----:B------:R-:W2:Y:S02]  /*2290*/  LDG.E.64 R2, desc[UR36][R4.64] ;  /* 0x0000002404027981 */ /* 0x000ea4000c1e1b00 */
[----:B--2---:R-:W0:Y:S01]  /*22a0*/  I2F.F64.U64 R2, R2 ;  /* 0x0000000200027312 */ /* 0x004e220000301800 */
[----:B------:R-:W-:Y:S05]  /*22b0*/  BRA `(.L_x_1293) ;  /* 0x0000000000087947 */ /* 0x000fea0003800000 */
.L_x_1316:
[----:B------:R-:W2:Y:S02]  /*22c0*/  LDG.E R2, desc[UR36][R4.64] ;  /* 0x0000002404027981 */ /* 0x000ea4000c1e1900 */
[----:B--2---:R-:W0:Y:S02]  /*22d0*/  I2F.F64.U32 R2, R2 ;  /* 0x0000000200027312 */ /* 0x004e240000201800 */
.L_x_1293:
[----:B------:R-:W-:Y:S01]  /*22e0*/  UMOV UR4, 0xf0000000 ;  /* 0xf000000000047882 */ /* 0x000fe20000000000 */
[----:B------:R-:W-:Y:S01]  /*22f0*/  UMOV UR5, 0x380fffff ;  /* 0x380fffff00057882 */ /* 0x000fe20000000000 */
[----:B012345:R-:W0:Y:S01]  /*2300*/  F2F.F32.F64 R0, R2 ;  /* 0x0000000200007310 */ /* 0x03fe220000301000 */
[----:B------:R-:W-:Y:S01]  /*2310*/  DSETP.GEU.AND P0, PT, |R2|, UR4, PT ;  /* 0x0000000402007e2a */ /* 0x000fe2000bf0e200 */
[----:B------:R-:W1:Y:S08]  /*2320*/  LDC.64 R6, c[0x0][0x428] ;  /* 0x00010a00ff067b82 */ /* 0x000e700000000a00 */
[----:B------:R-:W2:Y:S05]  /*2330*/  LDC.U8 R12, c[0x0][0x438] ;  /* 0x00010e00ff0c7b82 */ /* 0x000eaa0000000000 */
[----:B0-----:R-:W-:-:S05]  /*2340*/  @!P0 FMUL R0, R0, 1.175494350822287508e-38 ;  /* 0x0080000000008820 */ /* 0x001fca0000400000 */
[----:B------:R-:W-:-:S13]  /*2350*/  FSETP.GEU.FTZ.AND P0, PT, |R0|, +INF , PT ;  /* 0x7f8000000000780b */ /* 0x000fda0003f1e200 */
[----:B------:R-:W0:Y:S01]  /*2360*/  @P0 LDC.64 R4, c[0x0][0x420] ;  /* 0x00010800ff040b82 */ /* 0x000e220000000a00 */
[----:B------:R-:W-:-:S05]  /*2370*/  @P0 IMAD.MOV.U32 R11, RZ, RZ, 0x3f800000 ;  /* 0x3f800000ff0b0424 */ /* 0x000fca00078e00ff */
[----:B0-----:R0:W-:Y:S04]  /*2380*/  @P0 STG.E desc[UR36][R4.64], R11 ;  /* 0x0000000b04000986 */ /* 0x0011e8000c101924 */
[----:B-1----:R-:W3:Y:S01]  /*2390*/  LDG.E R6, desc[UR36][R6.64] ;  /* 0x0000002406067981 */ /* 0x002ee2000c1e1900 */
[----:B--2---:R-:W-:-:S04]  /*23a0*/  PRMT R10, R12, 0x9910, RZ ;  /* 0x000099100c0a7816 */ /* 0x004fc800000000ff */
[----:B------:R-:W-:Y:S01]  /*23b0*/  ISETP.GT.AND P1, PT, R10, 0x9, PT ;  /* 0x000000090a00780c */ /* 0x000fe20003f24270 */
[C---:B---3--:R-:W-:Y:S01]  /*23c0*/  FMUL.FTZ R0, R6.reuse, 1 ;  /* 0x3f80000006007820 */ /* 0x048fe20000410000 */
[----:B------:R-:W-:-:S03]  /*23d0*/  FSETP.NEU.FTZ.AND P0, PT, R6, 1, PT ;  /* 0x3f8000000600780b */ /* 0x000fc60003f1d000 */
[----:B------:R-:W1:Y:S02]  /*23e0*/  F2F.F64.F32 R8, R0 ;  /* 0x0000000000087310 */ /* 0x000e640000201800 */
[----:B-1----:R-:W-:-:S10]  /*23f0*/  DMUL R8, R8, R2 ;  /* 0x0000000208087228 */ /* 0x002fd40000000000 */
[----:B------:R-:W-:Y:S02]  /*2400*/  FSEL R2, R2, R8, !P0 ;  /* 0x0000000802027208 */ /* 0x000fe40004000000 */
[----:B0-----:R-:W-:-:S03]  /*2410*/  FSEL R5, R3, R9, !P0 ;  /* 0x0000000903057208 */ /* 0x001fc60004000000 */
[----:B------:R-:W-:Y:S01]  /*2420*/  IMAD.MOV.U32 R4, RZ, RZ, R2 ;  /* 0x000000ffff047224 */ /* 0x000fe200078e0002 */
        /* <DEDUP_REMOVED lines=9> */
[----:B------:R-:W0:Y:S02]  /*24c0*/  F2I.F64.TRUNC R5, R4 ;  /* 0x0000000400057311 */ /* 0x000e24000030d100 */
[----:B0-----:R4:W-:Y:S01]  /*24d0*/  STG.E.U8 desc[UR36][R16.64], R5 ;  /* 0x0000000510007986 */ /* 0x0019e2000c101124 */
[----:B------:R-:W-:Y:S05]  /*24e0*/  BRA `(.L_x_1326) ;  /* 0x0000000c00b87947 */ /* 0x000fea0003800000 */
.L_x_1324:
[----:B------:R-:W0:Y:S02]  /*24f0*/  F2I.S64.F64.TRUNC R4, R4 ;  /* 0x0000000400047311 */ /* 0x000e24000030d900 */
[----:B0-----:R-:W-:-:S05]  /*2500*/  IMAD.MOV.U32 R3, RZ, RZ, R4 ;  /* 0x000000ffff037224 */ /* 0x001fca00078e0004 */
[----:B------:R3:W-:Y:S01]  /*2510*/  STG.E.U8 desc[UR36][R16.64], R3 ;  /* 0x0000000310007986 */ /* 0x0007e2000c101124 */
[----:B------:R-:W-:Y:S05]  /*2520*/  BRA `(.L_x_1326) ;  /* 0x0000000c00a87947 */ /* 0x000fea0003800000 */
.L_x_1323:
[----:B------:R-:W-:-:S13]  /*2530*/  ISETP.NE.AND P0, PT, R10, 0x2, PT ;  /* 0x000000020a00780c */ /* 0x000fda0003f05270 */
[----:B------:R-:W-:Y:S05]  /*2540*/  @!P0 BRA `(.L_x_1327) ;  /* 0x0000000000288947 */ /* 0x000fea0003800000 */
[----:B------:R-:W-:-:S13]  /*2550*/  ISETP.NE.AND P0, PT, R10, 0x3, PT ;  /* 0x000000030a00780c */ /* 0x000fda0003f05270 */
[----:B------:R-:W-:Y:S05]  /*2560*/  @!P0 BRA `(.L_x_1328) ;  /* 0x0000000000148947 */ /* 0x000fea0003800000 */
[----:B------:R-:W-:-:S13]  /*2570*/  ISETP.NE.AND P0, PT, R10, 0x4, PT ;  /* 0x000000040a00780c */ /* 0x000fda0003f05270 */
[----:B------:R-:W-:Y:S05]  /*2580*/  @P0 BRA `(.L_x_1325) ;  /* 0x0000000c00380947 */ /* 0x000fea0003800000 */
[----:B------:R-:W0:Y:S02]  /*2590*/  F2I.S64.F64.TRUNC R4, R4 ;  /* 0x0000000400047311 */ /* 0x000e24000030d900 */
[----:B0-----:R0:W-:Y:S01]  /*25a0*/  STG.E.64 desc[UR36][R16.64], R4 ;  /* 0x0000000410007986 */ /* 0x0011e2000c101b24 */
[----:B------:R-:W-:Y:S05]  /*25b0*/  BRA `(.L_x_1326) ;  /* 0x0000000c00847947 */ /* 0x000fea0003800000 */
.L_x_1328:
[----:B------:R-:W0:Y:S02]  /*25c0*/  F2I.F64.TRUNC R5, R4 ;  /* 0x0000000400057311 */ /* 0x000e24000030d100 */
[----:B0-----:R1:W-:Y:S01]  /*25d0*/  STG.E desc[UR36][R16.64], R5 ;  /* 0x0000000510007986 */ /* 0x0013e2000c101924 */
[----:B------:R-:W-:Y:S05]  /*25e0*/  BRA `(.L_x_1326) ;  /* 0x0000000c00787947 */ /* 0x000fea0003800000 */
.L_x_1327:
[----:B------:R-:W0:Y:S02]  /*25f0*/  F2I.F64.TRUNC R5, R4 ;  /* 0x0000000400057311 */ /* 0x000e24000030d100 */
[----:B0-----:R2:W-:Y:S01]  /*2600*/  STG.E.U16 desc[UR36][R16.64], R5 ;  /* 0x0000000510007986 */ /* 0x0015e2000c101524 */
[----:B------:R-:W-:Y:S05]  /*2610*/  BRA `(.L_x_1326) ;  /* 0x0000000c006c7947 */ /* 0x000fea0003800000 */
.L_x_1322:
[----:B------:R-:W-:-:S13]  /*2620*/  ISETP.GT.AND P0, PT, R10, 0x6, PT ;  /* 0x000000060a00780c */ /* 0x000fda0003f04270 */
[----:B------:R-:W-:Y:S05]  /*2630*/  @P0 BRA `(.L_x_1329) ;  /* 0x00000000003c0947 */ /* 0x000fea0003800000 */
[----:B------:R-:W-:-:S13]  /*2640*/  ISETP.NE.AND P0, PT, R10, 0x5, PT ;  /* 0x000000050a00780c */ /* 0x000fda0003f05270 */
[----:B------:R-:W-:Y:S05]  /*2650*/  @!P0 BRA `(.L_x_1330) ;  /* 0x00000000001c8947 */ /* 0x000fea0003800000 */
[----:B------:R-:W-:-:S13]  /*2660*/  ISETP.NE.AND P0, PT, R10, 0x6, PT ;  /* 0x000000060a00780c */ /* 0x000fda0003f05270 */
[----:B------:R-:W-:Y:S05]  /*2670*/  @P0 BRA `(.L_x_1325) ;  /* 0x0000000800fc0947 */ /* 0x000fea0003800000 */
[----:B------:R-:W0:Y:S01]  /*2680*/  F2F.F32.F64 R3, R4 ;  /* 0x0000000400037310 */ /* 0x000e220000301000 */
[----:B------:R-:W-:-:S14]  /*2690*/  DSETP.GEU.AND P0, PT, |R4|, UR4, PT ;  /* 0x0000000404007e2a */ /* 0x000fdc000bf0e200 */
[----:B0-----:R-:W-:-:S05]  /*26a0*/  @!P0 FMUL R3, R3, 1.175494350822287508e-38 ;  /* 0x0080000003038820 */ /* 0x001fca0000400000 */
[----:B------:R0:W-:Y:S01]  /*26b0*/  STG.E desc[UR36][R16.64], R3 ;  /* 0x0000000310007986 */ /* 0x0001e2000c101924 */
[----:B------:R-:W-:Y:S05]  /*26c0*/  BRA `(.L_x_1326) ;  /* 0x0000000c00407947 */ /* 0x000fea0003800000 */
.L_x_1330:
[----:B------:R-:W0:Y:S01]  /*26d0*/  F2F.F32.F64 R0, R4 ;  /* 0x0000000400007310 */ /* 0x000e220000301000 */
[----:B------:R-:W-:-:S14]  /*26e0*/  DSETP.GEU.AND P0, PT, |R4|, UR4, PT ;  /* 0x0000000404007e2a */ /* 0x000fdc000bf0e200 */
[----:B0-----:R-:W-:-:S05]  /*26f0*/  @!P0 FMUL R0, R0, 1.175494350822287508e-38 ;  /* 0x0080000000008820 */ /* 0x001fca0000400000 */
[----:B------:R-:W-:-:S05]  /*2700*/  F2FP.F16.F32.PACK_AB R0, RZ, R0 ;  /* 0x00000000ff00723e */ /* 0x000fca00000000ff */
[----:B------:R0:W-:Y:S01]  /*2710*/  STG.E.U16 desc[UR36][R16.64], R0 ;  /* 0x0000000010007986 */ /* 0x0001e2000c101524 */
[----:B------:R-:W-:Y:S05]  /*2720*/  BRA `(.L_x_1326) ;  /* 0x0000000c00287947 */ /* 0x000fea0003800000 */
.L_x_1329:
[----:B------:R-:W-:-:S13]  /*2730*/  ISETP.NE.AND P0, PT, R10, 0x7, PT ;  /* 0x000000070a00780c */ /* 0x000fda0003f05270 */
[----:B------:R-:W-:Y:S05]  /*2740*/  @!P0 BRA `(.L_x_1331) ;  /* 0x0000000000448947 */ /* 0x000fea0003800000 */
[----:B------:R-:W-:-:S13]  /*2750*/  ISETP.NE.AND P0, PT, R10, 0x8, PT ;  /* 0x000000080a00780c */ /* 0x000fda0003f05270 */
[----:B------:R-:W-:Y:S05]  /*2760*/  @!P0 BRA `(.L_x_1332) ;  /* 0x0000000000208947 */ /* 0x000fea0003800000 */
[----:B------:R-:W-:-:S13]  /*2770*/  ISETP.NE.AND P0, PT, R10, 0x9, PT ;  /* 0x000000090a00780c */ /* 0x000fda0003f05270 */
[----:B------:R-:W-:Y:S05]  /*2780*/  @P0 BRA `(.L_x_1325) ;  /* 0x0000000800b80947 */ /* 0x000fea0003800000 */
[----:B------:R-:W0:Y:S01]  /*2790*/  F2F.F32.F64 R2, R4 ;  /* 0x0000000400027310 */ /* 0x000e220000301000 */
[----:B------:R-:W-:Y:S01]  /*27a0*/  DSETP.GEU.AND P0, PT, |R4|, UR4, PT ;  /* 0x0000000404007e2a */ /* 0x000fe2000bf0e200 */
[----:B------:R-:W-:-:S13]  /*27b0*/  IMAD.MOV.U32 R3, RZ, RZ, RZ ;  /* 0x000000ffff037224 */ /* 0x000fda00078e00ff */
[----:B0-----:R-:W-:-:S05]  /*27c0*/  @!P0 FMUL R2, R2, 1.175494350822287508e-38 ;  /* 0x0080000002028820 */ /* 0x001fca0000400000 */
[----:B------:R0:W-:Y:S01]  /*27d0*/  STG.E.64 desc[UR36][R16.64], R2 ;  /* 0x0000000210007986 */ /* 0x0001e2000c101b24 */
[----:B------:R-:W-:Y:S05]  /*27e0*/  BRA `(.L_x_1326) ;  /* 0x0000000800f87947 */ /* 0x000fea0003800000 */
.L_x_1332:
[----:B------:R-:W0:Y:S01]  /*27f0*/  F2F.F32.F64 R0, R4 ;  /* 0x0000000400007310 */ /* 0x000e220000301000 */
[----:B------:R-:W-:-:S14]  /*2800*/  DSETP.GEU.AND P0, PT, |R4|, UR4, PT ;  /* 0x0000000404007e2a */ /* 0x000fdc000bf0e200 */
[----:B0-----:R-:W-:-:S05]  /*2810*/  @!P0 FMUL R0, R0, 1.175494350822287508e-38 ;  /* 0x0080000000008820 */ /* 0x001fca0000400000 */
[----:B------:R-:W-:-:S04]  /*2820*/  F2FP.F16.F32.PACK_AB R3, RZ, R0 ;  /* 0x00000000ff03723e */ /* 0x000fc800000000ff */
[----:B------:R-:W-:-:S05]  /*2830*/  PRMT R3, R3, 0x5410, RZ ;  /* 0x0000541003037816 */ /* 0x000fca00000000ff */
[----:B------:R0:W-:Y:S01]  /*2840*/  STG.E desc[UR36][R16.64], R3 ;  /* 0x0000000310007986 */ /* 0x0001e2000c101924 */
[----:B------:R-:W-:Y:S05]  /*2850*/  BRA `(.L_x_1326) ;  /* 0x0000000800dc7947 */ /* 0x000fea0003800000 */
.L_x_1331:
[----:B------:R0:W-:Y:S01]  /*2860*/  STG.E.64 desc[UR36][R16.64], R4 ;  /* 0x0000000410007986 */ /* 0x0001e2000c101b24 */
[----:B------:R-:W-:Y:S05]  /*2870*/  BRA `(.L_x_1326) ;  /* 0x0000000800d47947 */ /* 0x000fea0003800000 */
.L_x_1321:
        /* <DEDUP_REMOVED lines=8> */
[----:B------:R-:W-:-:S06]  /*2900*/  DSETP.NEU.AND P0, PT, R4, RZ, PT ;  /* 0x000000ff0400722a */ /* 0x000fcc0003f0d000 */
[----:B------:R-:W-:-:S05]  /*2910*/  SEL R3, RZ, 0x1, !P0 ;  /* 0x00000001ff037807 */ /* 0x000fca0004000000 */
[----:B------:R0:W-:Y:S01]  /*2920*/  STG.E.U8 desc[UR36][R16.64], R3 ;  /* 0x0000000310007986 */ /* 0x0001e2000c101124 */
[----:B------:R-:W-:Y:S05]  /*2930*/  BRA `(.L_x_1326) ;  /* 0x0000000800a47947 */ /* 0x000fea0003800000 */
.L_x_1335:
[----:B------:R-:W-:-:S05]  /*2940*/  CS2R R6, SRZ ;  /* 0x0000000000067805 */ /* 0x000fca000001ff00 */
[----:B------:R0:W-:Y:S01]  /*2950*/  STG.E.128 desc[UR36][R16.64], R4 ;  /* 0x0000000410007986 */ /* 0x0001e2000c101d24 */
[----:B------:R-:W-:Y:S05]  /*2960*/  BRA `(.L_x_1326) ;  /* 0x0000000800987947 */ /* 0x000fea0003800000 */
.L_x_1334:
        /* <DEDUP_REMOVED lines=8> */
[----:B------:R-:W-:-:S13]  /*29f0*/  BSSY B0, `(.L_x_1338) ;  /* 0x000000f000007945 */ /* 0x000fda0003800000 */
[----:B0-----:R-:W-:-:S05]  /*2a00*/  @!P0 FMUL R7, R7, 1.175494350822287508e-38 ;  /* 0x0080000007078820 */ /* 0x001fca0000400000 */
        /* <DEDUP_REMOVED lines=13> */
.L_x_1339:
[----:B------:R-:W-:Y:S05]  /*2ae0*/  BSYNC B0 ;  /* 0x0000000000007941 */ /* 0x000fea0003800000 */
.L_x_1338:
[----:B------:R-:W-:-:S05]  /*2af0*/  LOP3.LUT R3, R0, R3, RZ, 0xfc, !PT ;  /* 0x0000000300037212 */ /* 0x000fca00078efcff */
[----:B------:R0:W-:Y:S01]  /*2b00*/  STG.E.U8 desc[UR36][R16.64], R3 ;  /* 0x0000000310007986 */ /* 0x0001e2000c101124 */
[----:B------:R-:W-:Y:S05]  /*2b10*/  BRA `(.L_x_1326) ;  /* 0x00000008002c7947 */ /* 0x000fea0003800000 */
.L_x_1337:
[----:B------:R-:W0:Y:S01]  /*2b20*/  F2F.F32.F64 R3, R4 ;  /* 0x0000000400037310 */ /* 0x000e220000301000 */
[----:B------:R-:W-:Y:S01]  /*2b30*/  DSETP.GEU.AND P0, PT, |R4|, UR4, PT ;  /* 0x0000000404007e2a */ /* 0x000fe2000bf0e200 */
[----:B------:R-:W-:-:S13]  /*2b40*/  BSSY B0, `(.L_x_1340) ;  /* 0x0000010000007945 */ /* 0x000fda0003800000 */
[----:B0-----:R-:W-:-:S05]  /*2b50*/  @!P0 FMUL R3, R3, 1.175494350822287508e-38 ;  /* 0x0080000003038820 */ /* 0x001fca0000400000 */
        /* <DEDUP_REMOVED lines=11> */
.L_x_1341:
[----:B------:R-:W-:Y:S02]  /*2c10*/  ISETP.GT.U32.AND P0, PT, R2, 0x7f800000, PT ;  /* 0x7f8000000200780c */ /* 0x000fe40003f04070 */
[----:B------:R-:W-:-:S04]  /*2c20*/  MOV R0, 0x7f ;  /* 0x0000007f00007802 */ /* 0x000fc80000000f00 */
[----:B------:R-:W-:-:S07]  /*2c30*/  SEL R0, R0, 0x7c, P0 ;  /* 0x0000007c00007807 */ /* 0x000fce0000000000 */
.L_x_1342:
[----:B------:R-:W-:Y:S05]  /*2c40*/  BSYNC B0 ;  /* 0x0000000000007941 */ /* 0x000fea0003800000 */
.L_x_1340:
[----:B------:R-:W-:-:S04]  /*2c50*/  LOP3.LUT R2, R3, 0x80000000, RZ, 0xc0, !PT ;  /* 0x8000000003027812 */ /* 0x000fc800078ec0ff */
[----:B------:R-:W-:-:S04]  /*2c60*/  SHF.R.U32.HI R3, RZ, 0x18, R2 ;  /* 0x00000018ff037819 */ /* 0x000fc80000011602 */
[----:B------:R-:W-:-:S05]  /*2c70*/  LOP3.LUT R3, R0, R3, RZ, 0xfc, !PT ;  /* 0x0000000300037212 */ /* 0x000fca00078efcff */
[----:B------:R0:W-:Y:S01]  /*2c80*/  STG.E.U8 desc[UR36][R16.64], R3 ;  /* 0x0000000310007986 */ /* 0x0001e2000c101124 */
[----:B------:R-:W-:Y:S05]  /*2c90*/  BRA `(.L_x_1326) ;  /* 0x0000000400cc7947 */ /* 0x000fea0003800000 */
.L_x_1336:
[----:B------:R-:W0:Y:S01]  /*2ca0*/  F2F.F32.F64 R0, R4 ;  /* 0x0000000400007310 */ /* 0x000e220000301000 */
[----:B------:R-:W-:-:S14]  /*2cb0*/  DSETP.GEU.AND P0, PT, |R4|, UR4, PT ;  /* 0x0000000404007e2a */ /* 0x000fdc000bf0e200 */
[----:B0-----:R-:W-:-:S05]  /*2cc0*/  @!P0 FMUL R0, R0, 1.175494350822287508e-38 ;  /* 0x0080000000008820 */ /* 0x001fca0000400000 */
[----:B------:R-:W-:-:S05]  /*2cd0*/  F2FP.BF16.F32.PACK_AB R0, RZ, R0 ;  /* 0x00000000ff00723e */ /* 0x000fca00000010ff */
[----:B------:R0:W-:Y:S01]  /*2ce0*/  STG.E.U16 desc[UR36][R16.64], R0 ;  /* 0x0000000010007986 */ /* 0x0001e2000c101524 */
[----:B------:R-:W-:Y:S05]  /*2cf0*/  BRA `(.L_x_1326) ;  /* 0x0000000400b47947 */ /* 0x000fea0003800000 */
.L_x_1333:
        /* <DEDUP_REMOVED lines=8> */
[----:B------:R-:W0:Y:S02]  /*2d80*/  F2I.U32.F64.TRUNC R5, R4 ;  /* 0x0000000400057311 */ /* 0x000e24000030d000 */
[----:B0-----:R0:W-:Y:S01]  /*2d90*/  STG.E.U16 desc[UR36][R16.64], R5 ;  /* 0x0000000510007986 */ /* 0x0011e2000c101524 */
[----:B------:R-:W-:Y:S05]  /*2da0*/  BRA `(.L_x_1326) ;  /* 0x0000000400887947 */ /* 0x000fea0003800000 */
.L_x_1345:
[----:B------:R-:W0:Y:S01]  /*2db0*/  F2F.F32.F64 R3, R4 ;  /* 0x0000000400037310 */ /* 0x000e220000301000 */
[----:B------:R-:W-:Y:S01]  /*2dc0*/  DSETP.GEU.AND P0, PT, |R4|, UR4, PT ;  /* 0x0000000404007e2a */ /* 0x000fe2000bf0e200 */
[----:B------:R-:W-:Y:S01]  /*2dd0*/  BSSY B0, `(.L_x_1346) ;  /* 0x0000015000007945 */ /* 0x000fe20003800000 */
[----:B------:R-:W-:-:S12]  /*2de0*/  IMAD.MOV.U32 R8, RZ, RZ, 0x80 ;  /* 0x00000080ff087424 */ /* 0x000fd800078e00ff */
[----:B0-----:R-:W-:-:S05]  /*2df0*/  @!P0 FMUL R3, R3, 1.175494350822287508e-38 ;  /* 0x0080000003038820 */ /* 0x001fca0000400000 */
        /* <DEDUP_REMOVED lines=14> */
.L_x_1348:
[----:B------:R-:W-:-:S04]  /*2ee0*/  LOP3.LUT R2, R3, 0x80000000, RZ, 0xc0, !PT ;  /* 0x8000000003027812 */ /* 0x000fc800078ec0ff */
[----:B------:R-:W-:-:S04]  /*2ef0*/  SHF.R.U32.HI R3, RZ, 0x18, R2 ;  /* 0x00000018ff037819 */ /* 0x000fc80000011602 */
[----:B------:R-:W-:-:S04]  /*2f00*/  LOP3.LUT R0, R0, R3, RZ, 0xfc, !PT ;  /* 0x0000000300007212 */ /* 0x000fc800078efcff */
[----:B------:R-:W-:-:S07]  /*2f10*/  PRMT R8, R0, 0x7610, R8 ;  /* 0x0000761000087816 */ /* 0x000fce0000000008 */
.L_x_1347:
[----:B------:R-:W-:Y:S05]  /*2f20*/  BSYNC B0 ;  /* 0x0000000000007941 */ /* 0x000fea0003800000 */
.L_x_1346:
[----:B------:R0:W-:Y:S01]  /*2f30*/  STG.E.U8 desc[UR36][R16.64], R8 ;  /* 0x0000000810007986 */ /* 0x0001e2000c101124 */
[----:B------:R-:W-:Y:S05]  /*2f40*/  BRA `(.L_x_1326) ;  /* 0x0000000400207947 */ /* 0x000fea0003800000 */
.L_x_1344:
        /* <DEDUP_REMOVED lines=19> */
.L_x_1351:
[----:B------:R-:W-:-:S04]  /*3080*/  LOP3.LUT R2, R3, 0x80000000, RZ, 0xc0, !PT ;  /* 0x8000000003027812 */ /* 0x000fc800078ec0ff */
[----:B------:R-:W-:-:S04]  /*3090*/  SHF.R.U32.HI R3, RZ, 0x18, R2 ;  /* 0x00000018ff037819 */ /* 0x000fc80000011602 */
[----:B------:R-:W-:-:S04]  /*30a0*/  LOP3.LUT R0, R0, R3, RZ, 0xfc, !PT ;  /* 0x0000000300007212 */ /* 0x000fc800078efcff */
[----:B------:R-:W-:-:S07]  /*30b0*/  PRMT R8, R0, 0x7610, R8 ;  /* 0x0000761000087816 */ /* 0x000fce0000000008 */
.L_x_1350:
[----:B------:R-:W-:Y:S05]  /*30c0*/  BSYNC B0 ;  /* 0x0000000000007941 */ /* 0x000fea0003800000 */
.L_x_1349:
[----:B------:R0:W-:Y:S01]  /*30d0*/  STG.E.U8 desc[UR36][R16.64], R8 ;  /* 0x0000000810007986 */ /* 0x0001e2000c101124 */
[----:B------:R-:W-:Y:S05]  /*30e0*/  BRA `(.L_x_1326) ;  /* 0x0000000000b87947 */ /* 0x000fea0003800000 */
.L_x_1343:
[----:B------:R-:W-:-:S13]  /*30f0*/  ISETP.NE.AND P0, PT, R10, 0x1c, PT ;  /* 0x0000001c0a00780c */ /* 0x000fda0003f05270 */
[----:B------:R-:W-:Y:S05]  /*3100*/  @!P0 BRA `(.L_x_1352) ;  /* 0x0000000000a88947 */ /* 0x000fea0003800000 */
[----:B------:R-:W-:-:S13]  /*3110*/  ISETP.NE.AND P0, PT, R10, 0x1d, PT ;  /* 0x0000001d0a00780c */ /* 0x000fda0003f05270 */
[----:B------:R-:W-:Y:S05]  /*3120*/  @!P0 BRA `(.L_x_1353) ;  /* 0x0000000000948947 */ /* 0x000fea0003800000 */
[----:B------:R-:W-:-:S13]  /*3130*/  ISETP.NE.AND P0, PT, R10, 0x2c, PT ;  /* 0x0000002c0a00780c */ /* 0x000fda0003f05270 */
[----:B------:R-:W-:Y:S05]  /*3140*/  @P0 BRA `(.L_x_1325) ;  /* 0x0000000000480947 */ /* 0x000fea0003800000 */
[----:B------:R-:W0:Y:S01]  /*3150*/  F2F.F32.F64 R6, R4 ;  /* 0x0000000400067310 */ /* 0x000e220000301000 */
[----:B------:R-:W-:-:S14]  /*3160*/  DSETP.GEU.AND P0, PT, |R4|, UR4, PT ;  /* 0x0000000404007e2a */ /* 0x000fdc000bf0e200 */
[----:B0-----:R-:W-:-:S05]  /*3170*/  @!P0 FMUL R6, R6, 1.175494350822287508e-38 ;  /* 0x0080000006068820 */ /* 0x001fca0000400000 */
        /* <DEDUP_REMOVED lines=15> */
.L_x_1325:
        /* <DEDUP_REMOVED lines=16> */
.L_x_1354:
[----:B------:R-:W-:Y:S05]  /*3370*/  BRA `(.L_x_1326) ;  /* 0x0000000000147947 */ /* 0x000fea0003800000 */
.L_x_1353:
[----:B------:R-:W0:Y:S02]  /*3380*/  F2I.U64.F64.TRUNC R4, R4 ;  /* 0x0000000400047311 */ /* 0x000e24000030d800 */
[----:B0-----:R0:W-:Y:S01]  /*3390*/  STG.E.64 desc[UR36][R16.64], R4 ;  /* 0x0000000410007986 */ /* 0x0011e2000c101b24 */
[----:B------:R-:W-:Y:S05]  /*33a0*/  BRA `(.L_x_1326) ;  /* 0x0000000000087947 */ /* 0x000fea0003800000 */
.L_x_1352:
[----:B------:R-:W0:Y:S02]  /*33b0*/  F2I.U32.F64.TRUNC R5, R4 ;  /* 0x0000000400057311 */ /* 0x000e24000030d000 */
[----:B0-----:R0:W-:Y:S02]  /*33c0*/  STG.E desc[UR36][R16.64], R5 ;  /* 0x0000000510007986 */ /* 0x0011e4000c101924 */
.L_x_1326:
[----:B------:R-:W-:-:S05]  /*33d0*/  LEA R18, R23, R18, 0x9 ;  /* 0x0000001217127211 */ /* 0x000fca00078e48ff */
[----:B------:R-:W-:-:S07]  /*33e0*/  VIADD R19, R18, 0x80 ;  /* 0x0000008012137836 */ /* 0x000fce0000000000 */
.L_x_1286:
[----:B------:R-:W-:Y:S05]  /*33f0*/  BSYNC B6 ;  /* 0x0000000000067941 */ /* 0x000fea0003800000 */
.L_x_1285:
        /* <DEDUP_REMOVED lines=307> */
.L_x_1357:
        /* <DEDUP_REMOVED lines=21> */
.L_x_1361:
[----:B------:R-:W2:Y:S02]  /*4880*/  LDG.E.U8 R2, desc[UR36][R4.64] ;  /* 0x0000002404027981 */ /* 0x000ea4000c1e1100 */
[----:B--2---:R-:W0:Y:S01]  /*4890*/  I2F.F64.U16 R2, R2 ;  /* 0x0000000200027312 */ /* 0x004e220000101800 */
[----:B------:R-:W-:Y:S05]  /*48a0*/  BRA `(.L_x_1363) ;  /* 0x0000000c00707947 */ /* 0x000fea0003800000 */
.L_x_1360:
        /* <DEDUP_REMOVED lines=9> */
.L_x_1365:
[----:B------:R-:W2:Y:S02]  /*4940*/  LDG.E R2, desc[UR36][R4.64] ;  /* 0x0000002404027981 */ /* 0x000ea4000c1e1900 */
[----:B--2---:R-:W0:Y:S01]  /*4950*/  I2F.F64 R2, R2 ;  /* 0x0000000200027312 */ /* 0x004e220000201c00 */
[----:B------:R-:W-:Y:S05]  /*4960*/  BRA `(.L_x_1363) ;  /* 0x0000000c00407947 */ /* 0x000fea0003800000 */
.L_x_1364:
[----:B------:R-:W2:Y:S02]  /*4970*/  LDG.E.U16 R2, desc[UR36][R4.64] ;  /* 0x0000002404027981 */ /* 0x000ea4000c1e1500 */
[----:B--2---:R-:W0:Y:S01]  /*4980*/  I2F.F64.S16 R2, R2 ;  /* 0x0000000200027312 */ /* 0x004e220000101c00 */
[----:B------:R-:W-:Y:S05]  /*4990*/  BRA `(.L_x_1363) ;  /* 0x0000000c00347947 */ /* 0x000fea0003800000 */
.L_x_1359:
        /* <DEDUP_REMOVED lines=10> */
.L_x_1367:
[----:B------:R-:W2:Y:S02]  /*4a40*/  LDG.E.U16 R0, desc[UR36][R4.64] ;  /* 0x0000002404007981 */ /* 0x000ea4000c1e1500 */
[----:B--2---:R-:W-:-:S05]  /*4a50*/  HADD2.F32 R0, -RZ, R0.H0_H0 ;  /* 0x20000000ff007230 */ /* 0x004fca0000004100 */
[----:B------:R-:W-:-:S04]  /*4a60*/  FMUL.FTZ R0, R0, 1 ;  /* 0x3f80000000007820 */ /* 0x000fc80000410000 */
[----:B------:R0:W1:Y:S01]  /*4a70*/  F2F.F64.F32 R2, R0 ;  /* 0x0000000000027310 */ /* 0x0000620000201800 */
[----:B------:R-:W-:Y:S05]  /*4a80*/  BRA `(.L_x_1363) ;  /* 0x0000000800f87947 */ /* 0x000fea0003800000 */
.L_x_1366:
        /* <DEDUP_REMOVED lines=10> */
.L_x_1369:
[----:B------:R-:W2:Y:S02]  /*4b30*/  LDG.E.U16 R4, desc[UR36][R4.64] ;  /* 0x0000002404047981 */ /* 0x000ea4000c1e1500 */
[----:B--2---:R-:W-:-:S05]  /*4b40*/  HADD2.F32 R0, -RZ, R4.H0_H0 ;  /* 0x20000004ff007230 */ /* 0x004fca0000004100 */
[----:B------:R-:W-:-:S04]  /*4b50*/  FMUL.FTZ R0, R0, 1 ;  /* 0x3f80000000007820 */ /* 0x000fc80000410000 */
[----:B------:R0:W1:Y:S01]  /*4b60*/  F2F.F64.F32 R2, R0 ;  /* 0x0000000000027310 */ /* 0x0000620000201800 */
[----:B------:R-:W-:Y:S05]  /*4b70*/  BRA `(.L_x_1363) ;  /* 0x0000000800bc7947 */ /* 0x000fea0003800000 */
.L_x_1368:
[----:B------:R0:W5:Y:S01]  /*4b80*/  LDG.E.64 R2, desc[UR36][R4.64] ;  /* 0x0000002404027981 */ /* 0x000162000c1e1b00 */
[----:B------:R-:W-:Y:S05]  /*4b90*/  BRA `(.L_x_1363) ;  /* 0x0000000800b47947 */ /* 0x000fea0003800000 */
.L_x_1358:
        /* <DEDUP_REMOVED lines=13> */
.L_x_1372:
[----:B------:R0:W5:Y:S01]  /*4c70*/  LDG.E.64 R2, desc[UR36][R4.64] ;  /* 0x0000002404027981 */ /* 0x000162000c1e1b00 */
[----:B------:R-:W-:Y:S05]  /*4c80*/  BRA `(.L_x_1363) ;  /* 0x0000000800787947 */ /* 0x000fea0003800000 */
.L_x_1371:
        /* <DEDUP_REMOVED lines=28> */
.L_x_1374:
        /* <DEDUP_REMOVED lines=15> */
.L_x_1373:
[----:B------:R-:W2:Y:S02]  /*4f40*/  LDG.E.U16 R0, desc[UR36][R4.64] ;  /* 0x0000002404007981 */ /* 0x000ea4000c1e1500 */
[----:B--2---:R-:W-:-:S04]  /*4f50*/  IMAD.U32 R0, R0, 0x10000, RZ ;  /* 0x0001000000007824 */ /* 0x004fc800078e00ff */
[----:B------:R-:W-:-:S04]  /*4f60*/  FMUL.FTZ R0, R0, 1 ;  /* 0x3f80000000007820 */ /* 0x000fc80000410000 */
[----:B------:R0:W1:Y:S01]  /*4f70*/  F2F.F64.F32 R2, R0 ;  /* 0x0000000000027310 */ /* 0x0000620000201800 */
[----:B------:R-:W-:Y:S05]  /*4f80*/  BRA `(.L_x_1363) ;  /* 0x0000000400b87947 */ /* 0x000fea0003800000 */
.L_x_1370:
        /* <DEDUP_REMOVED lines=11> */
.L_x_1377:
        /* <DEDUP_REMOVED lines=21> */
.L_x_1381:
[----:B------:R-:W-:Y:S05]  /*5190*/  BSYNC B1 ;  /* 0x0000000000017941 */ /* 0x000fea0003800000 */
.L_x_1380:
[----:B------:R-:W-:Y:S01]  /*51a0*/  LEA R3, R0, 0x3b800000, 0x17 ;  /* 0x3b80000000037811 */ /* 0x000fe200078eb8ff */
[----:B------:R-:W-:-:S05]  /*51b0*/  IMAD.SHL.U32 R0, R2, 0x100000, RZ ;  /* 0x0010000002007824 */ /* 0x000fca00078e00ff */
[----:B------:R-:W-:-:S07]  /*51c0*/  LOP3.LUT R0, R3, R0, R4, 0xfe, !PT ;  /* 0x0000000003007212 */ /* 0x000fce00078efe04 */
.L_x_1379:
[----:B------:R-:W-:Y:S05]  /*51d0*/  BSYNC B0 ;  /* 0x0000000000007941 */ /* 0x000fea0003800000 */
.L_x_1378:
[----:B------:R-:W-:-:S04]  /*51e0*/  FMUL.FTZ R0, R0, 1 ;  /* 0x3f80000000007820 */ /* 0x000fc80000410000 */
[----:B------:R1:W2:Y:S01]  /*51f0*/  F2F.F64.F32 R2, R0 ;  /* 0x0000000000027310 */ /* 0x0002a20000201800 */
[----:B------:R-:W-:Y:S05]  /*5200*/  BRA `(.L_x_1363) ;  /* 0x0000000400187947 */ /* 0x000fea0003800000 */
.L_x_1376:
        /* <DEDUP_REMOVED lines=21> */
.L_x_1385:
[----:B------:R-:W-:Y:S05]  /*5360*/  BSYNC B1 ;  /* 0x0000000000017941 */ /* 0x000fea0003800000 */
.L_x_1384:
[----:B------:R-:W-:Y:S01]  /*5370*/  LEA R3, R0, 0x37800000, 0x17 ;  /* 0x3780000000037811 */ /* 0x000fe200078eb8ff */
[----:B------:R-:W-:-:S05]  /*5380*/  IMAD.SHL.U32 R0, R2, 0x200000, RZ ;  /* 0x0020000002007824 */ /* 0x000fca00078e00ff */
[----:B------:R-:W-:-:S07]  /*5390*/  LOP3.LUT R0, R3, R0, R4, 0xfe, !PT ;  /* 0x0000000003007212 */ /* 0x000fce00078efe04 */
.L_x_1383:
[----:B------:R-:W-:Y:S05]  /*53a0*/  BSYNC B0 ;  /* 0x0000000000007941 */ /* 0x000fea0003800000 */
.L_x_1382:
[----:B------:R-:W-:-:S04]  /*53b0*/  FMUL.FTZ R0, R0, 1 ;  /* 0x3f80000000007820 */ /* 0x000fc80000410000 */
[----:B------:R3:W4:Y:S01]  /*53c0*/  F2F.F64.F32 R2, R0 ;  /* 0x0000000000027310 */ /* 0x0007220000201800 */
[----:B------:R-:W-:Y:S05]  /*53d0*/  BRA `(.L_x_1363) ;  /* 0x0000000000a47947 */ /* 0x000fea0003800000 */
.L_x_1375:
        /* <DEDUP_REMOVED lines=14> */
.L_x_1389:
[----:B------:R-:W-:Y:S05]  /*54c0*/  BSYNC B0 ;  /* 0x0000000000007941 */ /* 0x000fea0003800000 */
.L_x_1388:
[----:B------:R-:W-:-:S04]  /*54d0*/  FMUL.FTZ R0, R0, 1 ;  /* 0x3f80000000007820 */ /* 0x000fc80000410000 */
[----:B------:R0:W1:Y:S01]  /*54e0*/  F2F.F64.F32 R2, R0 ;  /* 0x0000000000027310 */ /* 0x0000620000201800 */
[----:B------:R-:W-:Y:S05]  /*54f0*/  BRA `(.L_x_1363) ;  /* 0x00000000005c7947 */ /* 0x000fea0003800000 */
.L_x_1362:
        /* <DEDUP_REMOVED lines=16> */
.L_x_1390:
[----:B------:R-:W-:Y:S01]  /*5600*/  CS2R R2, SRZ ;  /* 0x0000000000027805 */ /* 0x000fe2000001ff00 */
[----:B------:R-:W-:Y:S06]  /*5610*/  BRA `(.L_x_1363) ;  /* 0x0000000000147947 */ /* 0x000fec0003800000 */
.L_x_1387:
[----:B------:R-:W2:Y:S02]  /*5620*/  LDG.E.64 R2, desc[UR36][R4.64] ;  /* 0x0000002404027981 */ /* 0x000ea4000c1e1b00 */
[----:B--2---:R-:W0:Y:S01]  /*5630*/  I2F.F64.U64 R2, R2 ;  /* 0x0000000200027312 */ /* 0x004e220000301800 */
[----:B------:R-:W-:Y:S05]  /*5640*/  BRA `(.L_x_1363) ;  /* 0x0000000000087947 */ /* 0x000fea0003800000 */
.L_x_1386:
[----:B------:R-:W2:Y:S02]  /*5650*/  LDG.E R2, desc[UR36][R4.64] ;  /* 0x0000002404027981 */ /* 0x000ea4000c1e1900 */
[----:B--2---:R-:W0:Y:S02]  /*5660*/  I2F.F64.U32 R2, R2 ;  /* 0x0000000200027312 */ /* 0x004e240000201800 */
.L_x_1363:
        /* <DEDUP_REMOVED lines=19> */
[----:B------:R-:W-:Y:S01]  /*57a0*/  FSEL R5, R3, R5, !P0 ;  /* 0x0000000503057208 */ /* 0x000fe20004000000 */
        /* <DEDUP_REMOVED lines=12> */
.L_x_1394:
[----:B------:R-:W0:Y:S02]  /*5870*/  F2I.S64.F64.TRUNC R4, R4 ;  /* 0x0000000400047311 */ /* 0x000e24000030d900 */
[----:B0-----:R-:W-:-:S05]  /*5880*/  IMAD.MOV.U32 R3, RZ, RZ, R4 ;  /* 0x000000ffff037224 */ /* 0x001fca00078e0004 */
[----:B------:R0:W-:Y:S01]  /*5890*/  STG.E.U8 desc[UR36][R16.64], R3 ;  /* 0x0000000310007986 */ /* 0x0001e2000c101124 */
[----:B------:R-:W-:Y:S05]  /*58a0*/  BRA `(.L_x_1396) ;  /* 0x0000000c00a87947 */ /* 0x000fea0003800000 */
.L_x_1393:
        /* <DEDUP_REMOVED lines=9> */
.L_x_1398:
[----:B------:R-:W0:Y:S02]  /*5940*/  F2I.F64.TRUNC R5, R4 ;  /* 0x0000000400057311 */ /* 0x000e24000030d100 */
[----:B0-----:R0:W-:Y:S01]  /*5950*/  STG.E desc[UR36][R16.64], R5 ;  /* 0x0000000510007986 */ /* 0x0011e2000c101924 */
[----:B------:R-:W-:Y:S05]  /*5960*/  BRA `(.L_x_1396) ;  /* 0x0000000c00787947 */ /* 0x000fea0003800000 */
.L_x_1397:
[----:B------:R-:W0:Y:S02]  /*5970*/  F2I.F64.TRUNC R5, R4 ;  /* 0x0000000400057311 */ /* 0x000e24000030d100 */
[----:B0-----:R0:W-:Y:S01]  /*5980*/  STG.E.U16 desc[UR36][R16.64], R5 ;  /* 0x0000000510007986 */ /* 0x0011e2000c101524 */
[----:B------:R-:W-:Y:S05]  /*5990*/  BRA `(.L_x_1396) ;  /* 0x0000000c006c7947 */ /* 0x000fea0003800000 */
.L_x_1392:
        /* <DEDUP_REMOVED lines=11> */
.L_x_1400:
[----:B------:R-:W0:Y:S01]  /*5a50*/  F2F.F32.F64 R0, R4 ;  /* 0x0000000400007310 */ /* 0x000e220000301000 */
[----:B------:R-:W-:-:S14]  /*5a60*/  DSETP.GEU.AND P0, PT, |R4|, UR4, PT ;  /* 0x0000000404007e2a */ /* 0x000fdc000bf0e200 */
[----:B0-----:R-:W-:-:S05]  /*5a70*/  @!P0 FMUL R0, R0, 1.175494350822287508e-38 ;  /* 0x0080000000008820 */ /* 0x001fca0000400000 */
[----:B------:R-:W-:-:S05]  /*5a80*/  F2FP.F16.F32.PACK_AB R0, RZ, R0 ;  /* 0x00000000ff00723e */ /* 0x000fca00000000ff */
[----:B------:R0:W-:Y:S01]  /*5a90*/  STG.E.U16 desc[UR36][R16.64], R0 ;  /* 0x0000000010007986 */ /* 0x0001e2000c101524 */
[----:B------:R-:W-:Y:S05]  /*5aa0*/  BRA `(.L_x_1396) ;  /* 0x0000000c00287947 */ /* 0x000fea0003800000 */
.L_x_1399:
        /* <DEDUP_REMOVED lines=12> */
.L_x_1402:
[----:B------:R-:W0:Y:S01]  /*5b70*/  F2F.F32.F64 R0, R4 ;  /* 0x0000000400007310 */ /* 0x000e220000301000 */
[----:B------:R-:W-:-:S14]  /*5b80*/  DSETP.GEU.AND P0, PT, |R4|, UR4, PT ;  /* 0x0000000404007e2a */ /* 0x000fdc000bf0e200 */
[----:B0-----:R-:W-:-:S05]  /*5b90*/  @!P0 FMUL R0, R0, 1.175494350822287508e-38 ;  /* 0x0080000000008820 */ /* 0x001fca0000400000 */
[----:B------:R-:W-:-:S04]  /*5ba0*/  F2FP.F16.F32.PACK_AB R3, RZ, R0 ;  /* 0x00000000ff03723e */ /* 0x000fc800000000ff */
[----:B------:R-:W-:-:S05]  /*5bb0*/  PRMT R3, R3, 0x5410, RZ ;  /* 0x0000541003037816 */ /* 0x000fca00000000ff */
[----:B------:R0:W-:Y:S01]  /*5bc0*/  STG.E desc[UR36][R16.64], R3 ;  /* 0x0000000310007986 */ /* 0x0001e2000c101924 */
[----:B------:R-:W-:Y:S05]  /*5bd0*/  BRA `(.L_x_1396) ;  /* 0x0000000800dc7947 */ /* 0x000fea0003800000 */
.L_x_1401:
[----:B------:R0:W-:Y:S01]  /*5be0*/  STG.E.64 desc[UR36][R16.64], R4 ;  /* 0x0000000410007986 */ /* 0x0001e2000c101b24 */
[----:B------:R-:W-:Y:S05]  /*5bf0*/  BRA `(.L_x_1396) ;  /* 0x0000000800d47947 */ /* 0x000fea0003800000 */
.L_x_1391:
        /* <DEDUP_REMOVED lines=12> */
.L_x_1405:
[----:B------:R-:W-:-:S05]  /*5cc0*/  CS2R R6, SRZ ;  /* 0x0000000000067805 */ /* 0x000fca000001ff00 */
[----:B------:R0:W-:Y:S01]  /*5cd0*/  STG.E.128 desc[UR36][R16.64], R4 ;  /* 0x0000000410007986 */ /* 0x0001e2000c101d24 */
[----:B------:R-:W-:Y:S05]  /*5ce0*/  BRA `(.L_x_1396) ;  /* 0x0000000800987947 */ /* 0x000fea0003800000 */
.L_x_1404:
        /* <DEDUP_REMOVED lines=23> */
.L_x_1409:
[----:B------:R-:W-:Y:S05]  /*5e60*/  BSYNC B0 ;  /* 0x0000000000007941 */ /* 0x000fea0003800000 */
.L_x_1408:
[----:B------:R-:W-:-:S05]  /*5e70*/  LOP3.LUT R3, R0, R3, RZ, 0xfc, !PT ;  /* 0x0000000300037212 */ /* 0x000fca00078efcff */
[----:B------:R0:W-:Y:S01]  /*5e80*/  STG.E.U8 desc[UR36][R16.64], R3 ;  /* 0x0000000310007986 */ /* 0x0001e2000c101124 */
[----:B------:R-:W-:Y:S05]  /*5e90*/  BRA `(.L_x_1396) ;  /* 0x00000008002c7947 */ /* 0x000fea0003800000 */
.L_x_1407:
        /* <DEDUP_REMOVED lines=15> */
.L_x_1411:
[----:B------:R-:W-:Y:S01]  /*5f90*/  IMAD.MOV.U32 R0, RZ, RZ, 0x7f ;  /* 0x0000007fff007424 */ /* 0x000fe200078e00ff */
[----:B------:R-:W-:-:S04]  /*5fa0*/  ISETP.GT.U32.AND P0, PT, R2, 0x7f800000, PT ;  /* 0x7f8000000200780c */ /* 0x000fc80003f04070 */
[----:B------:R-:W-:-:S09]  /*5fb0*/  SEL R0, R0, 0x7c, P0 ;  /* 0x0000007c00007807 */ /* 0x000fd20000000000 */
.L_x_1412:
[----:B------:R-:W-:Y:S05]  /*5fc0*/  BSYNC B0 ;  /* 0x0000000000007941 */ /* 0x000fea0003800000 */
.L_x_1410:
[----:B------:R-:W-:-:S04]  /*5fd0*/  LOP3.LUT R2, R3, 0x80000000, RZ, 0xc0, !PT ;  /* 0x8000000003027812 */ /* 0x000fc800078ec0ff */
[----:B------:R-:W-:-:S04]  /*5fe0*/  SHF.R.U32.HI R3, RZ, 0x18, R2 ;  /* 0x00000018ff037819 */ /* 0x000fc80000011602 */
[----:B------:R-:W-:-:S05]  /*5ff0*/  LOP3.LUT R3, R0, R3, RZ, 0xfc, !PT ;  /* 0x0000000300037212 */ /* 0x000fca00078efcff */
[----:B------:R0:W-:Y:S01]  /*6000*/  STG.E.U8 desc[UR36][R16.64], R3 ;  /* 0x0000000310007986 */ /* 0x0001e2000c101124 */
[----:B------:R-:W-:Y:S05]  /*6010*/  BRA `(.L_x_1396) ;  /* 0x0000000400cc7947 */ /* 0x000fea0003800000 */
.L_x_1406:
[----:B------:R-:W0:Y:S01]  /*6020*/  F2F.F32.F64 R0, R4 ;  /* 0x0000000400007310 */ /* 0x000e220000301000 */
[----:B------:R-:W-:-:S14]  /*6030*/  DSETP.GEU.AND P0, PT, |R4|, UR4, PT ;  /* 0x0000000404007e2a */ /* 0x000fdc000bf0e200 */
[----:B0-----:R-:W-:-:S05]  /*6040*/  @!P0 FMUL R0, R0, 1.175494350822287508e-38 ;  /* 0x0080000000008820 */ /* 0x001fca0000400000 */
[----:B------:R-:W-:-:S05]  /*6050*/  F2FP.BF16.F32.PACK_AB R0, RZ, R0 ;  /* 0x00000000ff00723e */ /* 0x000fca00000010ff */
[----:B------:R0:W-:Y:S01]  /*6060*/  STG.E.U16 desc[UR36][R16.64], R0 ;  /* 0x0000000010007986 */ /* 0x0001e2000c101524 */
[----:B------:R-:W-:Y:S05]  /*6070*/  BRA `(.L_x_1396) ;  /* 0x0000000400b47947 */ /* 0x000fea0003800000 */
.L_x_1403:
        /* <DEDUP_REMOVED lines=11> */
.L_x_1415:
[----:B------:R-:W0:Y:S01]  /*6130*/  F2F.F32.F64 R3, R4 ;  /* 0x0000000400037310 */ /* 0x000e220000301000 */
[----:B------:R-:W-:Y:S01]  /*6140*/  DSETP.GEU.AND P0, PT, |R4|, UR4, PT ;  /* 0x0000000404007e2a */ /* 0x000fe2000bf0e200 */
[----:B------:R-:W-:Y:S01]  /*6150*/  BSSY B0, `(.L_x_1416) ;  /* 0x0000015000007945 */ /* 0x000fe20003800000 */
[----:B------:R-:W-:-:S12]  /*6160*/  MOV R8, 0x80 ;  /* 0x0000008000087802 */ /* 0x000fd80000000f00 */
        /* <DEDUP_REMOVED lines=15> */
.L_x_1418:
[----:B------:R-:W-:-:S04]  /*6260*/  LOP3.LUT R2, R3, 0x80000000, RZ, 0xc0, !PT ;  /* 0x8000000003027812 */ /* 0x000fc800078ec0ff */
[----:B------:R-:W-:-:S04]  /*6270*/  SHF.R.U32.HI R3, RZ, 0x18, R2 ;  /* 0x00000018ff037819 */ /* 0x000fc80000011602 */
[----:B------:R-:W-:-:S04]  /*6280*/  LOP3.LUT R0, R0, R3, RZ, 0xfc, !PT ;  /* 0x0000000300007212 */ /* 0x000fc800078efcff */
[----:B------:R-:W-:-:S07]  /*6290*/  PRMT R8, R0, 0x7610, R8 ;  /* 0x0000761000087816 */ /* 0x000fce0000000008 */
.L_x_1417:
[----:B------:R-:W-:Y:S05]  /*62a0*/  BSYNC B0 ;  /* 0x0000000000007941 */ /* 0x000fea0003800000 */
.L_x_1416:
[----:B------:R3:W-:Y:S01]  /*62b0*/  STG.E.U8 desc[UR36][R16.64], R8 ;  /* 0x0000000810007986 */ /* 0x0007e2000c101124 */
[----:B------:R-:W-:Y:S05]  /*62c0*/  BRA `(.L_x_1396) ;  /* 0x0000000400207947 */ /* 0x000fea0003800000 */
.L_x_1414:
        /* <DEDUP_REMOVED lines=19> */
.L_x_1421:
[----:B------:R-:W-:-:S04]  /*6400*/  LOP3.LUT R2, R3, 0x80000000, RZ, 0xc0, !PT ;  /* 0x8000000003027812 */ /* 0x000fc800078ec0ff */
[----:B------:R-:W-:-:S04]  /*6410*/  SHF.R.U32.HI R3, RZ, 0x18, R2 ;  /* 0x00000018ff037819 */ /* 0x000fc80000011602 */
[----:B------:R-:W-:-:S04]  /*6420*/  LOP3.LUT R0, R0, R3, RZ, 0xfc, !PT ;  /* 0x0000000300007212 */ /* 0x000fc800078efcff */
[----:B------:R-:W-:-:S07]  /*6430*/  PRMT R8, R0, 0x7610, R8 ;  /* 0x0000761000087816 */ /* 0x000fce0000000008 */
.L_x_1420:
[----:B------:R-:W-:Y:S05]  /*6440*/  BSYNC B0 ;  /* 0x0000000000007941 */ /* 0x000fea0003800000 */
.L_x_1419:
[----:B------:R0:W-:Y:S01]  /*6450*/  STG.E.U8 desc[UR36][R16.64], R8 ;  /* 0x0000000810007986 */ /* 0x0001e2000c101124 */
[----:B------:R-:W-:Y:S05]  /*6460*/  BRA `(.L_x_1396) ;  /* 0x0000000000b87947 */ /* 0x000fea0003800000 */
.L_x_1413:
        /* <DEDUP_REMOVED lines=24> */
.L_x_1395:
        /* <DEDUP_REMOVED lines=16> */
.L_x_1424:
[----:B------:R-:W-:Y:S05]  /*66f0*/  BRA `(.L_x_1396) ;  /* 0x0000000000147947 */ /* 0x000fea0003800000 */
.L_x_1423:
[----:B------:R-:W0:Y:S02]  /*6700*/  F2I.U64.F64.TRUNC R4, R4 ;  /* 0x0000000400047311 */ /* 0x000e24000030d800 */
[----:B0-----:R2:W-:Y:S01]  /*6710*/  STG.E.64 desc[UR36][R16.64], R4 ;  /* 0x0000000410007986 */ /* 0x0015e2000c101b24 */
[----:B------:R-:W-:Y:S05]  /*6720*/  BRA `(.L_x_1396) ;  /* 0x0000000000087947 */ /* 0x000fea0003800000 */
.L_x_1422:
[----:B------:R-:W0:Y:S02]  /*6730*/  F2I.U32.F64.TRUNC R5, R4 ;  /* 0x0000000400057311 */ /* 0x000e24000030d000 */
[----:B0-----:R0:W-:Y:S02]  /*6740*/  STG.E desc[UR36][R16.64], R5 ;  /* 0x0000000510007986 */ /* 0x0011e4000c101924 */
.L_x_1396:
[----:B------:R-:W-:-:S07]  /*6750*/  VIADD R19, R19, 0x80 ;  /* 0x0000008013137836 */ /* 0x000fce0000000000 */
.L_x_1356:
[----:B------:R-:W-:Y:S05]  /*6760*/  BSYNC B6 ;  /* 0x0000000000067941 */ /* 0x000fea0003800000 */
.L_x_1355:
[----:B------:R-:W-:Y:S01]  /*6770*/  ULDC UR4, c[0x0][0x210] ;  /* 0x0000840000047ab9 */ /* 0x000fe20000000800 */
[----:B------:R-:W-:Y:S01]  /*6780*/  BSSY B6, `(.L_x_1425) ;  /* 0x0000335000067945 */ /* 0x000fe20003800000 */
[----:B------:R-:W-:-:S13]  /*6790*/  ISETP.GE.AND P0, PT, R19, UR4, PT ;  /* 0x0000000413007c0c */ /* 0x000fda000bf06270 */
[----:B------:R-:W-:Y:S05]  /*67a0*/  @P0 BRA `(.L_x_1426) ;  /* 0x0000003000c80947 */ /* 0x000fea0003800000 */
[----:B0-----:R-:W0:Y:S01]  /*67b0*/  LDC R6, c[0x0][0x218] ;  /* 0x00008600ff067b82 */ /* 0x001e220000000800 */
[----:B------:R-:W-:Y:S01]  /*67c0*/  HFMA2.MMA R0, -RZ, RZ, 0, 0 ;  /* 0x00000000ff007435 */ /* 0x000fe200000001ff */
        /* <DEDUP_REMOVED lines=301> */
.L_x_1427:
        /* <DEDUP_REMOVED lines=21> */
.L_x_1431:
[----:B------:R-:W2:Y:S02]  /*7bf0*/  LDG.E.U8 R2, desc[UR36][R4.64] ;  /* 0x0000002404027981 */ /* 0x000ea4000c1e1100 */
[----:B--2---:R-:W0:Y:S01]  /*7c00*/  I2F.F64.U16 R2, R2 ;  /* 0x0000000200027312 */ /* 0x004e220000101800 */
[----:B------:R-:W-:Y:S05]  /*7c10*/  BRA `(.L_x_1433) ;  /* 0x0000000c00707947 */ /* 0x000fea0003800000 */
.L_x_1430:
        /* <DEDUP_REMOVED lines=9> */
.L_x_1435:
[----:B------:R-:W2:Y:S02]  /*7cb0*/  LDG.E R2, desc[UR36][R4.64] ;  /* 0x0000002404027981 */ /* 0x000ea4000c1e1900 */
[----:B--2---:R-:W0:Y:S01]  /*7cc0*/  I2F.F64 R2, R2 ;  /* 0x0000000200027312 */ /* 0x004e220000201c00 */
[----:B------:R-:W-:Y:S05]  /*7cd0*/  BRA `(.L_x_1433) ;  /* 0x0000000c00407947 */ /* 0x000fea0003800000 */
.L_x_1434:
[----:B------:R-:W2:Y:S02]  /*7ce0*/  LDG.E.U16 R2, desc[UR36][R4.64] ;  /* 0x0000002404027981 */ /* 0x000ea4000c1e1500 */
[----:B--2---:R-:W0:Y:S01]  /*7cf0*/  I2F.F64.S16 R2, R2 ;  /* 0x0000000200027312 */ /* 0x004e220000101c00 */
[----:B------:R-:W-:Y:S05]  /*7d00*/  BRA `(.L_x_1433) ;  /* 0x0000000c00347947 */ /* 0x000fea0003800000 */
.L_x_1429:
        /* <DEDUP_REMOVED lines=10> */
.L_x_1437:
[----:B------:R-:W2:Y:S02]  /*7db0*/  LDG.E.U16 R0, desc[UR36][R4.64] ;  /* 0x0000002404007981 */ /* 0x000ea4000c1e1500 */
[----:B--2---:R-:W-:-:S05]  /*7dc0*/  HADD2.F32 R0, -RZ, R0.H0_H0 ;  /* 0x20000000ff007230 */ /* 0x004fca0000004100 */
[----:B------:R-:W-:-:S04]  /*7dd0*/  FMUL.FTZ R0, R0, 1 ;  /* 0x3f80000000007820 */ /* 0x000fc80000410000 */
[----:B------:R0:W1:Y:S01]  /*7de0*/  F2F.F64.F32 R2, R0 ;  /* 0x0000000000027310 */ /* 0x0000620000201800 */
[----:B------:R-:W-:Y:S05]  /*7df0*/  BRA `(.L_x_1433) ;  /* 0x0000000800f87947 */ /* 0x000fea0003800000 */
.L_x_1436:
        /* <DEDUP_REMOVED lines=10> */
.L_x_1439:
[----:B------:R-:W2:Y:S02]  /*7ea0*/  LDG.E.U16 R4, desc[UR36][R4.64] ;  /* 0x0000002404047981 */ /* 0x000ea4000c1e1500 */
[----:B--2---:R-:W-:-:S05]  /*7eb0*/  HADD2.F32 R0, -RZ, R4.H0_H0 ;  /* 0x20000004ff007230 */ /* 0x004fca0000004100 */
[----:B------:R-:W-:-:S04]  /*7ec0*/  FMUL.FTZ R0, R0, 1 ;  /* 0x3f80000000007820 */ /* 0x000fc80000410000 */
[----:B------:R0:W1:Y:S01]  /*7ed0*/  F2F.F64.F32 R2, R0 ;  /* 0x0000000000027310 */ /* 0x0000620000201800 */
[----:B------:R-:W-:Y:S05]  /*7ee0*/  BRA `(.L_x_1433) ;  /* 0x0000000800bc7947 */ /* 0x000fea0003800000 */
.L_x_1438:
[----:B------:R0:W5:Y:S01]  /*7ef0*/  LDG.E.64 R2, desc[UR36][R4.64] ;  /* 0x0000002404027981 */ /* 0x000162000c1e1b00 */
[----:B------:R-:W-:Y:S05]  /*7f00*/  BRA `(.L_x_1433) ;  /* 0x0000000800b47947 */ /* 0x000fea0003800000 */
.L_x_1428:
        /* <DEDUP_REMOVED lines=13> */
.L_x_1442:
[----:B------:R0:W5:Y:S01]  /*7fe0*/  LDG.E.64 R2, desc[UR36][R4.64] ;  /* 0x0000002404027981 */ /* 0x000162000c1e1b00 */
[----:B------:R-:W-:Y:S05]  /*7ff0*/  BRA `(.L_x_1433) ;  /* 0x0000000800787947 */ /* 0x000fea0003800000 */
.L_x_1441:
        /* <DEDUP_REMOVED lines=28> */
.L_x_1444:
        /* <DEDUP_REMOVED lines=15> */
.L_x_1443:
[----:B------:R-:W2:Y:S02]  /*82b0*/  LDG.E.U16 R0, desc[UR36][R4.64] ;  /* 0x0000002404007981 */ /* 0x000ea4000c1e1500 */
[----:B--2---:R-:W-:-:S05]  /*82c0*/  SHF.L.U32 R0, R0, 0x10, RZ ;  /* 0x0000001000007819 */ /* 0x004fca00000006ff */
[----:B------:R-:W-:-:S04]  /*82d0*/  FMUL.FTZ R0, R0, 1 ;  /* 0x3f80000000007820 */ /* 0x000fc80000410000 */
[----:B------:R0:W1:Y:S01]  /*82e0*/  F2F.F64.F32 R2, R0 ;  /* 0x0000000000027310 */ /* 0x0000620000201800 */
[----:B------:R-:W-:Y:S05]  /*82f0*/  BRA `(.L_x_1433) ;  /* 0x0000000400b87947 */ /* 0x000fea0003800000 */
.L_x_1440:
        /* <DEDUP_REMOVED lines=11> */
.L_x_1447:
        /* <DEDUP_REMOVED lines=21> */
.L_x_1451:
[----:B------:R-:W-:Y:S05]  /*8500*/  BSYNC B1 ;  /* 0x0000000000017941 */ /* 0x000fea0003800000 */
.L_x_1450:
[----:B------:R-:W-:Y:S01]  /*8510*/  LEA R3, R0, 0x3b800000, 0x17 ;  /* 0x3b80000000037811 */ /* 0x000fe200078eb8ff */
[----:B------:R-:W-:-:S05]  /*8520*/  IMAD.SHL.U32 R0, R2, 0x100000, RZ ;  /* 0x0010000002007824 */ /* 0x000fca00078e00ff */
[----:B------:R-:W-:-:S07]  /*8530*/  LOP3.LUT R0, R3, R0, R4, 0xfe, !PT ;  /* 0x0000000003007212 */ /* 0x000fce00078efe04 */
.L_x_1449:
[----:B------:R-:W-:Y:S05]  /*8540*/  BSYNC B0 ;  /* 0x0000000000007941 */ /* 0x000fea0003800000 */
.L_x_1448:
[----:B------:R-:W-:-:S04]  /*8550*/  FMUL.FTZ R0, R0, 1 ;  /* 0x3f80000000007820 */ /* 0x000fc80000410000 */
[----:B------:R1:W2:Y:S01]  /*8560*/  F2F.F64.F32 R2, R0 ;  /* 0x0000000000027310 */ /* 0x0002a20000201800 */
[----:B------:R-:W-:Y:S05]  /*8570*/  BRA `(.L_x_1433) ;  /* 0x0000000400187947 */ /* 0x000fea0003800000 */
.L_x_1446:
        /* <DEDUP_REMOVED lines=21> */
.L_x_1455:
[----:B------:R-:W-:Y:S05]  /*86d0*/  BSYNC B1 ;  /* 0x0000000000017941 */ /* 0x000fea0003800000 */
.L_x_1454:
[----:B------:R-:W-:Y:S01]  /*86e0*/  LEA R3, R0, 0x37800000, 0x17 ;  /* 0x3780000000037811 */ /* 0x000fe200078eb8ff */
[----:B------:R-:W-:-:S05]  /*86f0*/  IMAD.SHL.U32 R0, R2, 0x200000, RZ ;  /* 0x0020000002007824 */ /* 0x000fca00078e00ff */
[----:B------:R-:W-:-:S07]  /*8700*/  LOP3.LUT R0, R3, R0, R4, 0xfe, !PT ;  /* 0x0000000003007212 */ /* 0x000fce00078efe04 */
.L_x_1453:
[----:B------:R-:W-:Y:S05]  /*8710*/  BSYNC B0 ;  /* 0x0000000000007941 */ /* 0x000fea0003800000 */
.L_x_1452:
[----:B------:R-:W-:-:S04]  /*8720*/  FMUL.FTZ R0, R0, 1 ;  /* 0x3f80000000007820 */ /* 0x000fc80000410000 */
[----:B------:R3:W4:Y:S01]  /*8730*/  F2F.F64.F32 R2, R0 ;  /* 0x0000000000027310 */ /* 0x0007220000201800 */
[----:B------:R-:W-:Y:S05]  /*8740*/  BRA `(.L_x_1433) ;  /* 0x0000000000a47947 */ /* 0x000fea0003800000 */
.L_x_1445:
        /* <DEDUP_REMOVED lines=14> */
.L_x_1459:
[----:B------:R-:W-:Y:S05]  /*8830*/  BSYNC B0 ;  /* 0x0000000000007941 */ /* 0x000fea0003800000 */
.L_x_1458:
[----:B------:R-:W-:-:S04]  /*8840*/  FMUL.FTZ R0, R0, 1 ;  /* 0x3f80000000007820 */ /* 0x000fc80000410000 */
[----:B------:R0:W1:Y:S01]  /*8850*/  F2F.F64.F32 R2, R0 ;  /* 0x0000000000027310 */ /* 0x0000620000201800 */
[----:B------:R-:W-:Y:S05]  /*8860*/  BRA `(.L_x_1433) ;  /* 0x00000000005c7947 */ /* 0x000fea0003800000 */
.L_x_1432:
[----:B------:R-:W-:Y:S01]  /*8870*/  MOV R2, 0x120 ;  /* 0x0000012000027802 */ /* 0x000fe20000000f00 */
[----:B------:R-:W-:Y:S01]  /*8880*/  ULDC.64 UR4, c[0x4][0x110] ;  /* 0x0100440000047ab9 */ /* 0x000fe20000000a00 */
[----:B------:R-:W-:Y:S01]  /*8890*/  ULDC.64 UR6, c[0x4][0x0] ;  /* 0x0100000000067ab9 */ /* 0x000fe20000000a00 */
[----:B------:R-:W-:Y:S02]  /*88a0*/  IMAD.U32 R4, RZ, RZ, UR4 ;  /* 0x00000004ff047e24 */ /* 0x000fe4000f8e00ff */
[----:B------:R-:W-:Y:S01]  /*88b0*/  IMAD.U32 R5, RZ, RZ, UR5 ;  /* 0x00000005ff057e24 */ /* 0x000fe2000f8e00ff */
[----:B------:R-:W0:Y:S01]  /*88c0*/  LDC.64 R2, c[0x4][R2] ;  /* 0x0100000002027b82 */ /* 0x000e220000000a00 */
[----:B------:R-:W-:Y:S01]  /*88d0*/  ULDC.64 UR4, c[0x4][0x118] ;  /* 0x0100460000047ab9 */ /* 0x000fe20000000a00 */
[----:B------:R-:W-:Y:S01]  /*88e0*/  IMAD.U32 R10, RZ, RZ, UR6 ;  /* 0x00000006ff0a7e24 */ /* 0x000fe2000f8e00ff */
[----:B------:R-:W-:Y:S01]  /*88f0*/  MOV R6, UR4 ;  /* 0x0000000400067c02 */ /* 0x000fe20008000f00 */
[----:B------:R-:W-:-:S02]  /*8900*/  IMAD.U32 R7, RZ, RZ, UR5 ;  /* 0x00000005ff077e24 */ /* 0x000fc4000f8e00ff */
[----:B------:R-:W-:Y:S02]  /*8910*/  IMAD.U32 R11, RZ, RZ, UR7 ;  /* 0x00000007ff0b7e24 */ /* 0x000fe4000f8e00ff */
[----:B------:R-:W-:Y:S02]  /*8920*/  IMAD.MOV.U32 R8, RZ, RZ, 0x4e ;  /* 0x0000004eff087424 */ /* 0x000fe400078e00ff */
[----:B------:R-:W-:Y:S02]  /*8930*/  IMAD.MOV.U32 R12, RZ, RZ, 0x1 ;  /* 0x00000001ff0c7424 */ /* 0x000fe400078e00ff */
[----:B------:R-:W-:-:S07]  /*8940*/  IMAD.MOV.U32 R13, RZ, RZ, RZ ;  /* 0x000000ffff0d7224 */ /* 0x000fce00078e00ff */
[----:B------:R-:W-:-:S07]  /*8950*/  LEPC R20, `(.L_x_1460) ;  /* 0x000000001014794e */ /* 0x000fce0000000000 */
[----:B0-----:R-:W-:Y:S05]  /*8960*/  CALL.ABS.NOINC R2 ;  /* 0x0000000002007343 */ /* 0x001fea0003c00000 */
.L_x_1460:
[----:B------:R-:W-:Y:S01]  /*8970*/  CS2R R2, SRZ ;  /* 0x0000000000027805 */ /* 0x000fe2000001ff00 */
[----:B------:R-:W-:Y:S06]  /*8980*/  BRA `(.L_x_1433) ;  /* 0x0000000000147947 */ /* 0x000fec0003800000 */
.L_x_1457:
[----:B------:R-:W2:Y:S02]  /*8990*/  LDG.E.64 R2, desc[UR36][R4.64] ;  /* 0x0000002404027981 */ /* 0x000ea4000c1e1b00 */
[----:B--2---:R-:W0:Y:S01]  /*89a0*/  I2F.F64.U64 R2, R2 ;  /* 0x0000000200027312 */ /* 0x004e220000301800 */
[----:B------:R-:W-:Y:S05]  /*89b0*/  BRA `(.L_x_1433) ;  /* 0x0000000000087947 */ /* 0x000fea0003800000 */
.L_x_1456:
[----:B------:R-:W2:Y:S02]  /*89c0*/  LDG.E R2, desc[UR36][R4.64] ;  /* 0x0000002404027981 */ /* 0x000ea4000c1e1900 */
[----:B--2---:R-:W0:Y:S02]  /*89d0*/  I2F.F64.U32 R2, R2 ;  /* 0x0000000200027312 */ /* 0x004e240000201800 */
.L_x_1433:
        /* <DEDUP_REMOVED lines=32> */
.L_x_1464:
[----:B------:R-:W0:Y:S02]  /*8be0*/  F2I.S64.F64.TRUNC R4, R4 ;  /* 0x0000000400047311 */ /* 0x000e24000030d900 */
[----:B0-----:R-:W-:-:S05]  /*8bf0*/  IMAD.MOV.U32 R3, RZ, RZ, R4 ;  /* 0x000000ffff037224 */ /* 0x001fca00078e0004 */
[----:B------:R3:W-:Y:S01]  /*8c00*/  STG.E.U8 desc[UR36][R16.64], R3 ;  /* 0x0000000310007986 */ /* 0x0007e2000c101124 */
[----:B------:R-:W-:Y:S05]  /*8c10*/  BRA `(.L_x_1466) ;  /* 0x0000000c00a87947 */ /* 0x000fea0003800000 */
.L_x_1463:
        /* <DEDUP_REMOVED lines=9> */
.L_x_1468:
[----:B------:R-:W0:Y:S02]  /*8cb0*/  F2I.F64.TRUNC R5, R4 ;  /* 0x0000000400057311 */ /* 0x000e24000030d100 */
[----:B0-----:R2:W-:Y:S01]  /*8cc0*/  STG.E desc[UR36][R16.64], R5 ;  /* 0x0000000510007986 */ /* 0x0015e2000c101924 */
[----:B------:R-:W-:Y:S05]  /*8cd0*/  BRA `(.L_x_1466) ;  /* 0x0000000c00787947 */ /* 0x000fea0003800000 */
.L_x_1467:
[----:B------:R-:W0:Y:S02]  /*8ce0*/  F2I.F64.TRUNC R5, R4 ;  /* 0x0000000400057311 */ /* 0x000e24000030d100 */
[----:B0-----:R0:W-:Y:S01]  /*8cf0*/  STG.E.U16 desc[UR36][R16.64], R5 ;  /* 0x0000000510007986 */ /* 0x0011e2000c101524 */
[----:B------:R-:W-:Y:S05]  /*8d00*/  BRA `(.L_x_1466) ;  /* 0x0000000c006c7947 */ /* 0x000fea0003800000 */
.L_x_1462:
        /* <DEDUP_REMOVED lines=11> */
.L_x_1470:
[----:B------:R-:W0:Y:S01]  /*8dc0*/  F2F.F32.F64 R0, R4 ;  /* 0x0000000400007310 */ /* 0x000e220000301000 */
[----:B------:R-:W-:-:S14]  /*8dd0*/  DSETP.GEU.AND P0, PT, |R4|, UR4, PT ;  /* 0x0000000404007e2a */ /* 0x000fdc000bf0e200 */
[----:B0-----:R-:W-:-:S05]  /*8de0*/  @!P0 FMUL R0, R0, 1.175494350822287508e-38 ;  /* 0x0080000000008820 */ /* 0x001fca0000400000 */
[----:B------:R-:W-:-:S05]  /*8df0*/  F2FP.F16.F32.PACK_AB R0, RZ, R0 ;  /* 0x00000000ff00723e */ /* 0x000fca00000000ff */
[----:B------:R0:W-:Y:S01]  /*8e00*/  STG.E.U16 desc[UR36][R16.64], R0 ;  /* 0x0000000010007986 */ /* 0x0001e2000c101524 */
[----:B------:R-:W-:Y:S05]  /*8e10*/  BRA `(.L_x_1466) ;  /* 0x0000000c00287947 */ /* 0x000fea0003800000 */
.L_x_1469:
        /* <DEDUP_REMOVED lines=12> */
.L_x_1472:
[----:B------:R-:W0:Y:S01]  /*8ee0*/  F2F.F32.F64 R0, R4 ;  /* 0x0000000400007310 */ /* 0x000e220000301000 */
[----:B------:R-:W-:-:S14]  /*8ef0*/  DSETP.GEU.AND P0, PT, |R4|, UR4, PT ;  /* 0x0000000404007e2a */ /* 0x000fdc000bf0e200 */
[----:B0-----:R-:W-:-:S05]  /*8f00*/  @!P0 FMUL R0, R0, 1.175494350822287508e-38 ;  /* 0x0080000000008820 */ /* 0x001fca0000400000 */
[----:B------:R-:W-:-:S04]  /*8f10*/  F2FP.F16.F32.PACK_AB R3, RZ, R0 ;  /* 0x00000000ff03723e */ /* 0x000fc800000000ff */
[----:B------:R-:W-:-:S05]  /*8f20*/  PRMT R3, R3, 0x5410, RZ ;  /* 0x0000541003037816 */ /* 0x000fca00000000ff */
[----:B------:R0:W-:Y:S01]  /*8f30*/  STG.E desc[UR36][R16.64], R3 ;  /* 0x0000000310007986 */ /* 0x0001e2000c101924 */
[----:B------:R-:W-:Y:S05]  /*8f40*/  BRA `(.L_x_1466) ;  /* 0x0000000800dc7947 */ /* 0x000fea0003800000 */
.L_x_1471:
[----:B------:R0:W-:Y:S01]  /*8f50*/  STG.E.64 desc[UR36][R16.64], R4 ;  /* 0x0000000410007986 */ /* 0x0001e2000c101b24 */
[----:B------:R-:W-:Y:S05]  /*8f60*/  BRA `(.L_x_1466) ;  /* 0x0000000800d47947 */ /* 0x000fea0003800000 */
.L_x_1461:
        /* <DEDUP_REMOVED lines=12> */
.L_x_1475:
[----:B------:R-:W-:-:S05]  /*9030*/  CS2R R6, SRZ ;  /* 0x0000000000067805 */ /* 0x000fca000001ff00 */
[----:B------:R0:W-:Y:S01]  /*9040*/  STG.E.128 desc[UR36][R16.64], R4 ;  /* 0x0000000410007986 */ /* 0x0001e2000c101d24 */
[----:B------:R-:W-:Y:S05]  /*9050*/  BRA `(.L_x_1466) ;  /* 0x0000000800987947 */ /* 0x000fea0003800000 */
.L_x_1474:
        /* <DEDUP_REMOVED lines=23> */
.L_x_1479:
[----:B------:R-:W-:Y:S05]  /*91d0*/  BSYNC B0 ;  /* 0x0000000000007941 */ /* 0x000fea0003800000 */
.L_x_1478:
[----:B------:R-:W-:-:S05]  /*91e0*/  LOP3.LUT R3, R0, R3, RZ, 0xfc, !PT ;  /* 0x0000000300037212 */ /* 0x000fca00078efcff */
[----:B------:R0:W-:Y:S01]  /*91f0*/  STG.E.U8 desc[UR36][R16.64], R3 ;  /* 0x0000000310007986 */ /* 0x0001e2000c101124 */
[----:B------:R-:W-:Y:S05]  /*9200*/  BRA `(.L_x_1466) ;  /* 0x00000008002c7947 */ /* 0x000fea0003800000 */
.L_x_1477:
        /* <DEDUP_REMOVED lines=15> */
.L_x_1481:
[----:B------:R-:W-:Y:S01]  /*9300*/  IMAD.MOV.U32 R0, RZ, RZ, 0x7f ;  /* 0x0000007fff007424 */ /* 0x000fe200078e00ff */
[----:B------:R-:W-:-:S04]  /*9310*/  ISETP.GT.U32.AND P0, PT, R2, 0x7f800000, PT ;  /* 0x7f8000000200780c */ /* 0x000fc80003f04070 */
[----:B------:R-:W-:-:S09]  /*9320*/  SEL R0, R0, 0x7c, P0 ;  /* 0x0000007c00007807 */ /* 0x000fd20000000000 */
.L_x_1482:
[----:B------:R-:W-:Y:S05]  /*9330*/  BSYNC B0 ;  /* 0x0000000000007941 */ /* 0x000fea0003800000 */
.L_x_1480:
[----:B------:R-:W-:-:S04]  /*9340*/  LOP3.LUT R2, R3, 0x80000000, RZ, 0xc0, !PT ;  /* 0x8000000003027812 */ /* 0x000fc800078ec0ff */
[----:B------:R-:W-:-:S04]  /*9350*/  SHF.R.U32.HI R3, RZ, 0x18, R2 ;  /* 0x00000018ff037819 */ /* 0x000fc80000011602 */
[----:B------:R-:W-:-:S05]  /*9360*/  LOP3.LUT R3, R0, R3, RZ, 0xfc, !PT ;  /* 0x0000000300037212 */ /* 0x000fca00078efcff */
[----:B------:R0:W-:Y:S01]  /*9370*/  STG.E.U8 desc[UR36][R16.64], R3 ;  /* 0x0000000310007986 */ /* 0x0001e2000c101124 */
[----:B------:R-:W-:Y:S05]  /*9380*/  BRA `(.L_x_1466) ;  /* 0x0000000400cc7947 */ /* 0x000fea0003800000 */
.L_x_1476:
[----:B------:R-:W0:Y:S01]  /*9390*/  F2F.F32.F64 R0, R4 ;  /* 0x0000000400007310 */ /* 0x000e220000301000 */
[----:B------:R-:W-:-:S14]  /*93a0*/  DSETP.GEU.AND P0, PT, |R4|, UR4, PT ;  /* 0x0000000404007e2a */ /* 0x000fdc000bf0e200 */
[----:B0-----:R-:W-:-:S05]  /*93b0*/  @!P0 FMUL R0, R0, 1.175494350822287508e-38 ;  /* 0x0080000000008820 */ /* 0x001fca0000400000 */
[----:B------:R-:W-:-:S05]  /*93c0*/  F2FP.BF16.F32.PACK_AB R0, RZ, R0 ;  /* 0x00000000ff00723e */ /* 0x000fca00000010ff */
[----:B------:R0:W-:Y:S01]  /*93d0*/  STG.E.U16 desc[UR36][R16.64], R0 ;  /* 0x0000000010007986 */ /* 0x0001e2000c101524 */
[----:B------:R-:W-:Y:S05]  /*93e0*/  BRA `(.L_x_1466) ;  /* 0x0000000400b47947 */ /* 0x000fea0003800000 */
.L_x_1473:
        /* <DEDUP_REMOVED lines=11> */
.L_x_1485:
        /* <DEDUP_REMOVED lines=19> */
.L_x_1488:
[----:B------:R-:W-:-:S04]  /*95d0*/  LOP3.LUT R2, R3, 0x80000000, RZ, 0xc0, !PT ;  /* 0x8000000003027812 */ /* 0x000fc800078ec0ff */
[----:B------:R-:W-:-:S04]  /*95e0*/  SHF.R.U32.HI R3, RZ, 0x18, R2 ;  /* 0x00000018ff037819 */ /* 0x000fc80000011602 */
[----:B------:R-:W-:-:S04]  /*95f0*/  LOP3.LUT R0, R0, R3, RZ, 0xfc, !PT ;  /* 0x0000000300007212 */ /* 0x000fc800078efcff */
[----:B------:R-:W-:-:S07]  /*9600*/  PRMT R8, R0, 0x7610, R8 ;  /* 0x0000761000087816 */ /* 0x000fce0000000008 */
.L_x_1487:
[----:B------:R-:W-:Y:S05]  /*9610*/  BSYNC B0 ;  /* 0x0000000000007941 */ /* 0x000fea0003800000 */
.L_x_1486:
[----:B------:R0:W-:Y:S01]  /*9620*/  STG.E.U8 desc[UR36][R16.64], R8 ;  /* 0x0000000810007986 */ /* 0x0001e2000c101124 */
[----:B------:R-:W-:Y:S05]  /*9630*/  BRA `(.L_x_1466) ;  /* 0x0000000400207947 */ /* 0x000fea0003800000 */
.L_x_1484:
        /* <DEDUP_REMOVED lines=19> */
.L_x_1491:
[----:B------:R-:W-:-:S04]  /*9770*/  LOP3.LUT R2, R3, 0x80000000, RZ, 0xc0, !PT ;  /* 0x8000000003027812 */ /* 0x000fc800078ec0ff */
[----:B------:R-:W-:-:S04]  /*9780*/  SHF.R.U32.HI R3, RZ, 0x18, R2 ;  /* 0x00000018ff037819 */ /* 0x000fc80000011602 */
[----:B------:R-:W-:-:S04]  /*9790*/  LOP3.LUT R0, R0, R3, RZ, 0xfc, !PT ;  /* 0x0000000300007212 */ /* 0x000fc800078efcff */
[----:B------:R-:W-:-:S07]  /*97a0*/  PRMT R8, R0, 0x7610, R8 ;  /* 0x0000761000087816 */ /* 0x000fce0000000008 */
.L_x_1490:
[----:B------:R-:W-:Y:S05]  /*97b0*/  BSYNC B0 ;  /* 0x0000000000007941 */ /* 0x000fea0003800000 */
.L_x_1489:
[----:B------:R0:W-:Y:S01]  /*97c0*/  STG.E.U8 desc[UR36][R16.64], R8 ;  /* 0x0000000810007986 */ /* 0x0001e2000c101124 */
[----:B------:R-:W-:Y:S05]  /*97d0*/  BRA `(.L_x_1466) ;  /* 0x0000000000b87947 */ /* 0x000fea0003800000 */
.L_x_1483:
        /* <DEDUP_REMOVED lines=14> */
[----:B------:R-:W-:Y:S01]  /*98c0*/  HFMA2.MMA R3, -RZ, RZ, 0, 1.5199184417724609375e-05 ;  /* 0x000000ffff037435 */ /* 0x000fe200000001ff */
        /* <DEDUP_REMOVED lines=9> */
.L_x_1465:
        /* <DEDUP_REMOVED lines=16> */
.L_x_1494:
[----:B------:R-:W-:Y:S05]  /*9a60*/  BRA `(.L_x_1466) ;  /* 0x0000000000147947 */ /* 0x000fea0003800000 */
.L_x_1493:
[----:B------:R-:W0:Y:S02]  /*9a70*/  F2I.U64.F64.TRUNC R4, R4 ;  /* 0x0000000400047311 */ /* 0x000e24000030d800 */
[----:B0-----:R0:W-:Y:S01]  /*9a80*/  STG.E.64 desc[UR36][R16.64], R4 ;  /* 0x0000000410007986 */ /* 0x0011e2000c101b24 */
[----:B------:R-:W-:Y:S05]  /*9a90*/  BRA `(.L_x_1466) ;  /* 0x0000000000087947 */ /* 0x000fea0003800000 */
.L_x_1492:
[----:B------:R-:W0:Y:S02]  /*9aa0*/  F2I.U32.F64.TRUNC R5, R4 ;  /* 0x0000000400057311 */ /* 0x000e24000030d000 */
[----:B0-----:R0:W-:Y:S02]  /*9ab0*/  STG.E desc[UR36][R16.64], R5 ;  /* 0x0000000510007986 */ /* 0x0011e4000c101924 */
.L_x_1466:
[----:B------:R-:W-:-:S07]  /*9ac0*/  VIADD R19, R19, 0x80 ;  /* 0x0000008013137836 */ /* 0x000fce0000000000 */
.L_x_1426:
[----:B------:R-:W-:Y:S05]  /*9ad0*/  BSYNC B6 ;  /* 0x0000000000067941 */ /* 0x000fea0003800000 */
.L_x_1425:
        /* <DEDUP_REMOVED lines=297> */
[----:B------:R-:W-:-:S04]  /*ad70*/  ULDC.64 UR4, c[0x0][0x340] ;  /* 0x0000d00000047ab9 */ /* 0x000fc80000000a00 */
        /* <DEDUP_REMOVED lines=8> */
.L_x_1495:
        /* <DEDUP_REMOVED lines=19> */
[----:B--2---:R-:W3:Y:S01]  /*af30*/  I2F.F64.S16 R2, R2 ;  /* 0x0000000200027312 */ /* 0x004ee20000101c00 */
[----:B------:R-:W-:Y:S05]  /*af40*/  BRA `(.L_x_1501) ;  /* 0x0000000c007c7947 */ /* 0x000fea0003800000 */
.L_x_1499:
[----:B------:R-:W2:Y:S02]  /*af50*/  LDG.E.U8 R2, desc[UR36][R4.64] ;  /* 0x0000002404027981 */ /* 0x000ea4000c1e1100 */
[----:B--2---:R-:W4:Y:S01]  /*af60*/  I2F.F64.U16 R2, R2 ;  /* 0x0000000200027312 */ /* 0x004f220000101800 */
[----:B------:R-:W-:Y:S05]  /*af70*/  BRA `(.L_x_1501) ;  /* 0x0000000c00707947 */ /* 0x000fea0003800000 */
.L_x_1498:
[----:B------:R-:W-:-:S13]  /*af80*/  ISETP.NE.AND P0, PT, R2, 0x2, PT ;  /* 0x000000020200780c */ /* 0x000fda0003f05270 */
[----:B------:R-:W-:Y:S05]  /*af90*/  @!P0 BRA `(.L_x_1502) ;  /* 0x0000000000288947 */ /* 0x000fea0003800000 */
[----:B------:R-:W-:-:S13]  /*afa0*/  ISETP.NE.AND P0, PT, R2, 0x3, PT ;  /* 0x000000030200780c */ /* 0x000fda0003f05270 */
[----:B------:R-:W-:Y:S05]  /*afb0*/  @!P0 BRA `(.L_x_1503) ;  /* 0x0000000000148947 */ /* 0x000fea0003800000 */
[----:B------:R-:W-:-:S13]  /*afc0*/  ISETP.NE.AND P0, PT, R2, 0x4, PT ;  /* 0x000000040200780c */ /* 0x000fda0003f05270 */
[----:B------:R-:W-:Y:S05]  /*afd0*/  @P0 BRA `(.L_x_1500) ;  /* 0x0000000800fc0947 */ /* 0x000fea0003800000 */
[----:B------:R-:W2:Y:S02]  /*afe0*/  LDG.E.64 R2, desc[UR36][R4.64] ;  /* 0x0000002404027981 */ /* 0x000ea4000c1e1b00 */
[----:B--2---:R-:W1:Y:S01]  /*aff0*/  I2F.F64.S64 R2, R2 ;  /* 0x0000000200027312 */ /* 0x004e620000301c00 */
[----:B------:R-:W-:Y:S05]  /*b000*/  BRA `(.L_x_1501) ;  /* 0x0000000c004c7947 */ /* 0x000fea0003800000 */
.L_x_1503:
[----:B------:R-:W2:Y:S02]  /*b010*/  LDG.E R2, desc[UR36][R4.64] ;  /* 0x0000002404027981 */ /* 0x000ea4000c1e1900 */
[----:B--2---:R-:W2:Y:S01]  /*b020*/  I2F.F64 R2, R2 ;  /* 0x0000000200027312 */ /* 0x004ea20000201c00 */
[----:B------:R-:W-:Y:S05]  /*b030*/  BRA `(.L_x_1501) ;  /* 0x0000000c00407947 */ /* 0x000fea0003800000 */
.L_x_1502:
[----:B------:R-:W2:Y:S02]  /*b040*/  LDG.E.U16 R2, desc[UR36][R4.64] ;  /* 0x0000002404027981 */ /* 0x000ea4000c1e1500 */
[----:B--2---:R-:W0:Y:S01]  /*b050*/  I2F.F64.S16 R2, R2 ;  /* 0x0000000200027312 */ /* 0x004e220000101c00 */
[----:B------:R-:W-:Y:S05]  /*b060*/  BRA `(.L_x_1501) ;  /* 0x0000000c00347947 */ /* 0x000fea0003800000 */
.L_x_1497:
        /* <DEDUP_REMOVED lines=10> */
.L_x_1505:
[----:B------:R-:W2:Y:S02]  /*b110*/  LDG.E.U16 R0, desc[UR36][R4.64] ;  /* 0x0000002404007981 */ /* 0x000ea4000c1e1500 */
[----:B--2---:R-:W-:-:S05]  /*b120*/  HADD2.F32 R0, -RZ, R0.H0_H0 ;  /* 0x20000000ff007230 */ /* 0x004fca0000004100 */
[----:B------:R-:W-:-:S04]  /*b130*/  FMUL.FTZ R0, R0, 1 ;  /* 0x3f80000000007820 */ /* 0x000fc80000410000 */
[----:B------:R0:W1:Y:S01]  /*b140*/  F2F.F64.F32 R2, R0 ;  /* 0x0000000000027310 */ /* 0x0000620000201800 */
[----:B------:R-:W-:Y:S05]  /*b150*/  BRA `(.L_x_1501) ;  /* 0x0000000800f87947 */ /* 0x000fea0003800000 */
.L_x_1504:
        /* <DEDUP_REMOVED lines=10> */
.L_x_1507:
[----:B------:R-:W2:Y:S02]  /*b200*/  LDG.E.U16 R4, desc[UR36][R4.64] ;  /* 0x0000002404047981 */ /* 0x000ea4000c1e1500 */
[----:B--2---:R-:W-:-:S05]  /*b210*/  HADD2.F32 R0, -RZ, R4.H0_H0 ;  /* 0x20000004ff007230 */ /* 0x004fca0000004100 */
[----:B------:R-:W-:-:S04]  /*b220*/  FMUL.FTZ R0, R0, 1 ;  /* 0x3f80000000007820 */ /* 0x000fc80000410000 */
[----:B------:R0:W1:Y:S01]  /*b230*/  F2F.F64.F32 R2, R0 ;  /* 0x0000000000027310 */ /* 0x0000620000201800 */
[----:B------:R-:W-:Y:S05]  /*b240*/  BRA `(.L_x_1501) ;  /* 0x0000000800bc7947 */ /* 0x000fea0003800000 */
.L_x_1506:
[----:B------:R0:W5:Y:S01]  /*b250*/  LDG.E.64 R2, desc[UR36][R4.64] ;  /* 0x0000002404027981 */ /* 0x000162000c1e1b00 */
[----:B------:R-:W-:Y:S05]  /*b260*/  BRA `(.L_x_1501) ;  /* 0x0000000800b47947 */ /* 0x000fea0003800000 */
.L_x_1496:
        /* <DEDUP_REMOVED lines=13> */
.L_x_1510:
[----:B------:R0:W5:Y:S01]  /*b340*/  LDG.E.64 R2, desc[UR36][R4.64] ;  /* 0x0000002404027981 */ /* 0x000162000c1e1b00 */
[----:B------:R-:W-:Y:S05]  /*b350*/  BRA `(.L_x_1501) ;  /* 0x0000000800787947 */ /* 0x000fea0003800000 */
.L_x_1509:
        /* <DEDUP_REMOVED lines=28> */
.L_x_1512:
        /* <DEDUP_REMOVED lines=15> */
.L_x_1511:
[----:B------:R-:W2:Y:S02]  /*b610*/  LDG.E.U16 R0, desc[UR36][R4.64] ;  /* 0x0000002404007981 */ /* 0x000ea4000c1e1500 */
[----:B--2---:R-:W-:-:S04]  /*b620*/  IMAD.U32 R0, R0, 0x10000, RZ ;  /* 0x0001000000007824 */ /* 0x004fc800078e00ff */
[----:B------:R-:W-:-:S04]  /*b630*/  FMUL.FTZ R0, R0, 1 ;  /* 0x3f80000000007820 */ /* 0x000fc80000410000 */
[----:B------:R0:W1:Y:S01]  /*b640*/  F2F.F64.F32 R2, R0 ;  /* 0x0000000000027310 */ /* 0x0000620000201800 */
[----:B------:R-:W-:Y:S05]  /*b650*/  BRA `(.L_x_1501) ;  /* 0x0000000400b87947 */ /* 0x000fea0003800000 */
.L_x_1508:
        /* <DEDUP_REMOVED lines=11> */
.L_x_1515:
[----:B------:R-:W2:Y:S01]  /*b710*/  LDG.E.U8 R2, desc[UR36][R4.64] ;  /* 0x0000002404027981 */ /* 0x000ea2000c1e1100 */
[----:B------:R-:W-:Y:S01]  /*b720*/  BSSY B0, `(.L_x_1516) ;  /* 0x0000018000007945 */ /* 0x000fe20003800000 */
[----:B------:R-:W-:Y:S01]  /*b730*/  HFMA2.MMA R0, -RZ, RZ, 0, 0 ;  /* 0x00000000ff007435 */ /* 0x000fe200000001ff */
        /* <DEDUP_REMOVED lines=18> */
.L_x_1519:
[----:B------:R-:W-:Y:S05]  /*b860*/  BSYNC B1 ;  /* 0x0000000000017941 */ /* 0x000fea0003800000 */
.L_x_1518:
[----:B------:R-:W-:Y:S01]  /*b870*/  LEA R3, R0, 0x3b800000, 0x17 ;  /* 0x3b80000000037811 */ /* 0x000fe200078eb8ff */
[----:B------:R-:W-:-:S05]  /*b880*/  IMAD.SHL.U32 R0, R2, 0x100000, RZ ;  /* 0x0010000002007824 */ /* 0x000fca00078e00ff */
[----:B------:R-:W-:-:S07]  /*b890*/  LOP3.LUT R0, R3, R0, R4, 0xfe, !PT ;  /* 0x0000000003007212 */ /* 0x000fce00078efe04 */
.L_x_1517:
[----:B------:R-:W-:Y:S05]  /*b8a0*/  BSYNC B0 ;  /* 0x0000000000007941 */ /* 0x000fea0003800000 */
.L_x_1516:
[----:B------:R-:W-:-:S04]  /*b8b0*/  FMUL.FTZ R0, R0, 1 ;  /* 0x3f80000000007820 */ /* 0x000fc80000410000 */
[----:B------:R0:W1:Y:S01]  /*b8c0*/  F2F.F64.F32 R2, R0 ;  /* 0x0000000000027310 */ /* 0x0000620000201800 */
[----:B------:R-:W-:Y:S05]  /*b8d0*/  BRA `(.L_x_1501) ;  /* 0x0000000400187947 */ /* 0x000fea0003800000 */
.L_x_1514:
        /* <DEDUP_REMOVED lines=21> */
.L_x_1523:
[----:B------:R-:W-:Y:S05]  /*ba30*/  BSYNC B1 ;  /* 0x0000000000017941 */ /* 0x000fea0003800000 */
.L_x_1522:
[----:B------:R-:W-:Y:S01]  /*ba40*/  LEA R3, R0, 0x37800000, 0x17 ;  /* 0x3780000000037811 */ /* 0x000fe200078eb8ff */
[----:B------:R-:W-:-:S05]  /*ba50*/  IMAD.SHL.U32 R0, R2, 0x200000, RZ ;  /* 0x0020000002007824 */ /* 0x000fca00078e00ff */
[----:B------:R-:W-:-:S07]  /*ba60*/  LOP3.LUT R0, R3, R0, R4, 0xfe, !PT ;  /* 0x0000000003007212 */ /* 0x000fce00078efe04 */
.L_x_1521:
[----:B------:R-:W-:Y:S05]  /*ba70*/  BSYNC B0 ;  /* 0x0000000000007941 */ /* 0x000fea0003800000 */
.L_x_1520:
[----:B------:R-:W-:-:S04]  /*ba80*/  FMUL.FTZ R0, R0, 1 ;  /* 0x3f80000000007820 */ /* 0x000fc80000410000 */
[----:B------:R0:W1:Y:S01]  /*ba90*/  F2F.F64.F32 R2, R0 ;  /* 0x0000000000027310 */ /* 0x0000620000201800 */
[----:B------:R-:W-:Y:S05]  /*baa0*/  BRA `(.L_x_1501) ;  /* 0x0000000000a47947 */ /* 0x000fea0003800000 */
.L_x_1513:
        /* <DEDUP_REMOVED lines=14> */
.L_x_1527:
[----:B------:R-:W-:Y:S05]  /*bb90*/  BSYNC B0 ;  /* 0x0000000000007941 */ /* 0x000fea0003800000 */
.L_x_1526:
[----:B------:R-:W-:-:S04]  /*bba0*/  FMUL.FTZ R0, R0, 1 ;  /* 0x3f80000000007820 */ /* 0x000fc80000410000 */
[----:B------:R0:W1:Y:S01]  /*bbb0*/  F2F.F64.F32 R2, R0 ;  /* 0x0000000000027310 */ /* 0x0000620000201800 */
[----:B------:R-:W-:Y:S05]  /*bbc0*/  BRA `(.L_x_1501) ;  /* 0x00000000005c7947 */ /* 0x000fea0003800000 */
.L_x_1500:
[----:B------:R-:W-:Y:S01]  /*bbd0*/  MOV R0, 0x120 ;  /* 0x0000012000007802 */ /* 0x000fe20000000f00 */
[----:B------:R-:W-:Y:S01]  /*bbe0*/  ULDC.64 UR4, c[0x4][0x110] ;  /* 0x0100440000047ab9 */ /* 0x000fe20000000a00 */
[----:B------:R-:W-:Y:S01]  /*bbf0*/  ULDC.64 UR6, c[0x4][0x0] ;  /* 0x0100000000067ab9 */ /* 0x000fe20000000a00 */
[----:B------:R-:W-:Y:S01]  /*bc00*/  IMAD.U32 R4, RZ, RZ, UR4 ;  /* 0x00000004ff047e24 */ /* 0x000fe2000f8e00ff */
[----:B------:R0:W1:Y:S01]  /*bc10*/  LDC.64 R2, c[0x4][R0] ;  /* 0x0100000000027b82 */ /* 0x0000620000000a00 */
[----:B------:R-:W-:Y:S01]  /*bc20*/  IMAD.U32 R5, RZ, RZ, UR5 ;  /* 0x00000005ff057e24 */ /* 0x000fe2000f8e00ff */
[----:B------:R-:W-:Y:S01]  /*bc30*/  ULDC.64 UR4, c[0x4][0x118] ;  /* 0x0100460000047ab9 */ /* 0x000fe20000000a00 */
[----:B------:R-:W-:Y:S01]  /*bc40*/  IMAD.U32 R10, RZ, RZ, UR6 ;  /* 0x00000006ff0a7e24 */ /* 0x000fe2000f8e00ff */
[----:B------:R-:W-:Y:S01]  /*bc50*/  MOV R6, UR4 ;  /* 0x0000000400067c02 */ /* 0x000fe20008000f00 */
[----:B------:R-:W-:Y:S02]  /*bc60*/  IMAD.U32 R7, RZ, RZ, UR5 ;  /* 0x00000005ff077e24 */ /* 0x000fe4000f8e00ff */
[----:B------:R-:W-:-:S02]  /*bc70*/  IMAD.U32 R11, RZ, RZ, UR7 ;  /* 0x00000007ff0b7e24 */ /* 0x000fc4000f8e00ff */
[----:B------:R-:W-:Y:S02]  /*bc80*/  IMAD.MOV.U32 R8, RZ, RZ, 0x4e ;  /* 0x0000004eff087424 */ /* 0x000fe400078e00ff */
[----:B------:R-:W-:Y:S02]  /*bc90*/  IMAD.MOV.U32 R12, RZ, RZ, 0x1 ;  /* 0x00000001ff0c7424 */ /* 0x000fe400078e00ff */
[----:B0-----:R-:W-:-:S07]  /*bca0*/  IMAD.MOV.U32 R13, RZ, RZ, RZ ;  /* 0x000000ffff0d7224 */ /* 0x001fce00078e00ff */
[----:B------:R-:W-:-:S07]  /*bcb0*/  LEPC R20, `(.L_x_1528) ;  /* 0x000000001014794e */ /* 0x000fce0000000000 */
[----:B-1----:R-:W-:Y:S05]  /*bcc0*/  CALL.ABS.NOINC R2 ;  /* 0x0000000002007343 */ /* 0x002fea0003c00000 */
.L_x_1528:
[----:B------:R-:W-:Y:S01]  /*bcd0*/  CS2R R2, SRZ ;  /* 0x0000000000027805 */ /* 0x000fe2000001ff00 */
[----:B------:R-:W-:Y:S06]  /*bce0*/  BRA `(.L_x_1501) ;  /* 0x0000000000147947 */ /* 0x000fec0003800000 */
.L_x_1525:
[----:B------:R-:W2:Y:S02]  /*bcf0*/  LDG.E.64 R2, desc[UR36][R4.64] ;  /* 0x0000002404027981 */ /* 0x000ea4000c1e1b00 */
[----:B--2---:R-:W0:Y:S01]  /*bd00*/  I2F.F64.U64 R2, R2 ;  /* 0x0000000200027312 */ /* 0x004e220000301800 */
[----:B------:R-:W-:Y:S05]  /*bd10*/  BRA `(.L_x_1501) ;  /* 0x0000000000087947 */ /* 0x000fea0003800000 */
.L_x_1524:
[----:B------:R-:W2:Y:S02]  /*bd20*/  LDG.E R2, desc[UR36][R4.64] ;  /* 0x0000002404027981 */ /* 0x000ea4000c1e1900 */
[----:B--2---:R-:W0:Y:S02]  /*bd30*/  I2F.F64.U32 R2, R2 ;  /* 0x0000000200027312 */ /* 0x004e240000201800 */
.L_x_1501:
        /* <DEDUP_REMOVED lines=30> */
[----:B0-----:R-:W-:Y:S01]  /*bf20*/  STG.E.U8 desc[UR36][R16.64], R5 ;  /* 0x0000000510007986 */ /* 0x001fe2000c101124 */
[----:B------:R-:W-:Y:S05]  /*bf30*/  EXIT ;  /* 0x000000000000794d */ /* 0x000fea0003800000 */
.L_x_1532:
[----:B------:R-:W0:Y:S02]  /*bf40*/  F2I.S64.F64.TRUNC R4, R4 ;  /* 0x0000000400047311 */ /* 0x000e24000030d900 */
[----:B0-----:R-:W-:-:S05]  /*bf50*/  IMAD.MOV.U32 R3, RZ, RZ, R4 ;  /* 0x000000ffff037224 */ /* 0x001fca00078e0004 */
[----:B------:R-:W-:Y:S01]  /*bf60*/  STG.E.U8 desc[UR36][R16.64], R3 ;  /* 0x0000000310007986 */ /* 0x000fe2000c101124 */
[----:B------:R-:W-:Y:S05]  /*bf70*/  EXIT ;  /* 0x000000000000794d */ /* 0x000fea0003800000 */
.L_x_1531:
[----:B------:R-:W-:-:S13]  /*bf80*/  ISETP.NE.AND P0, PT, R12, 0x2, PT ;  /* 0x000000020c00780c */ /* 0x000fda0003f05270 */
[----:B------:R-:W-:Y:S05]  /*bf90*/  @!P0 BRA `(.L_x_1534) ;  /* 0x0000000000288947 */ /* 0x000fea0003800000 */
[----:B------:R-:W-:-:S13]  /*bfa0*/  ISETP.NE.AND P0, PT, R12, 0x3, PT ;  /* 0x000000030c00780c */ /* 0x000fda0003f05270 */
[----:B------:R-:W-:Y:S05]  /*bfb0*/  @!P0 BRA `(.L_x_1535) ;  /* 0x0000000000148947 */ /* 0x000fea0003800000 */
[----:B------:R-:W-:-:S13]  /*bfc0*/  ISETP.NE.AND P0, PT, R12, 0x4, PT ;  /* 0x000000040c00780c */ /* 0x000fda0003f05270 */
[----:B------:R-:W-:Y:S05]  /*bfd0*/  @P0 BRA `(.L_x_1533) ;  /* 0x0000000c00380947 */ /* 0x000fea0003800000 */
[----:B------:R-:W0:Y:S02]  /*bfe0*/  F2I.S64.F64.TRUNC R4, R4 ;  /* 0x0000000400047311 */ /* 0x000e24000030d900 */
[----:B0-----:R-:W-:Y:S01]  /*bff0*/  STG.E.64 desc[UR36][R16.64], R4 ;  /* 0x0000000410007986 */ /* 0x001fe2000c101b24 */
[----:B------:R-:W-:Y:S05]  /*c000*/  EXIT ;  /* 0x000000000000794d */ /* 0x000fea0003800000 */
.L_x_1535:
[----:B------:R-:W0:Y:S02]  /*c010*/  F2I.F64.TRUNC R5, R4 ;  /* 0x0000000400057311 */ /* 0x000e24000030d100 */
[----:B0-----:R-:W-:Y:S01]  /*c020*/  STG.E desc[UR36][R16.64], R5 ;  /* 0x0000000510007986 */ /* 0x001fe2000c101924 */
[----:B------:R-:W-:Y:S05]  /*c030*/  EXIT ;  /* 0x000000000000794d */ /* 0x000fea0003800000 */
.L_x_1534:
[----:B------:R-:W0:Y:S02]  /*c040*/  F2I.F64.TRUNC R5, R4 ;  /* 0x0000000400057311 */ /* 0x000e24000030d100 */
[----:B0-----:R-:W-:Y:S01]  /*c050*/  STG.E.U16 desc[UR36][R16.64], R5 ;  /* 0x0000000510007986 */ /* 0x001fe2000c101524 */
[----:B------:R-:W-:Y:S05]  /*c060*/  EXIT ;  /* 0x000000000000794d */ /* 0x000fea0003800000 */
.L_x_1530:
        /* <DEDUP_REMOVED lines=9> */
[----:B------:R-:W-:Y:S01]  /*c100*/  STG.E desc[UR36][R16.64], R3 ;  /* 0x0000000310007986 */ /* 0x000fe2000c101924 */
[----:B------:R-:W-:Y:S05]  /*c110*/  EXIT ;  /* 0x000000000000794d */ /* 0x000fea0003800000 */
.L_x_1537:
[----:B------:R-:W0:Y:S01]  /*c120*/  F2F.F32.F64 R0, R4 ;  /* 0x0000000400007310 */ /* 0x000e220000301000 */
[----:B------:R-:W-:-:S14]  /*c130*/  DSETP.GEU.AND P0, PT, |R4|, UR4, PT ;  /* 0x0000000404007e2a */ /* 0x000fdc000bf0e200 */
[----:B0-----:R-:W-:-:S05]  /*c140*/  @!P0 FMUL R0, R0, 1.175494350822287508e-38 ;  /* 0x0080000000008820 */ /* 0x001fca0000400000 */
[----:B------:R-:W-:-:S05]  /*c150*/  F2FP.F16.F32.PACK_AB R0, RZ, R0 ;  /* 0x00000000ff00723e */ /* 0x000fca00000000ff */
[----:B------:R-:W-:Y:S01]  /*c160*/  STG.E.U16 desc[UR36][R16.64], R0 ;  /* 0x0000000010007986 */ /* 0x000fe2000c101524 */
[----:B------:R-:W-:Y:S05]  /*c170*/  EXIT ;  /* 0x000000000000794d */ /* 0x000fea0003800000 */
.L_x_1536:
        /* <DEDUP_REMOVED lines=10> */
[----:B------:R-:W-:Y:S01]  /*c220*/  STG.E.64 desc[UR36][R16.64], R2 ;  /* 0x0000000210007986 */ /* 0x000fe2000c101b24 */
[----:B------:R-:W-:Y:S05]  /*c230*/  EXIT ;  /* 0x000000000000794d */ /* 0x000fea0003800000 */
.L_x_1539:
[----:B------:R-:W0:Y:S01]  /*c240*/  F2F.F32.F64 R0, R4 ;  /* 0x0000000400007310 */ /* 0x000e220000301000 */
[----:B------:R-:W-:-:S14]  /*c250*/  DSETP.GEU.AND P0, PT, |R4|, UR4, PT ;  /* 0x0000000404007e2a */ /* 0x000fdc000bf0e200 */
[----:B0-----:R-:W-:-:S05]  /*c260*/  @!P0 FMUL R0, R0, 1.175494350822287508e-38 ;  /* 0x0080000000008820 */ /* 0x001fca0000400000 */
[----:B------:R-:W-:-:S04]  /*c270*/  F2FP.F16.F32.PACK_AB R3, RZ, R0 ;  /* 0x00000000ff03723e */ /* 0x000fc800000000ff */
[----:B------:R-:W-:-:S05]  /*c280*/  PRMT R3, R3, 0x5410, RZ ;  /* 0x0000541003037816 */ /* 0x000fca00000000ff */
[----:B------:R-:W-:Y:S01]  /*c290*/  STG.E desc[UR36][R16.64], R3 ;  /* 0x0000000310007986 */ /* 0x000fe2000c101924 */
[----:B------:R-:W-:Y:S05]  /*c2a0*/  EXIT ;  /* 0x000000000000794d */ /* 0x000fea0003800000 */
.L_x_1538:
[----:B------:R-:W-:Y:S01]  /*c2b0*/  STG.E.64 desc[UR36][R16.64], R4 ;  /* 0x0000000410007986 */ /* 0x000fe2000c101b24 */
[----:B------:R-:W-:Y:S05]  /*c2c0*/  EXIT ;  /* 0x000000000000794d */ /* 0x000fea0003800000 */
.L_x_1529:
        /* <DEDUP_REMOVED lines=10> */
[----:B------:R-:W-:Y:S01]  /*c370*/  STG.E.U8 desc[UR36][R16.64], R3 ;  /* 0x0000000310007986 */ /* 0x000fe2000c101124 */
[----:B------:R-:W-:Y:S05]  /*c380*/  EXIT ;  /* 0x000000000000794d */ /* 0x000fea0003800000 */
.L_x_1542:
[----:B------:R-:W-:-:S05]  /*c390*/  CS2R R6, SRZ ;  /* 0x0000000000067805 */ /* 0x000fca000001ff00 */
[----:B------:R-:W-:Y:S01]  /*c3a0*/  STG.E.128 desc[UR36][R16.64], R4 ;  /* 0x0000000410007986 */ /* 0x000fe2000c101d24 */
[----:B------:R-:W-:Y:S05]  /*c3b0*/  EXIT ;  /* 0x000000000000794d */ /* 0x000fea0003800000 */
.L_x_1541:
        /* <DEDUP_REMOVED lines=23> */
.L_x_1546:
[----:B------:R-:W-:Y:S05]  /*c530*/  BSYNC B0 ;  /* 0x0000000000007941 */ /* 0x000fea0003800000 */
.L_x_1545:
[----:B------:R-:W-:-:S05]  /*c540*/  LOP3.LUT R3, R0, R3, RZ, 0xfc, !PT ;  /* 0x0000000300037212 */ /* 0x000fca00078efcff */
[----:B------:R-:W-:Y:S01]  /*c550*/  STG.E.U8 desc[UR36][R16.64], R3 ;  /* 0x0000000310007986 */ /* 0x000fe2000c101124 */
[----:B------:R-:W-:Y:S05]  /*c560*/  EXIT ;  /* 0x000000000000794d */ /* 0x000fea0003800000 */
.L_x_1544:
        /* <DEDUP_REMOVED lines=15> */
.L_x_1548:
[----:B------:R-:W-:Y:S01]  /*c660*/  IMAD.MOV.U32 R0, RZ, RZ, 0x7f ;  /* 0x0000007fff007424 */ /* 0x000fe200078e00ff */
[----:B------:R-:W-:-:S04]  /*c670*/  ISETP.GT.U32.AND P0, PT, R2, 0x7f800000, PT ;  /* 0x7f8000000200780c */ /* 0x000fc80003f04070 */
[----:B------:R-:W-:-:S09]  /*c680*/  SEL R0, R0, 0x7c, P0 ;  /* 0x0000007c00007807 */ /* 0x000fd20000000000 */
.L_x_1549:
[----:B------:R-:W-:Y:S05]  /*c690*/  BSYNC B0 ;  /* 0x0000000000007941 */ /* 0x000fea0003800000 */
.L_x_1547:
[----:B------:R-:W-:-:S04]  /*c6a0*/  LOP3.LUT R2, R3, 0x80000000, RZ, 0xc0, !PT ;  /* 0x8000000003027812 */ /* 0x000fc800078ec0ff */
[----:B------:R-:W-:-:S04]  /*c6b0*/  SHF.R.U32.HI R3, RZ, 0x18, R2 ;  /* 0x00000018ff037819 */ /* 0x000fc80000011602 */
[----:B------:R-:W-:-:S05]  /*c6c0*/  LOP3.LUT R3, R0, R3, RZ, 0xfc, !PT ;  /* 0x0000000300037212 */ /* 0x000fca00078efcff */
[----:B------:R-:W-:Y:S01]  /*c6d0*/  STG.E.U8 desc[UR36][R16.64], R3 ;  /* 0x0000000310007986 */ /* 0x000fe2000c101124 */
[----:B------:R-:W-:Y:S05]  /*c6e0*/  EXIT ;  /* 0x000000000000794d */ /* 0x000fea0003800000 */
.L_x_1543:
[----:B------:R-:W0:Y:S01]  /*c6f0*/  F2F.F32.F64 R0, R4 ;  /* 0x0000000400007310 */ /* 0x000e220000301000 */
[----:B------:R-:W-:-:S14]  /*c700*/  DSETP.GEU.AND P0, PT, |R4|, UR4, PT ;  /* 0x0000000404007e2a */ /* 0x000fdc000bf0e200 */
[----:B0-----:R-:W-:-:S05]  /*c710*/  @!P0 FMUL R0, R0, 1.175494350822287508e-38 ;  /* 0x0080000000008820 */ /* 0x001fca0000400000 */
[----:B------:R-:W-:-:S05]  /*c720*/  F2FP.BF16.F32.PACK_AB R0, RZ, R0 ;  /* 0x00000000ff00723e */ /* 0x000fca00000010ff */
[----:B------:R-:W-:Y:S01]  /*c730*/  STG.E.U16 desc[UR36][R16.64], R0 ;  /* 0x0000000010007986 */ /* 0x000fe2000c101524 */
[----:B------:R-:W-:Y:S05]  /*c740*/  EXIT ;  /* 0x000000000000794d */ /* 0x000fea0003800000 */
.L_x_1540:
        /* <DEDUP_REMOVED lines=9> */
[----:B0-----:R-:W-:Y:S01]  /*c7e0*/  STG.E.U16 desc[UR36][R16.64], R5 ;  /* 0x0000000510007986 */ /* 0x001fe2000c101524 */
[----:B------:R-:W-:Y:S05]  /*c7f0*/  EXIT ;  /* 0x000000000000794d */ /* 0x000fea0003800000 */
.L_x_1552:
        /* <DEDUP_REMOVED lines=19> */
.L_x_1555:
[----:B------:R-:W-:-:S04]  /*c930*/  LOP3.LUT R2, R3, 0x80000000, RZ, 0xc0, !PT ;  /* 0x8000000003027812 */ /* 0x000fc800078ec0ff */
[----:B------:R-:W-:-:S04]  /*c940*/  SHF.R.U32.HI R3, RZ, 0x18, R2 ;  /* 0x00000018ff037819 */ /* 0x000fc80000011602 */
[----:B------:R-:W-:-:S04]  /*c950*/  LOP3.LUT R0, R0, R3, RZ, 0xfc, !PT ;  /* 0x0000000300007212 */ /* 0x000fc800078efcff */
[----:B------:R-:W-:-:S07]  /*c960*/  PRMT R8, R0, 0x7610, R8 ;  /* 0x0000761000087816 */ /* 0x000fce0000000008 */
.L_x_1554:
[----:B------:R-:W-:Y:S05]  /*c970*/  BSYNC B0 ;  /* 0x0000000000007941 */ /* 0x000fea0003800000 */
.L_x_1553:
[----:B------:R-:W-:Y:S01]  /*c980*/  STG.E.U8 desc[UR36][R16.64], R8 ;  /* 0x0000000810007986 */ /* 0x000fe2000c101124 */
[----:B------:R-:W-:Y:S05]  /*c990*/  EXIT ;  /* 0x000000000000794d */ /* 0x000fea0003800000 */
.L_x_1551:
        /* <DEDUP_REMOVED lines=19> */
.L_x_1558:
[----:B------:R-:W-:-:S04]  /*cad0*/  LOP3.LUT R2, R3, 0x80000000, RZ, 0xc0, !PT ;  /* 0x8000000003027812 */ /* 0x000fc800078ec0ff */
[----:B------:R-:W-:-:S04]  /*cae0*/  SHF.R.U32.HI R3, RZ, 0x18, R2 ;  /* 0x00000018ff037819 */ /* 0x000fc80000011602 */
[----:B------:R-:W-:-:S04]  /*caf0*/  LOP3.LUT R0, R0, R3, RZ, 0xfc, !PT ;  /* 0x0000000300007212 */ /* 0x000fc800078efcff */
[----:B------:R-:W-:-:S07]  /*cb00*/  PRMT R8, R0, 0x7610, R8 ;  /* 0x0000761000087816 */ /* 0x000fce0000000008 */
.L_x_1557:
[----:B------:R-:W-:Y:S05]  /*cb10*/  BSYNC B0 ;  /* 0x0000000000007941 */ /* 0x000fea0003800000 */
.L_x_1556:
[----:B------:R-:W-:Y:S01]  /*cb20*/  STG.E.U8 desc[UR36][R16.64], R8 ;  /* 0x0000000810007986 */ /* 0x000fe2000c101124 */
[----:B------:R-:W-:Y:S05]  /*cb30*/  EXIT ;  /* 0x000000000000794d */ /* 0x000fea0003800000 */
.L_x_1550:
        /* <DEDUP_REMOVED lines=24> */
.L_x_1533:
        /* <DEDUP_REMOVED lines=16> */
.L_x_1561:
[----:B------:R-:W-:Y:S05]  /*cdc0*/  EXIT ;  /* 0x000000000000794d */ /* 0x000fea0003800000 */
.L_x_1560:
[----:B------:R-:W0:Y:S02]  /*cdd0*/  F2I.U64.F64.TRUNC R4, R4 ;  /* 0x0000000400047311 */ /* 0x000e24000030d800 */
[----:B0-----:R-:W-:Y:S01]  /*cde0*/  STG.E.64 desc[UR36][R16.64], R4 ;  /* 0x0000000410007986 */ /* 0x001fe2000c101b24 */
[----:B------:R-:W-:Y:S05]  /*cdf0*/  EXIT ;  /* 0x000000000000794d */ /* 0x000fea0003800000 */
.L_x_1559:
[----:B------:R-:W0:Y:S02]  /*ce00*/  F2I.U32.F64.TRUNC R5, R4 ;  /* 0x0000000400057311 */ /* 0x000e24000030d000 */
[----:B0-----:R-:W-:Y:S01]  /*ce10*/  STG.E desc[UR36][R16.64], R5 ;  /* 0x0000000510007986 */ /* 0x001fe2000c101924 */
[----:B------:R-:W-:Y:S05]  /*ce20*/  EXIT ;  /* 0x000000000000794d */ /* 0x000fea0003800000 */
.L_x_1562:
        /* <DEDUP_REMOVED lines=13> */
.L_x_1959:


//--------------------- .text._ZN2at6native27unrolled_elementwise_kernelIZZZNS0_46_GLOBAL__N__5fd40885_13_AmpKernels_cu_3810c27339_amp_non_finite_check_and_unscale_cuda_ERNS_6TensorES4_RKS3_ENKUlvE_clEvENKUlvE_clEvEUldE_St5arrayIPcLm2EELi4E23TrivialOffsetCalculatorILi1EjESE_NS0_6memory12LoadWithCastILi1EEENSF_13StoreWithCastILi1EEEEEviT_T0_T2_T3_T4_T5_ --------------------------
	.section	.text._ZN2at6native27unrolled_elementwise_kernelIZZZNS0_46_GLOBAL__N__5fd40885_13_AmpKernels_cu_3810c27339_amp_non_finite_check_and_unscale_cuda_ERNS_6TensorES4_RKS3_ENKUlvE_clEvENKUlvE_clEvEUldE_St5arrayIPcLm2EELi4E23TrivialOffsetCalculatorILi1EjESE_NS0_6memory12LoadWithCastILi1EEENSF_13StoreWithCastILi1EEEEEviT_T0_T2_T3_T4_T5_,"ax",@progbits
	.align	128
        .global         _ZN2at6native27unrolled_elementwise_kernelIZZZNS0_46_GLOBAL__N__5fd40885_13_AmpKernels_cu_3810c27339_amp_non_finite_check_and_unscale_cuda_ERNS_6TensorES4_RKS3_ENKUlvE_clEvENKUlvE_clEvEUldE_St5arrayIPcLm2EELi4E23TrivialOffsetCalculatorILi1EjESE_NS0_6memory12LoadWithCastILi1EEENSF_13StoreWithCastILi1EEEEEviT_T0_T2_T3_T4_T5_
        .type           _ZN2at6native27unrolled_elementwise_kernelIZZZNS0_46_GLOBAL__N__5fd40885_13_AmpKernels_cu_3810c27339_amp_non_finite_check_and_unscale_cuda_ERNS_6TensorES4_RKS3_ENKUlvE_clEvENKUlvE_clEvEUldE_St5arrayIPcLm2EELi4E23TrivialOffsetCalculatorILi1EjESE_NS0_6memory12LoadWithCastILi1EEENSF_13StoreWithCastILi1EEEEEviT_T0_T2_T3_T4_T5_,@function
        .size           _ZN2at6native27unrolled_elementwise_kernelIZZZNS0_46_GLOBAL__N__5fd40885_13_AmpKernels_cu_3810c27339_amp_non_finite_check_and_unscale_cuda_ERNS_6TensorES4_RKS3_ENKUlvE_clEvENKUlvE_clEvEUldE_St5arrayIPcLm2EELi4E23TrivialOffsetCalculatorILi1EjESE_NS0_6memory12LoadWithCastILi1EEENSF_13StoreWithCastILi1EEEEEviT_T0_T2_T3_T4_T5_,(.L_x_1960 - _ZN2at6native27unrolled_elementwise_kernelIZZZNS0_46_GLOBAL__N__5fd40885_13_AmpKernels_cu_3810c27339_amp_non_finite_check_and_unscale_cuda_ERNS_6TensorES4_RKS3_ENKUlvE_clEvENKUlvE_clEvEUldE_St5arrayIPcLm2EELi4E23TrivialOffsetCalculatorILi1EjESE_NS0_6memory12LoadWithCastILi1EEENSF_13StoreWithCastILi1EEEEEviT_T0_T2_T3_T4_T5_)
        .other          _ZN2at6native27unrolled_elementwise_kernelIZZZNS0_46_GLOBAL__N__5fd40885_13_AmpKernels_cu_3810c27339_amp_non_finite_check_and_unscale_cuda_ERNS_6TensorES4_RKS3_ENKUlvE_clEvENKUlvE_clEvEUldE_St5arrayIPcLm2EELi4E23TrivialOffsetCalculatorILi1EjESE_NS0_6memory12LoadWithCastILi1EEENSF_13StoreWithCastILi1EEEEEviT_T0_T2_T3_T4_T5_,@"STO_CUDA_ENTRY STV_DEFAULT"
_ZN2at6native27unrolled_elementwise_kernelIZZZNS0_46_GLOBAL__N__5fd40885_13_AmpKernels_cu_3810c27339_amp_non_finite_check_and_unscale_cuda_ERNS_6TensorES4_RKS3_ENKUlvE_clEvENKUlvE_clEvEUldE_St5arrayIPcLm2EELi4E23TrivialOffsetCalculatorILi1EjESE_NS0_6memory12LoadWithCastILi1EEENSF_13StoreWithCastILi1EEEEEviT_T0_T2_T3_T4_T5_:
.text._ZN2at6native27unrolled_elementwise_kernelIZZZNS0_46_GLOBAL__N__5fd40885_13_AmpKernels_cu_3810c27339_amp_non_finite_check_and_unscale_cuda_ERNS_6TensorES4_RKS3_ENKUlvE_clEvENKUlvE_clEvEUldE_St5arrayIPcLm2EELi4E23TrivialOffsetCalculatorILi1EjESE_NS0_6memory12LoadWithCastILi1EEENSF_13StoreWithCastILi1EEEEEviT_T0_T2_T3_T4_T5_:
[----:B------:R-:W0:Y:S01]  /*0000*/  LDC R1, c[0x0][0x28] ;  /* 0x00000a00ff017b82 */ /* 0x000e220000000800 */
[----:B------:R-:W1:Y:S07]  /*0010*/  S2R R18, SR_CTAID.X ;  /* 0x0000000000127919 */ /* 0x000e6e0000002500 */
[----:B------:R-:W1:Y:S01]  /*0020*/  LDC R19, c[0x0][0x210] ;  /* 0x00008400ff137b82 */ /* 0x000e620000000800 */
[----:B------:R-:W-:Y:S01]  /*0030*/  ULDC.64 UR36, c[0x0][0x208] ;  /* 0x0000820000247ab9 */ /* 0x000fe20000000a00 */
[----:B------:R-:W-:Y:S01]  /*0040*/  BSSY B6, `(.L_x_1563) ;  /* 0x00000fe000067945 */ /* 0x000fe20003800000 */
[----:B------:R-:W2:Y:S01]  /*0050*/  S2R R22, SR_TID.X ;  /* 0x0000000000167919 */ /* 0x000ea20000002100 */
[----:B------:R-:W-:-:S02]  /*0060*/  CS2R R28, SRZ ;  /* 0x00000000001c7805 */ /* 0x000fc4000001ff00 */
[----:B------:R-:W-:Y:S02]  /*0070*/  CS2R R26, SRZ ;  /* 0x00000000001a7805 */ /* 0x000fe4000001ff00 */
        /* <DEDUP_REMOVED lines=22> */
[----:B--2---:R0:W1:Y:S01]  /*01e0*/  I2F.F64.S16 R26, R4 ;  /* 0x00000004001a7312 */ /* 0x0040620000101c00 */
[----:B------:R-:W-:Y:S05]  /*01f0*/  BRA `(.L_x_1570) ;  /* 0x0000000c00807947 */ /* 0x000fea0003800000 */
.L_x_1568:
[----:B------:R-:W2:Y:S02]  /*0200*/  LDG.E.U8 R4, desc[UR36][R4.64] ;  /* 0x0000002404047981 */ /* 0x000ea4000c1e1100 */
[----:B--2---:R0:W1:Y:S01]  /*0210*/  I2F.F64.U16 R26, R4 ;  /* 0x00000004001a7312 */ /* 0x0040620000101800 */
[----:B------:R-:W-:Y:S05]  /*0220*/  BRA `(.L_x_1570) ;  /* 0x0000000c00747947 */ /* 0x000fea0003800000 */
.L_x_1567:
        /* <DEDUP_REMOVED lines=9> */
.L_x_1572:
[----:B------:R-:W2:Y:S02]  /*02c0*/  LDG.E R4, desc[UR36][R4.64] ;  /* 0x0000002404047981 */ /* 0x000ea4000c1e1900 */
[----:B--2---:R1:W2:Y:S01]  /*02d0*/  I2F.F64 R26, R4 ;  /* 0x00000004001a7312 */ /* 0x0042a20000201c00 */
[----:B------:R-:W-:Y:S05]  /*02e0*/  BRA `(.L_x_1570) ;  /* 0x0000000c00447947 */ /* 0x000fea0003800000 */
.L_x_1571:
[----:B------:R-:W2:Y:S02]  /*02f0*/  LDG.E.U16 R4, desc[UR36][R4.64] ;  /* 0x0000002404047981 */ /* 0x000ea4000c1e1500 */
[----:B--2---:R3:W4:Y:S01]  /*0300*/  I2F.F64.S16 R26, R4 ;  /* 0x00000004001a7312 */ /* 0x0047220000101c00 */
[----:B------:R-:W-:Y:S05]  /*0310*/  BRA `(.L_x_1570) ;  /* 0x0000000c00387947 */ /* 0x000fea0003800000 */
.L_x_1566:
        /* <DEDUP_REMOVED lines=10> */
.L_x_1574:
[----:B------:R-:W2:Y:S02]  /*03c0*/  LDG.E.U16 R0, desc[UR36][R4.64] ;  /* 0x0000002404007981 */ /* 0x000ea4000c1e1500 */
[----:B--2---:R-:W-:-:S05]  /*03d0*/  HADD2.F32 R0, -RZ, R0.H0_H0 ;  /* 0x20000000ff007230 */ /* 0x004fca0000004100 */
[----:B------:R-:W-:-:S04]  /*03e0*/  FMUL.FTZ R0, R0, 1 ;  /* 0x3f80000000007820 */ /* 0x000fc80000410000 */
[----:B------:R0:W1:Y:S01]  /*03f0*/  F2F.F64.F32 R26, R0 ;  /* 0x00000000001a7310 */ /* 0x0000620000201800 */
[----:B------:R-:W-:Y:S05]  /*0400*/  BRA `(.L_x_1570) ;  /* 0x0000000800fc7947 */ /* 0x000fea0003800000 */
.L_x_1573:
        /* <DEDUP_REMOVED lines=10> */
.L_x_1576:
[----:B------:R-:W2:Y:S02]  /*04b0*/  LDG.E.U16 R4, desc[UR36][R4.64] ;  /* 0x0000002404047981 */ /* 0x000ea4000c1e1500 */
[----:B--2---:R-:W-:-:S05]  /*04c0*/  HADD2.F32 R0, -RZ, R4.H0_H0 ;  /* 0x20000004ff007230 */ /* 0x004fca0000004100 */
[----:B------:R-:W-:-:S04]  /*04d0*/  FMUL.FTZ R0, R0, 1 ;  /* 0x3f80000000007820 */ /* 0x000fc80000410000 */
[----:B------:R0:W1:Y:S01]  /*04e0*/  F2F.F64.F32 R26, R0 ;  /* 0x00000000001a7310 */ /* 0x0000620000201800 */
[----:B------:R-:W-:Y:S05]  /*04f0*/  BRA `(.L_x_1570) ;  /* 0x0000000800c07947 */ /* 0x000fea0003800000 */
.L_x_1575:
[----:B------:R0:W5:Y:S01]  /*0500*/  LDG.E.64 R26, desc[UR36][R4.64] ;  /* 0x00000024041a7981 */ /* 0x000162000c1e1b00 */
[----:B------:R-:W-:Y:S05]  /*0510*/  BRA `(.L_x_1570) ;  /* 0x0000000800b87947 */ /* 0x000fea0003800000 */
.L_x_1565:
        /* <DEDUP_REMOVED lines=13> */
.L_x_1579:
[----:B------:R0:W5:Y:S01]  /*05f0*/  LDG.E.64 R26, desc[UR36][R4.64] ;  /* 0x00000024041a7981 */ /* 0x000162000c1e1b00 */
[----:B------:R-:W-:Y:S05]  /*0600*/  BRA `(.L_x_1570) ;  /* 0x00000008007c7947 */ /* 0x000fea0003800000 */
.L_x_1578:
        /* <DEDUP_REMOVED lines=24> */
[----:B------:R-:W-:-:S05]  /*0790*/  LOP3.LUT R7, R7, 0x80000000, R0, 0xf8, !PT ;  /* 0x8000000007077812 */ /* 0x000fca00078ef800 */
[----:B------:R-:W-:-:S04]  /*07a0*/  FMUL.FTZ R7, R7, 1 ;  /* 0x3f80000007077820 */ /* 0x000fc80000410000 */
[----:B------:R0:W1:Y:S01]  /*07b0*/  F2F.F64.F32 R26, R7 ;  /* 0x00000007001a7310 */ /* 0x0000620000201800 */
[----:B------:R-:W-:Y:S05]  /*07c0*/  BRA `(.L_x_1570) ;  /* 0x00000008000c7947 */ /* 0x000fea0003800000 */
.L_x_1581:
        /* <DEDUP_REMOVED lines=12> */
[----:B------:R-:W-:-:S05]  /*0890*/  LOP3.LUT R0, R3, 0x80000000, R0, 0xf8, !PT ;  /* 0x8000000003007812 */ /* 0x000fca00078ef800 */
[----:B------:R-:W-:-:S04]  /*08a0*/  FMUL.FTZ R0, R0, 1 ;  /* 0x3f80000000007820 */ /* 0x000fc80000410000 */
[----:B------:R0:W1:Y:S01]  /*08b0*/  F2F.F64.F32 R26, R0 ;  /* 0x00000000001a7310 */ /* 0x0000620000201800 */
[----:B------:R-:W-:Y:S05]  /*08c0*/  BRA `(.L_x_1570) ;  /* 0x0000000400cc7947 */ /* 0x000fea0003800000 */
.L_x_1580:
[----:B------:R-:W2:Y:S02]  /*08d0*/  LDG.E.U16 R0, desc[UR36][R4.64] ;  /* 0x0000002404007981 */ /* 0x000ea4000c1e1500 */
[----:B--2---:R-:W-:-:S04]  /*08e0*/  IMAD.U32 R0, R0, 0x10000, RZ ;  /* 0x0001000000007824 */ /* 0x004fc800078e00ff */
[----:B------:R-:W-:-:S04]  /*08f0*/  FMUL.FTZ R0, R0, 1 ;  /* 0x3f80000000007820 */ /* 0x000fc80000410000 */
[----:B------:R0:W1:Y:S01]  /*0900*/  F2F.F64.F32 R26, R0 ;  /* 0x00000000001a7310 */ /* 0x0000620000201800 */
[----:B------:R-:W-:Y:S05]  /*0910*/  BRA `(.L_x_1570) ;  /* 0x0000000400b87947 */ /* 0x000fea0003800000 */
.L_x_1577:
        /* <DEDUP_REMOVED lines=9> */
[----:B--2---:R0:W1:Y:S01]  /*09b0*/  I2F.F64.U16 R26, R4 ;  /* 0x00000004001a7312 */ /* 0x0040620000101800 */
[----:B------:R-:W-:Y:S05]  /*09c0*/  BRA `(.L_x_1570) ;  /* 0x00000004008c7947 */ /* 0x000fea0003800000 */
.L_x_1584:
        /* <DEDUP_REMOVED lines=21> */
.L_x_1588:
[----:B------:R-:W-:Y:S05]  /*0b20*/  BSYNC B1 ;  /* 0x0000000000017941 */ /* 0x000fea0003800000 */
.L_x_1587:
[----:B------:R-:W-:Y:S01]  /*0b30*/  LEA R5, R0, 0x3b800000, 0x17 ;  /* 0x3b80000000057811 */ /* 0x000fe200078eb8ff */
[----:B------:R-:W-:-:S05]  /*0b40*/  IMAD.SHL.U32 R0, R3, 0x100000, RZ ;  /* 0x0010000003007824 */ /* 0x000fca00078e00ff */
[----:B------:R-:W-:-:S07]  /*0b50*/  LOP3.LUT R0, R5, R0, R6, 0xfe, !PT ;  /* 0x0000000005007212 */ /* 0x000fce00078efe06 */
.L_x_1586:
[----:B------:R-:W-:Y:S05]  /*0b60*/  BSYNC B0 ;  /* 0x0000000000007941 */ /* 0x000fea0003800000 */
.L_x_1585:
[----:B------:R-:W-:-:S04]  /*0b70*/  FMUL.FTZ R0, R0, 1 ;  /* 0x3f80000000007820 */ /* 0x000fc80000410000 */
[----:B------:R0:W1:Y:S01]  /*0b80*/  F2F.F64.F32 R26, R0 ;  /* 0x00000000001a7310 */ /* 0x0000620000201800 */
[----:B------:R-:W-:Y:S05]  /*0b90*/  BRA `(.L_x_1570) ;  /* 0x0000000400187947 */ /* 0x000fea0003800000 */
.L_x_1583:
        /* <DEDUP_REMOVED lines=21> */
.L_x_1592:
[----:B------:R-:W-:Y:S05]  /*0cf0*/  BSYNC B1 ;  /* 0x0000000000017941 */ /* 0x000fea0003800000 */
.L_x_1591:
[----:B------:R-:W-:Y:S01]  /*0d00*/  LEA R5, R0, 0x37800000, 0x17 ;  /* 0x3780000000057811 */ /* 0x000fe200078eb8ff */
[----:B------:R-:W-:-:S05]  /*0d10*/  IMAD.SHL.U32 R0, R3, 0x200000, RZ ;  /* 0x0020000003007824 */ /* 0x000fca00078e00ff */
[----:B------:R-:W-:-:S07]  /*0d20*/  LOP3.LUT R0, R5, R0, R6, 0xfe, !PT ;  /* 0x0000000005007212 */ /* 0x000fce00078efe06 */
.L_x_1590:
[----:B------:R-:W-:Y:S05]  /*0d30*/  BSYNC B0 ;  /* 0x0000000000007941 */ /* 0x000fea0003800000 */
.L_x_1589:
[----:B------:R-:W-:-:S04]  /*0d40*/  FMUL.FTZ R0, R0, 1 ;  /* 0x3f80000000007820 */ /* 0x000fc80000410000 */
[----:B------:R0:W1:Y:S01]  /*0d50*/  F2F.F64.F32 R26, R0 ;  /* 0x00000000001a7310 */ /* 0x0000620000201800 */
[----:B------:R-:W-:Y:S05]  /*0d60*/  BRA `(.L_x_1570) ;  /* 0x0000000000a47947 */ /* 0x000fea0003800000 */
.L_x_1582:
        /* <DEDUP_REMOVED lines=14> */
.L_x_1596:
[----:B------:R-:W-:Y:S05]  /*0e50*/  BSYNC B0 ;  /* 0x0000000000007941 */ /* 0x000fea0003800000 */
.L_x_1595:
[----:B------:R-:W-:-:S04]  /*0e60*/  FMUL.FTZ R0, R0, 1 ;  /* 0x3f80000000007820 */ /* 0x000fc80000410000 */
[----:B------:R0:W1:Y:S01]  /*0e70*/  F2F.F64.F32 R26, R0 ;  /* 0x00000000001a7310 */ /* 0x0000620000201800 */
[----:B------:R-:W-:Y:S05]  /*0e80*/  BRA `(.L_x_1570) ;  /* 0x00000000005c7947 */ /* 0x000fea0003800000 */
.L_x_1569:
        /* <DEDUP_REMOVED lines=16> */
.L_x_1597:
[----:B------:R-:W-:Y:S01]  /*0f90*/  CS2R R26, SRZ ;  /* 0x00000000001a7805 */ /* 0x000fe2000001ff00 */
[----:B------:R-:W-:Y:S06]  /*0fa0*/  BRA `(.L_x_1570) ;  /* 0x0000000000147947 */ /* 0x000fec0003800000 */
.L_x_1594:
[----:B------:R-:W2:Y:S02]  /*0fb0*/  LDG.E.64 R26, desc[UR36][R4.64] ;  /* 0x00000024041a7981 */ /* 0x000ea4000c1e1b00 */
[----:B--2---:R-:W0:Y:S01]  /*0fc0*/  I2F.F64.U64 R26, R26 ;  /* 0x0000001a001a7312 */ /* 0x004e220000301800 */
[----:B------:R-:W-:Y:S05]  /*0fd0*/  BRA `(.L_x_1570) ;  /* 0x0000000000087947 */ /* 0x000fea0003800000 */
.L_x_1593:
[----:B------:R-:W2:Y:S02]  /*0fe0*/  LDG.E R4, desc[UR36][R4.64] ;  /* 0x0000002404047981 */ /* 0x000ea4000c1e1900 */
[----:B--2---:R0:W1:Y:S02]  /*0ff0*/  I2F.F64.U32 R26, R4 ;  /* 0x00000004001a7312 */ /* 0x0040640000201800 */
.L_x_1570:
[----:B------:R-:W3:Y:S02]  /*1000*/  S2R R22, SR_TID.X ;  /* 0x0000000000167919 */ /* 0x000ee40000002100 */
[----:B---3--:R-:W-:-:S07]  /*1010*/  VIADD R22, R22, 0x80 ;  /* 0x0000008016167836 */ /* 0x008fce0000000000 */
.L_x_1564:
[----:B------:R-:W-:Y:S05]  /*1020*/  BSYNC B6 ;  /* 0x0000000000067941 */ /* 0x000fea0003800000 */
.L_x_1563:
        /* <DEDUP_REMOVED lines=21> */
[----:B------:R-:W3:Y:S02]  /*1180*/  LDG.E.S8 R4, desc[UR36][R4.64] ;  /* 0x0000002404047981 */ /* 0x000ee4000c1e1300 */
[----:B---3--:R0:W1:Y:S01]  /*1190*/  I2F.F64.S16 R28, R4 ;  /* 0x00000004001c7312 */ /* 0x0080620000101c00 */
[----:B------:R-:W-:Y:S05]  /*11a0*/  BRA `(.L_x_1605) ;  /* 0x0000000c007c7947 */ /* 0x000fea0003800000 */
.L_x_1603:
[----:B------:R-:W3:Y:S02]  /*11b0*/  LDG.E.U8 R4, desc[UR36][R4.64] ;  /* 0x0000002404047981 */ /* 0x000ee4000c1e1100 */
[----:B---3--:R0:W1:Y:S01]  /*11c0*/  I2F.F64.U16 R28, R4 ;  /* 0x00000004001c7312 */ /* 0x0080620000101800 */
[----:B------:R-:W-:Y:S05]  /*11d0*/  BRA `(.L_x_1605) ;  /* 0x0000000c00707947 */ /* 0x000fea0003800000 */
.L_x_1602:
[----:B------:R-:W-:-:S13]  /*11e0*/  ISETP.NE.AND P0, PT, R0, 0x2, PT ;  /* 0x000000020000780c */ /* 0x000fda0003f05270 */
[----:B------:R-:W-:Y:S05]  /*11f0*/  @!P0 BRA `(.L_x_1606) ;  /* 0x0000000000288947 */ /* 0x000fea0003800000 */
[----:B------:R-:W-:-:S13]  /*1200*/  ISETP.NE.AND P0, PT, R0, 0x3, PT ;  /* 0x000000030000780c */ /* 0x000fda0003f05270 */
[----:B------:R-:W-:Y:S05]  /*1210*/  @!P0 BRA `(.L_x_1607) ;  /* 0x0000000000148947 */ /* 0x000fea0003800000 */
[----:B------:R-:W-:-:S13]  /*1220*/  ISETP.NE.AND P0, PT, R0, 0x4, PT ;  /* 0x000000040000780c */ /* 0x000fda0003f05270 */
[----:B------:R-:W-:Y:S05]  /*1230*/  @P0 BRA `(.L_x_1604) ;  /* 0x0000000800fc0947 */ /* 0x000fea0003800000 */
[----:B------:R-:W3:Y:S02]  /*1240*/  LDG.E.64 R28, desc[UR36][R4.64] ;  /* 0x00000024041c7981 */ /* 0x000ee4000c1e1b00 */
[----:B---3--:R-:W0:Y:S01]  /*1250*/  I2F.F64.S64 R28, R28 ;  /* 0x0000001c001c7312 */ /* 0x008e220000301c00 */
[----:B------:R-:W-:Y:S05]  /*1260*/  BRA `(.L_x_1605) ;  /* 0x0000000c004c7947 */ /* 0x000fea0003800000 */
.L_x_1607:
[----:B------:R-:W3:Y:S02]  /*1270*/  LDG.E R4, desc[UR36][R4.64] ;  /* 0x0000002404047981 */ /* 0x000ee4000c1e1900 */
[----:B---3--:R0:W1:Y:S01]  /*1280*/  I2F.F64 R28, R4 ;  /* 0x00000004001c7312 */ /* 0x0080620000201c00 */
[----:B------:R-:W-:Y:S05]  /*1290*/  BRA `(.L_x_1605) ;  /* 0x0000000c00407947 */ /* 0x000fea0003800000 */
.L_x_1606:
[----:B------:R-:W3:Y:S02]  /*12a0*/  LDG.E.U16 R4, desc[UR36][R4.64] ;  /* 0x0000002404047981 */ /* 0x000ee4000c1e1500 */
[----:B---3--:R0:W1:Y:S01]  /*12b0*/  I2F.F64.S16 R28, R4 ;  /* 0x00000004001c7312 */ /* 0x0080620000101c00 */
[----:B------:R-:W-:Y:S05]  /*12c0*/  BRA `(.L_x_1605) ;  /* 0x0000000c00347947 */ /* 0x000fea0003800000 */
.L_x_1601:
[----:B------:R-:W-:-:S13]  /*12d0*/  ISETP.GT.AND P0, PT, R0, 0x6, PT ;  /* 0x000000060000780c */ /* 0x000fda0003f04270 */
[----:B------:R-:W-:Y:S05]  /*12e0*/  @P0 BRA `(.L_x_1608) ;  /* 0x0000000000340947 */ /* 0x000fea0003800000 */
[----:B------:R-:W-:-:S13]  /*12f0*/  ISETP.NE.AND P0, PT, R0, 0x5, PT ;  /* 0x000000050000780c */ /* 0x000fda0003f05270 */
[----:B------:R-:W-:Y:S05]  /*1300*/  @!P0 BRA `(.L_x_1609) ;  /* 0x0000000000188947 */ /* 0x000fea0003800000 */
[----:B------:R-:W-:-:S13]  /*1310*/  ISETP.NE.AND P0, PT, R0, 0x6, PT ;  /* 0x000000060000780c */ /* 0x000fda0003f05270 */
[----:B------:R-:W-:Y:S05]  /*1320*/  @P0 BRA `(.L_x_1604) ;  /* 0x0000000800c00947 */ /* 0x000fea0003800000 */
[----:B------:R-:W3:Y:S02]  /*1330*/  LDG.E R28, desc[UR36][R4.64] ;  /* 0x00000024041c7981 */ /* 0x000ee4000c1e1900 */
[----:B---3--:R-:W-:-:S06]  /*1340*/  FMUL.FTZ R28, R28, 1 ;  /* 0x3f8000001c1c7820 */ /* 0x008fcc0000410000 */
[----:B------:R-:W0:Y:S01]  /*1350*/  F2F.F64.F32 R28, R28 ;  /* 0x0000001c001c7310 */ /* 0x000e220000201800 */
[----:B------:R-:W-:Y:S05]  /*1360*/  BRA `(.L_x_1605) ;  /* 0x0000000c000c7947 */ /* 0x000fea0003800000 */
.L_x_1609:
[----:B------:R-:W3:Y:S02]  /*1370*/  LDG.E.U16 R0, desc[UR36][R4.64] ;  /* 0x0000002404007981 */ /* 0x000ee4000c1e1500 */
[----:B---3--:R-:W-:-:S05]  /*1380*/  HADD2.F32 R0, -RZ, R0.H0_H0 ;  /* 0x20000000ff007230 */ /* 0x008fca0000004100 */
[----:B------:R-:W-:-:S04]  /*1390*/  FMUL.FTZ R0, R0, 1 ;  /* 0x3f80000000007820 */ /* 0x000fc80000410000 */
[----:B------:R0:W1:Y:S01]  /*13a0*/  F2F.F64.F32 R28, R0 ;  /* 0x00000000001c7310 */ /* 0x0000620000201800 */
[----:B------:R-:W-:Y:S05]  /*13b0*/  BRA `(.L_x_1605) ;  /* 0x0000000800f87947 */ /* 0x000fea0003800000 */
.L_x_1608:
[----:B------:R-:W-:-:S13]  /*13c0*/  ISETP.NE.AND P0, PT, R0, 0x7, PT ;  /* 0x000000070000780c */ /* 0x000fda0003f05270 */
[----:B------:R-:W-:Y:S05]  /*13d0*/  @!P0 BRA `(.L_x_1610) ;  /* 0x0000000000348947 */ /* 0x000fea0003800000 */
        /* <DEDUP_REMOVED lines=8> */
.L_x_1611:
[----:B------:R-:W3:Y:S02]  /*1460*/  LDG.E.U16 R4, desc[UR36][R4.64] ;  /* 0x0000002404047981 */ /* 0x000ee4000c1e1500 */
[----:B---3--:R-:W-:-:S05]  /*1470*/  HADD2.F32 R0, -RZ, R4.H0_H0 ;  /* 0x20000004ff007230 */ /* 0x008fca0000004100 */
[----:B------:R-:W-:-:S04]  /*1480*/  FMUL.FTZ R0, R0, 1 ;  /* 0x3f80000000007820 */ /* 0x000fc80000410000 */
[----:B------:R0:W1:Y:S01]  /*1490*/  F2F.F64.F32 R28, R0 ;  /* 0x00000000001c7310 */ /* 0x0000620000201800 */
[----:B------:R-:W-:Y:S05]  /*14a0*/  BRA `(.L_x_1605) ;  /* 0x0000000800bc7947 */ /* 0x000fea0003800000 */
.L_x_1610:
[----:B------:R0:W5:Y:S01]  /*14b0*/  LDG.E.64 R28, desc[UR36][R4.64] ;  /* 0x00000024041c7981 */ /* 0x000162000c1e1b00 */
[----:B------:R-:W-:Y:S05]  /*14c0*/  BRA `(.L_x_1605) ;  /* 0x0000000800b47947 */ /* 0x000fea0003800000 */
.L_x_1600:
        /* <DEDUP_REMOVED lines=8> */
[----:B------:R-:W3:Y:S01]  /*1550*/  LDG.E.U8 R4, desc[UR36][R4.64] ;  /* 0x0000002404047981 */ /* 0x000ee2000c1e1100 */
[----:B------:R-:W-:Y:S01]  /*1560*/  IMAD.MOV.U32 R28, RZ, RZ, RZ ;  /* 0x000000ffff1c7224 */ /* 0x000fe200078e00ff */
[----:B---3--:R-:W-:-:S04]  /*1570*/  ISETP.NE.AND P0, PT, R4, RZ, PT ;  /* 0x000000ff0400720c */ /* 0x008fc80003f05270 */
[----:B------:R-:W-:Y:S01]  /*1580*/  FSEL R29, RZ, 1.875, !P0 ;  /* 0x3ff00000ff1d7808 */ /* 0x000fe20004000000 */
[----:B------:R-:W-:Y:S08]  /*1590*/  BRA `(.L_x_1605) ;  /* 0x0000000800807947 */ /* 0x000ff00003800000 */
.L_x_1614:
[----:B------:R0:W5:Y:S01]  /*15a0*/  LDG.E.64 R28, desc[UR36][R4.64] ;  /* 0x00000024041c7981 */ /* 0x000162000c1e1b00 */
[----:B------:R-:W-:Y:S05]  /*15b0*/  BRA `(.L_x_1605) ;  /* 0x0000000800787947 */ /* 0x000fea0003800000 */
.L_x_1613:
[----:B------:R-:W-:-:S13]  /*15c0*/  ISETP.NE.AND P0, PT, R0, 0xf, PT ;  /* 0x0000000f0000780c */ /* 0x000fda0003f05270 */
[----:B------:R-:W-:Y:S05]  /*15d0*/  @!P0 BRA `(.L_x_1615) ;  /* 0x0000000000a48947 */ /* 0x000fea0003800000 */
[----:B------:R-:W-:-:S13]  /*15e0*/  ISETP.NE.AND P0, PT, R0, 0x17, PT ;  /* 0x000000170000780c */ /* 0x000fda0003f05270 */
[----:B------:R-:W-:Y:S05]  /*15f0*/  @!P0 BRA `(.L_x_1616) ;  /* 0x0000000000608947 */ /* 0x000fea0003800000 */
[----:B------:R-:W-:-:S13]  /*1600*/  ISETP.NE.AND P0, PT, R0, 0x18, PT ;  /* 0x000000180000780c */ /* 0x000fda0003f05270 */
[----:B------:R-:W-:Y:S05]  /*1610*/  @P0 BRA `(.L_x_1604) ;  /* 0x0000000800040947 */ /* 0x000fea0003800000 */
[----:B------:R-:W3:Y:S01]  /*1620*/  LDG.E.U8 R0, desc[UR36][R4.64] ;  /* 0x0000002404007981 */ /* 0x000ee2000c1e1100 */
[----:B------:R-:W-:Y:S02]  /*1630*/  IMAD.MOV.U32 R9, RZ, RZ, -0x800000 ;  /* 0xff800000ff097424 */ /* 0x000fe400078e00ff */
[----:B---3--:R-:W-:-:S05]  /*1640*/  IMAD.SHL.U32 R0, R0, 0x1000000, RZ ;  /* 0x0100000000007824 */ /* 0x008fca00078e00ff */
        /* <DEDUP_REMOVED lines=19> */
.L_x_1616:
[----:B------:R-:W3:Y:S02]  /*1780*/  LDG.E.U8 R4, desc[UR36][R4.64] ;  /* 0x0000002404047981 */ /* 0x000ee4000c1e1100 */
[----:B---3--:R-:W-:-:S05]  /*1790*/  IMAD.SHL.U32 R0, R4, 0x2000000, RZ ;  /* 0x0200000004007824 */ /* 0x008fca00078e00ff */
        /* <DEDUP_REMOVED lines=11> */
[----:B------:R3:W0:Y:S01]  /*1850*/  F2F.F64.F32 R28, R0 ;  /* 0x00000000001c7310 */ /* 0x0006220000201800 */
[----:B------:R-:W-:Y:S05]  /*1860*/  BRA `(.L_x_1605) ;  /* 0x0000000400cc7947 */ /* 0x000fea0003800000 */
.L_x_1615:
[----:B------:R-:W3:Y:S02]  /*1870*/  LDG.E.U16 R0, desc[UR36][R4.64] ;  /* 0x0000002404007981 */ /* 0x000ee4000c1e1500 */
[----:B---3--:R-:W-:-:S04]  /*1880*/  IMAD.U32 R0, R0, 0x10000, RZ ;  /* 0x0001000000007824 */ /* 0x008fc800078e00ff */
[----:B------:R-:W-:-:S04]  /*1890*/  FMUL.FTZ R0, R0, 1 ;  /* 0x3f80000000007820 */ /* 0x000fc80000410000 */
[----:B------:R0:W1:Y:S01]  /*18a0*/  F2F.F64.F32 R28, R0 ;  /* 0x00000000001c7310 */ /* 0x0000620000201800 */
[----:B------:R-:W-:Y:S05]  /*18b0*/  BRA `(.L_x_1605) ;  /* 0x0000000400b87947 */ /* 0x000fea0003800000 */
.L_x_1612:
        /* <DEDUP_REMOVED lines=8> */
[----:B------:R-:W3:Y:S02]  /*1940*/  LDG.E.U16 R4, desc[UR36][R4.64] ;  /* 0x0000002404047981 */ /* 0x000ee4000c1e1500 */
[----:B---3--:R0:W1:Y:S01]  /*1950*/  I2F.F64.U16 R28, R4 ;  /* 0x00000004001c7312 */ /* 0x0080620000101800 */
[----:B------:R-:W-:Y:S05]  /*1960*/  BRA `(.L_x_1605) ;  /* 0x00000004008c7947 */ /* 0x000fea0003800000 */
.L_x_1619:
[----:B------:R-:W3:Y:S01]  /*1970*/  LDG.E.U8 R3, desc[UR36][R4.64] ;  /* 0x0000002404037981 */ /* 0x000ee2000c1e1100 */
[----:B------:R-:W-:Y:S01]  /*1980*/  BSSY B0, `(.L_x_1620) ;  /* 0x0000018000007945 */ /* 0x000fe20003800000 */
[----:B------:R-:W-:Y:S01]  /*1990*/  IMAD.MOV.U32 R0, RZ, RZ, RZ ;  /* 0x000000ffff007224 */ /* 0x000fe200078e00ff */
[----:B---3--:R-:W-:-:S13]  /*19a0*/  ISETP.NE.AND P0, PT, R3, RZ, PT ;  /* 0x000000ff0300720c */ /* 0x008fda0003f05270 */
        /* <DEDUP_REMOVED lines=17> */
.L_x_1623:
[----:B------:R-:W-:Y:S05]  /*1ac0*/  BSYNC B1 ;  /* 0x0000000000017941 */ /* 0x000fea0003800000 */
.L_x_1622:
[----:B------:R-:W-:Y:S01]  /*1ad0*/  LEA R5, R0, 0x3b800000, 0x17 ;  /* 0x3b80000000057811 */ /* 0x000fe200078eb8ff */
[----:B------:R-:W-:-:S05]  /*1ae0*/  IMAD.SHL.U32 R0, R3, 0x100000, RZ ;  /* 0x0010000003007824 */ /* 0x000fca00078e00ff */
[----:B------:R-:W-:-:S07]  /*1af0*/  LOP3.LUT R0, R5, R0, R6, 0xfe, !PT ;  /* 0x0000000005007212 */ /* 0x000fce00078efe06 */
.L_x_1621:
[----:B------:R-:W-:Y:S05]  /*1b00*/  BSYNC B0 ;  /* 0x0000000000007941 */ /* 0x000fea0003800000 */
.L_x_1620:
[----:B------:R-:W-:-:S04]  /*1b10*/  FMUL.FTZ R0, R0, 1 ;  /* 0x3f80000000007820 */ /* 0x000fc80000410000 */
[----:B------:R0:W1:Y:S01]  /*1b20*/  F2F.F64.F32 R28, R0 ;  /* 0x00000000001c7310 */ /* 0x0000620000201800 */
[----:B------:R-:W-:Y:S05]  /*1b30*/  BRA `(.L_x_1605) ;  /* 0x0000000400187947 */ /* 0x000fea0003800000 */
.L_x_1618:
        /* <DEDUP_REMOVED lines=21> */
.L_x_1627:
[----:B------:R-:W-:Y:S05]  /*1c90*/  BSYNC B1 ;  /* 0x0000000000017941 */ /* 0x000fea0003800000 */
.L_x_1626:
[----:B------:R-:W-:Y:S01]  /*1ca0*/  LEA R5, R0, 0x37800000, 0x17 ;  /* 0x3780000000057811 */ /* 0x000fe200078eb8ff */
[----:B------:R-:W-:-:S05]  /*1cb0*/  IMAD.SHL.U32 R0, R3, 0x200000, RZ ;  /* 0x0020000003007824 */ /* 0x000fca00078e00ff */
[----:B------:R-:W-:-:S07]  /*1cc0*/  LOP3.LUT R0, R5, R0, R6, 0xfe, !PT ;  /* 0x0000000005007212 */ /* 0x000fce00078efe06 */
.L_x_1625:
[----:B------:R-:W-:Y:S05]  /*1cd0*/  BSYNC B0 ;  /* 0x0000000000007941 */ /* 0x000fea0003800000 */
.L_x_1624:
[----:B------:R-:W-:-:S04]  /*1ce0*/  FMUL.FTZ R0, R0, 1 ;  /* 0x3f80000000007820 */ /* 0x000fc80000410000 */
[----:B------:R0:W1:Y:S01]  /*1cf0*/  F2F.F64.F32 R28, R0 ;  /* 0x00000000001c7310 */ /* 0x0000620000201800 */
[----:B------:R-:W-:Y:S05]  /*1d00*/  BRA `(.L_x_1605) ;  /* 0x0000000000a47947 */ /* 0x000fea0003800000 */
.L_x_1617:
[----:B------:R-:W-:-:S13]  /*1d10*/  ISETP.NE.AND P0, PT, R0, 0x1c, PT ;  /* 0x0000001c0000780c */ /* 0x000fda0003f05270 */
[----:B------:R-:W-:Y:S05]  /*1d20*/  @!P0 BRA `(.L_x_1628) ;  /* 0x0000000000948947 */ /* 0x000fea0003800000 */
[----:B------:R-:W-:-:S13]  /*1d30*/  ISETP.NE.AND P0, PT, R0, 0x1d, PT ;  /* 0x0000001d0000780c */ /* 0x000fda0003f05270 */
[----:B------:R-:W-:Y:S05]  /*1d40*/  @!P0 BRA `(.L_x_1629) ;  /* 0x0000000000808947 */ /* 0x000fea0003800000 */
[----:B------:R-:W-:-:S13]  /*1d50*/  ISETP.NE.AND P0, PT, R0, 0x2c, PT ;  /* 0x0000002c0000780c */ /* 0x000fda0003f05270 */
[----:B------:R-:W-:Y:S05]  /*1d60*/  @P0 BRA `(.L_x_1604) ;  /* 0x0000000000300947 */ /* 0x000fea0003800000 */
[----:B------:R-:W3:Y:S01]  /*1d70*/  LDG.E.U8 R4, desc[UR36][R4.64] ;  /* 0x0000002404047981 */ /* 0x000ee2000c1e1100 */
[----:B------:R-:W-:Y:S01]  /*1d80*/  BSSY B0, `(.L_x_1630) ;  /* 0x0000007000007945 */ /* 0x000fe20003800000 */
[----:B------:R-:W-:Y:S01]  /*1d90*/  IMAD.MOV.U32 R0, RZ, RZ, 0x400000 ;  /* 0x00400000ff007424 */ /* 0x000fe200078e00ff */
[----:B---3--:R-:W-:-:S13]  /*1da0*/  ISETP.NE.AND P0, PT, R4, RZ, PT ;  /* 0x000000ff0400720c */ /* 0x008fda0003f05270 */
[----:B------:R-:W-:Y:S05]  /*1db0*/  @!P0 BRA `(.L_x_1631) ;  /* 0x00000000000c8947 */ /* 0x000fea0003800000 */
[----:B------:R-:W-:-:S13]  /*1dc0*/  ISETP.NE.AND P0, PT, R4, 0xff, PT ;  /* 0x000000ff0400780c */ /* 0x000fda0003f05270 */
[----:B------:R-:W-:Y:S02]  /*1dd0*/  @!P0 IMAD.MOV.U32 R0, RZ, RZ, 0x7f800001 ;  /* 0x7f800001ff008424 */ /* 0x000fe400078e00ff */
[----:B------:R-:W-:-:S07]  /*1de0*/  @P0 IMAD.SHL.U32 R0, R4, 0x800000, RZ ;  /* 0x0080000004000824 */ /* 0x000fce00078e00ff */
.L_x_1631:
[----:B------:R-:W-:Y:S05]  /*1df0*/  BSYNC B0 ;  /* 0x0000000000007941 */ /* 0x000fea0003800000 */
.L_x_1630:
[----:B------:R-:W-:-:S04]  /*1e00*/  FMUL.FTZ R0, R0, 1 ;  /* 0x3f80000000007820 */ /* 0x000fc80000410000 */
[----:B------:R0:W1:Y:S01]  /*1e10*/  F2F.F64.F32 R28, R0 ;  /* 0x00000000001c7310 */ /* 0x0000620000201800 */
[----:B------:R-:W-:Y:S05]  /*1e20*/  BRA `(.L_x_1605) ;  /* 0x00000000005c7947 */ /* 0x000fea0003800000 */
.L_x_1604:
        /* <DEDUP_REMOVED lines=16> */
.L_x_1632:
[----:B------:R-:W-:Y:S01]  /*1f30*/  CS2R R28, SRZ ;  /* 0x00000000001c7805 */ /* 0x000fe2000001ff00 */
[----:B------:R-:W-:Y:S06]  /*1f40*/  BRA `(.L_x_1605) ;  /* 0x0000000000147947 */ /* 0x000fec0003800000 */
.L_x_1629:
[----:B------:R-:W3:Y:S02]  /*1f50*/  LDG.E.64 R28, desc[UR36][R4.64] ;  /* 0x00000024041c7981 */ /* 0x000ee4000c1e1b00 */
[----:B---3--:R-:W0:Y:S01]  /*1f60*/  I2F.F64.U64 R28, R28 ;  /* 0x0000001c001c7312 */ /* 0x008e220000301800 */
[----:B------:R-:W-:Y:S05]  /*1f70*/  BRA `(.L_x_1605) ;  /* 0x0000000000087947 */ /* 0x000fea0003800000 */
.L_x_1628:
[----:B------:R-:W3:Y:S02]  /*1f80*/  LDG.E R4, desc[UR36][R4.64] ;  /* 0x0000002404047981 */ /* 0x000ee4000c1e1900 */
[----:B---3--:R0:W1:Y:S02]  /*1f90*/  I2F.F64.U32 R28, R4 ;  /* 0x00000004001c7312 */ /* 0x0080640000201800 */
.L_x_1605:
[----:B------:R-:W-:-:S07]  /*1fa0*/  VIADD R22, R22, 0x80 ;  /* 0x0000008016167836 */ /* 0x000fce0000000000 */
.L_x_1599:
[----:B------:R-:W-:Y:S05]  /*1fb0*/  BSYNC B6 ;  /* 0x0000000000067941 */ /* 0x000fea0003800000 */
.L_x_1598:
[----:B------:R-:W-:Y:S01]  /*1fc0*/  ISETP.GE.AND P0, PT, R22, R19, PT ;  /* 0x000000131600720c */ /* 0x000fe20003f06270 */
[----:B------:R-:W-:Y:S01]  /*1fd0*/  BSSY B6, `(.L_x_1633) ;  /* 0x00000f9000067945 */ /* 0x000fe20003800000 */
[----:B------:R-:W-:Y:S02]  /*1fe0*/  CS2R R16, SRZ ;  /* 0x0000000000107805 */ /* 0x000fe4000001ff00 */
[----:B------:R-:W-:-:S09]  /*1ff0*/  CS2R R24, SRZ ;  /* 0x0000000000187805 */ /* 0x000fd2000001ff00 */
[----:B------:R-:W-:Y:S05]  /*2000*/  @P0 BRA `(.L_x_1634) ;  /* 0x0000000c00d40947 */ /* 0x000fea0003800000 */
[----:B01----:R-:W0:Y:S01]  /*2010*/  LDC.64 R4, c[0x0][0x238] ;  /* 0x00008e00ff047b82 */ /* 0x003e220000000a00 */
[----:B---3--:R-:W-:Y:S01]  /*2020*/  IMAD R0, R18, 0x200, R22 ;  /* 0x0000020012007824 */ /* 0x008fe200078e0216 */
        /* <DEDUP_REMOVED lines=19> */
.L_x_1638:
[----:B------:R-:W3:Y:S02]  /*2160*/  LDG.E.U8 R4, desc[UR36][R4.64] ;  /* 0x0000002404047981 */ /* 0x000ee4000c1e1100 */
[----:B---3--:R0:W1:Y:S01]  /*2170*/  I2F.F64.U16 R24, R4 ;  /* 0x0000000400187312 */ /* 0x0080620000101800 */
[----:B------:R-:W-:Y:S05]  /*2180*/  BRA `(.L_x_1640) ;  /* 0x0000000c00707947 */ /* 0x000fea0003800000 */
.L_x_1637:
        /* <DEDUP_REMOVED lines=9> */
.L_x_1642:
[----:B------:R-:W3:Y:S02]  /*2220*/  LDG.E R4, desc[UR36][R4.64] ;  /* 0x0000002404047981 */ /* 0x000ee4000c1e1900 */
[----:B---3--:R0:W1:Y:S01]  /*2230*/  I2F.F64 R24, R4 ;  /* 0x0000000400187312 */ /* 0x0080620000201c00 */
[----:B------:R-:W-:Y:S05]  /*2240*/  BRA `(.L_x_1640) ;  /* 0x0000000c00407947 */ /* 0x000fea0003800000 */
.L_x_1641:
[----:B------:R-:W3:Y:S02]  /*2250*/  LDG.E.U16 R4, desc[UR36][R4.64] ;  /* 0x0000002404047981 */ /* 0x000ee4000c1e1500 */
[----:B---3--:R0:W1:Y:S01]  /*2260*/  I2F.F64.S16 R24, R4 ;  /* 0x0000000400187312 */ /* 0x0080620000101c00 */
[----:B------:R-:W-:Y:S05]  /*2270*/  BRA `(.L_x_1640) ;  /* 0x0000000c00347947 */ /* 0x000fea0003800000 */
.L_x_1636:
        /* <DEDUP_REMOVED lines=10> */
.L_x_1644:
[----:B------:R-:W3:Y:S02]  /*2320*/  LDG.E.U16 R0, desc[UR36][R4.64] ;  /* 0x0000002404007981 */ /* 0x000ee4000c1e1500 */
[----:B---3--:R-:W-:-:S05]  /*2330*/  HADD2.F32 R0, -RZ, R0.H0_H0 ;  /* 0x20000000ff007230 */ /* 0x008fca0000004100 */
[----:B------:R-:W-:-:S04]  /*2340*/  FMUL.FTZ R0, R0, 1 ;  /* 0x3f80000000007820 */ /* 0x000fc80000410000 */
[----:B------:R0:W1:Y:S01]  /*2350*/  F2F.F64.F32 R24, R0 ;  /* 0x0000000000187310 */ /* 0x0000620000201800 */
[----:B------:R-:W-:Y:S05]  /*2360*/  BRA `(.L_x_1640) ;  /* 0x0000000800f87947 */ /* 0x000fea0003800000 */
.L_x_1643:
        /* <DEDUP_REMOVED lines=10> */
.L_x_1646:
[----:B------:R-:W3:Y:S02]  /*2410*/  LDG.E.U16 R4, desc[UR36][R4.64] ;  /* 0x0000002404047981 */ /* 0x000ee4000c1e1500 */
[----:B---3--:R-:W-:-:S05]  /*2420*/  HADD2.F32 R0, -RZ, R4.H0_H0 ;  /* 0x20000004ff007230 */ /* 0x008fca0000004100 */
[----:B------:R-:W-:-:S04]  /*2430*/  FMUL.FTZ R0, R0, 1 ;  /* 0x3f80000000007820 */ /* 0x000fc80000410000 */
[----:B------:R0:W1:Y:S01]  /*2440*/  F2F.F64.F32 R24, R0 ;  /* 0x0000000000187310 */ /* 0x0000620000201800 */
[----:B------:R-:W-:Y:S05]  /*2450*/  BRA `(.L_x_1640) ;  /* 0x0000000800bc7947 */ /* 0x000fea0003800000 */
.L_x_1645:
[----:B------:R0:W5:Y:S01]  /*2460*/  LDG.E.64 R24, desc[UR36][R4.64] ;  /* 0x0000002404187981 */ /* 0x000162000c1e1b00 */
[----:B------:R-:W-:Y:S05]  /*2470*/  BRA `(.L_x_1640) ;  /* 0x0000000800b47947 */ /* 0x000fea0003800000 */
.L_x_1635:
        /* <DEDUP_REMOVED lines=13> */
.L_x_1649:
[----:B------:R0:W5:Y:S01]  /*2550*/  LDG.E.64 R24, desc[UR36][R4.64] ;  /* 0x0000002404187981 */ /* 0x000162000c1e1b00 */
[----:B------:R-:W-:Y:S05]  /*2560*/  BRA `(.L_x_1640) ;  /* 0x0000000800787947 */ /* 0x000fea0003800000 */
.L_x_1648:
        /* <DEDUP_REMOVED lines=28> */
.L_x_1651:
        /* <DEDUP_REMOVED lines=15> */
.L_x_1650:
[----:B------:R-:W3:Y:S02]  /*2820*/  LDG.E.U16 R0, desc[UR36][R4.64] ;  /* 0x0000002404007981 */ /* 0x000ee4000c1e1500 */
[----:B---3--:R-:W-:-:S04]  /*2830*/  IMAD.U32 R0, R0, 0x10000, RZ ;  /* 0x0001000000007824 */ /* 0x008fc800078e00ff */
[----:B------:R-:W-:-:S04]  /*2840*/  FMUL.FTZ R0, R0, 1 ;  /* 0x3f80000000007820 */ /* 0x000fc80000410000 */
[----:B------:R0:W1:Y:S01]  /*2850*/  F2F.F64.F32 R24, R0 ;  /* 0x0000000000187310 */ /* 0x0000620000201800 */
[----:B------:R-:W-:Y:S05]  /*2860*/  BRA `(.L_x_1640) ;  /* 0x0000000400b87947 */ /* 0x000fea0003800000 */
.L_x_1647:
        /* <DEDUP_REMOVED lines=11> */
.L_x_1654:
        /* <DEDUP_REMOVED lines=21> */
.L_x_1658:
[----:B------:R-:W-:Y:S05]  /*2a70*/  BSYNC B1 ;  /* 0x0000000000017941 */ /* 0x000fea0003800000 */
.L_x_1657:
[----:B------:R-:W-:Y:S01]  /*2a80*/  LEA R5, R0, 0x3b800000, 0x17 ;  /* 0x3b80000000057811 */ /* 0x000fe200078eb8ff */
[----:B------:R-:W-:-:S05]  /*2a90*/  IMAD.SHL.U32 R0, R3, 0x100000, RZ ;  /* 0x0010000003007824 */ /* 0x000fca00078e00ff */
[----:B------:R-:W-:-:S07]  /*2aa0*/  LOP3.LUT R0, R5, R0, R6, 0xfe, !PT ;  /* 0x0000000005007212 */ /* 0x000fce00078efe06 */
.L_x_1656:
[----:B------:R-:W-:Y:S05]  /*2ab0*/  BSYNC B0 ;  /* 0x0000000000007941 */ /* 0x000fea0003800000 */
.L_x_1655:
[----:B------:R-:W-:-:S04]  /*2ac0*/  FMUL.FTZ R0, R0, 1 ;  /* 0x3f80000000007820 */ /* 0x000fc80000410000 */
[----:B------:R3:W0:Y:S01]  /*2ad0*/  F2F.F64.F32 R24, R0 ;  /* 0x0000000000187310 */ /* 0x0006220000201800 */
[----:B------:R-:W-:Y:S05]  /*2ae0*/  BRA `(.L_x_1640) ;  /* 0x0000000400187947 */ /* 0x000fea0003800000 */
.L_x_1653:
        /* <DEDUP_REMOVED lines=21> */
.L_x_1662:
[----:B------:R-:W-:Y:S05]  /*2c40*/  BSYNC B1 ;  /* 0x0000000000017941 */ /* 0x000fea0003800000 */
.L_x_1661:
[----:B------:R-:W-:Y:S01]  /*2c50*/  LEA R5, R0, 0x37800000, 0x17 ;  /* 0x3780000000057811 */ /* 0x000fe200078eb8ff */
[----:B------:R-:W-:-:S05]  /*2c60*/  IMAD.SHL.U32 R0, R3, 0x200000, RZ ;  /* 0x0020000003007824 */ /* 0x000fca00078e00ff */
[----:B------:R-:W-:-:S07]  /*2c70*/  LOP3.LUT R0, R5, R0, R6, 0xfe, !PT ;  /* 0x0000000005007212 */ /* 0x000fce00078efe06 */
.L_x_1660:
[----:B------:R-:W-:Y:S05]  /*2c80*/  BSYNC B0 ;  /* 0x0000000000007941 */ /* 0x000fea0003800000 */
.L_x_1659:
[----:B------:R-:W-:-:S04]  /*2c90*/  FMUL.FTZ R0, R0, 1 ;  /* 0x3f80000000007820 */ /* 0x000fc80000410000 */
[----:B------:R0:W1:Y:S01]  /*2ca0*/  F2F.F64.F32 R24, R0 ;  /* 0x0000000000187310 */ /* 0x0000620000201800 */
[----:B------:R-:W-:Y:S05]  /*2cb0*/  BRA `(.L_x_1640) ;  /* 0x0000000000a47947 */ /* 0x000fea0003800000 */
.L_x_1652:
        /* <DEDUP_REMOVED lines=14> */
.L_x_1666:
[----:B------:R-:W-:Y:S05]  /*2da0*/  BSYNC B0 ;  /* 0x0000000000007941 */ /* 0x000fea0003800000 */
.L_x_1665:
[----:B------:R-:W-:-:S04]  /*2db0*/  FMUL.FTZ R0, R0, 1 ;  /* 0x3f80000000007820 */ /* 0x000fc80000410000 */
[----:B------:R0:W1:Y:S01]  /*2dc0*/  F2F.F64.F32 R24, R0 ;  /* 0x0000000000187310 */ /* 0x0000620000201800 */
[----:B------:R-:W-:Y:S05]  /*2dd0*/  BRA `(.L_x_1640) ;  /* 0x00000000005c7947 */ /* 0x000fea0003800000 */
.L_x_1639:
        /* <DEDUP_REMOVED lines=16> */
.L_x_1667:
[----:B------:R-:W-:Y:S01]  /*2ee0*/  CS2R R24, SRZ ;  /* 0x0000000000187805 */ /* 0x000fe2000001ff00 */
[----:B------:R-:W-:Y:S06]  /*2ef0*/  BRA `(.L_x_1640) ;  /* 0x0000000000147947 */ /* 0x000fec0003800000 */
.L_x_1664:
[----:B------:R-:W3:Y:S02]  /*2f00*/  LDG.E.64 R24, desc[UR36][R4.64] ;  /* 0x0000002404187981 */ /* 0x000ee4000c1e1b00 */
[----:B---3--:R-:W0:Y:S01]  /*2f10*/  I2F.F64.U64 R24, R24 ;  /* 0x0000001800187312 */ /* 0x008e220000301800 */
[----:B------:R-:W-:Y:S05]  /*2f20*/  BRA `(.L_x_1640) ;  /* 0x0000000000087947 */ /* 0x000fea0003800000 */
.L_x_1663:
[----:B------:R-:W3:Y:S02]  /*2f30*/  LDG.E R4, desc[UR36][R4.64] ;  /* 0x0000002404047981 */ /* 0x000ee4000c1e1900 */
[----:B---3--:R0:W1:Y:S02]  /*2f40*/  I2F.F64.U32 R24, R4 ;  /* 0x0000000400187312 */ /* 0x0080640000201800 */
.L_x_1640:
[----:B------:R-:W-:-:S07]  /*2f50*/  VIADD R22, R22, 0x80 ;  /* 0x0000008016167836 */ /* 0x000fce0000000000 */
.L_x_1634:
[----:B------:R-:W-:Y:S05]  /*2f60*/  BSYNC B6 ;  /* 0x0000000000067941 */ /* 0x000fea0003800000 */
.L_x_1633:
[----:B------:R-:W-:Y:S01]  /*2f70*/  ISETP.GE.AND P0, PT, R22, R19, PT ;  /* 0x000000131600720c */ /* 0x000fe20003f06270 */
[----:B------:R-:W-:-:S12]  /*2f80*/  BSSY B6, `(.L_x_1668) ;  /* 0x00000f4000067945 */ /* 0x000fd80003800000 */
[----:B------:R-:W-:Y:S05]  /*2f90*/  @P0 BRA `(.L_x_1669) ;  /* 0x0000000c00c80947 */ /* 0x000fea0003800000 */
[----:B01----:R-:W0:Y:S01]  /*2fa0*/  LDC.64 R4, c[0x0][0x238] ;  /* 0x00008e00ff047b82 */ /* 0x003e220000000a00 */
[----:B---3--:R-:W-:Y:S01]  /*2fb0*/  PRMT R0, R2, 0x9910, RZ ;  /* 0x0000991002007816 */ /* 0x008fe200000000ff */
        /* <DEDUP_REMOVED lines=18> */
.L_x_1673:
[----:B------:R-:W3:Y:S02]  /*30e0*/  LDG.E.U8 R4, desc[UR36][R4.64] ;  /* 0x0000002404047981 */ /* 0x000ee4000c1e1100 */
[----:B---3--:R0:W1:Y:S01]  /*30f0*/  I2F.F64.U16 R16, R4 ;  /* 0x0000000400107312 */ /* 0x0080620000101800 */
[----:B------:R-:W-:Y:S05]  /*3100*/  BRA `(.L_x_1669) ;  /* 0x0000000c006c7947 */ /* 0x000fea0003800000 */
.L_x_1672:
        /* <DEDUP_REMOVED lines=9> */
.L_x_1676:
[----:B------:R-:W3:Y:S02]  /*31a0*/  LDG.E R4, desc[UR36][R4.64] ;  /* 0x0000002404047981 */ /* 0x000ee4000c1e1900 */
[----:B---3--:R0:W1:Y:S01]  /*31b0*/  I2F.F64 R16, R4 ;  /* 0x0000000400107312 */ /* 0x0080620000201c00 */
[----:B------:R-:W-:Y:S05]  /*31c0*/  BRA `(.L_x_1669) ;  /* 0x0000000c003c7947 */ /* 0x000fea0003800000 */
.L_x_1675:
[----:B------:R-:W3:Y:S02]  /*31d0*/  LDG.E.U16 R4, desc[UR36][R4.64] ;  /* 0x0000002404047981 */ /* 0x000ee4000c1e1500 */
[----:B---3--:R0:W1:Y:S01]  /*31e0*/  I2F.F64.S16 R16, R4 ;  /* 0x0000000400107312 */ /* 0x0080620000101c00 */
[----:B------:R-:W-:Y:S05]  /*31f0*/  BRA `(.L_x_1669) ;  /* 0x0000000c00307947 */ /* 0x000fea0003800000 */
.L_x_1671:
        /* <DEDUP_REMOVED lines=10> */
.L_x_1678:
[----:B------:R-:W3:Y:S02]  /*32a0*/  LDG.E.U16 R0, desc[UR36][R4.64] ;  /* 0x0000002404007981 */ /* 0x000ee4000c1e1500 */
[----:B---3--:R-:W-:-:S05]  /*32b0*/  HADD2.F32 R0, -RZ, R0.H0_H0 ;  /* 0x20000000ff007230 */ /* 0x008fca0000004100 */
[----:B------:R-:W-:-:S04]  /*32c0*/  FMUL.FTZ R0, R0, 1 ;  /* 0x3f80000000007820 */ /* 0x000fc80000410000 */
[----:B------:R0:W1:Y:S01]  /*32d0*/  F2F.F64.F32 R16, R0 ;  /* 0x0000000000107310 */ /* 0x0000620000201800 */
[----:B------:R-:W-:Y:S05]  /*32e0*/  BRA `(.L_x_1669) ;  /* 0x0000000800f47947 */ /* 0x000fea0003800000 */
.L_x_1677:
        /* <DEDUP_REMOVED lines=10> */
.L_x_1680:
[----:B------:R-:W3:Y:S02]  /*3390*/  LDG.E.U16 R4, desc[UR36][R4.64] ;  /* 0x0000002404047981 */ /* 0x000ee4000c1e1500 */
[----:B---3--:R-:W-:-:S05]  /*33a0*/  HADD2.F32 R0, -RZ, R4.H0_H0 ;  /* 0x20000004ff007230 */ /* 0x008fca0000004100 */
[----:B------:R-:W-:-:S04]  /*33b0*/  FMUL.FTZ R0, R0, 1 ;  /* 0x3f80000000007820 */ /* 0x000fc80000410000 */
[----:B------:R0:W1:Y:S01]  /*33c0*/  F2F.F64.F32 R16, R0 ;  /* 0x0000000000107310 */ /* 0x0000620000201800 */
[----:B------:R-:W-:Y:S05]  /*33d0*/  BRA `(.L_x_1669) ;  /* 0x0000000800b87947 */ /* 0x000fea0003800000 */
.L_x_1679:
[----:B------:R0:W5:Y:S01]  /*33e0*/  LDG.E.64 R16, desc[UR36][R4.64] ;  /* 0x0000002404107981 */ /* 0x000162000c1e1b00 */
[----:B------:R-:W-:Y:S05]  /*33f0*/  BRA `(.L_x_1669) ;  /* 0x0000000800b07947 */ /* 0x000fea0003800000 */
.L_x_1670:
        /* <DEDUP_REMOVED lines=13> */
.L_x_1683:
[----:B------:R0:W5:Y:S01]  /*34d0*/  LDG.E.64 R16, desc[UR36][R4.64] ;  /* 0x0000002404107981 */ /* 0x000162000c1e1b00 */
[----:B------:R-:W-:Y:S05]  /*34e0*/  BRA `(.L_x_1669) ;  /* 0x0000000800747947 */ /* 0x000fea0003800000 */
.L_x_1682:
        /* <DEDUP_REMOVED lines=25> */
[----:B------:R-:W-:-:S04]  /*3680*/  FMUL.FTZ R3, R3, 1 ;  /* 0x3f80000003037820 */ /* 0x000fc80000410000 */
[----:B------:R0:W1:Y:S01]  /*3690*/  F2F.F64.F32 R16, R3 ;  /* 0x0000000300107310 */ /* 0x0000620000201800 */
[----:B------:R-:W-:Y:S05]  /*36a0*/  BRA `(.L_x_1669) ;  /* 0x0000000800047947 */ /* 0x000fea0003800000 */
.L_x_1685:
[----:B------:R-:W3:Y:S02]  /*36b0*/  LDG.E.U8 R3, desc[UR36][R4.64] ;  /* 0x0000002404037981 */ /* 0x000ee4000c1e1100 */
[----:B---3--:R-:W-:-:S05]  /*36c0*/  IMAD.SHL.U32 R0, R3, 0x2000000, RZ ;  /* 0x0200000003007824 */ /* 0x008fca00078e00ff */
        /* <DEDUP_REMOVED lines=10> */
[----:B------:R-:W-:-:S04]  /*3770*/  FMUL.FTZ R2, R2, 1 ;  /* 0x3f80000002027820 */ /* 0x000fc80000410000 */
[----:B------:R0:W1:Y:S01]  /*3780*/  F2F.F64.F32 R16, R2 ;  /* 0x0000000200107310 */ /* 0x0000620000201800 */
[----:B------:R-:W-:Y:S05]  /*3790*/  BRA `(.L_x_1669) ;  /* 0x0000000400c87947 */ /* 0x000fea0003800000 */
.L_x_1684:
[----:B------:R-:W3:Y:S02]  /*37a0*/  LDG.E.U16 R0, desc[UR36][R4.64] ;  /* 0x0000002404007981 */ /* 0x000ee4000c1e1500 */
[----:B---3--:R-:W-:-:S04]  /*37b0*/  IMAD.U32 R0, R0, 0x10000, RZ ;  /* 0x0001000000007824 */ /* 0x008fc800078e00ff */
[----:B------:R-:W-:-:S04]  /*37c0*/  FMUL.FTZ R0, R0, 1 ;  /* 0x3f80000000007820 */ /* 0x000fc80000410000 */
[----:B------:R0:W1:Y:S01]  /*37d0*/  F2F.F64.F32 R16, R0 ;  /* 0x0000000000107310 */ /* 0x0000620000201800 */
[----:B------:R-:W-:Y:S05]  /*37e0*/  BRA `(.L_x_1669) ;  /* 0x0000000400b47947 */ /* 0x000fea0003800000 */
.L_x_1681:
        /* <DEDUP_REMOVED lines=11> */
.L_x_1688:
        /* <DEDUP_REMOVED lines=21> */
.L_x_1692:
[----:B------:R-:W-:Y:S05]  /*39f0*/  BSYNC B1 ;  /* 0x0000000000017941 */ /* 0x000fea0003800000 */
.L_x_1691:
[----:B------:R-:W-:Y:S01]  /*3a00*/  LEA R3, R0, 0x3b800000, 0x17 ;  /* 0x3b80000000037811 */ /* 0x000fe200078eb8ff */
[----:B------:R-:W-:-:S05]  /*3a10*/  IMAD.SHL.U32 R0, R2, 0x100000, RZ ;  /* 0x0010000002007824 */ /* 0x000fca00078e00ff */
[----:B------:R-:W-:-:S07]  /*3a20*/  LOP3.LUT R0, R3, R0, R4, 0xfe, !PT ;  /* 0x0000000003007212 */ /* 0x000fce00078efe04 */
.L_x_1690:
[----:B------:R-:W-:Y:S05]  /*3a30*/  BSYNC B0 ;  /* 0x0000000000007941 */ /* 0x000fea0003800000 */
.L_x_1689:
[----:B------:R-:W-:-:S04]  /*3a40*/  FMUL.FTZ R0, R0, 1 ;  /* 0x3f80000000007820 */ /* 0x000fc80000410000 */
[----:B------:R0:W1:Y:S01]  /*3a50*/  F2F.F64.F32 R16, R0 ;  /* 0x0000000000107310 */ /* 0x0000620000201800 */
[----:B------:R-:W-:Y:S05]  /*3a60*/  BRA `(.L_x_1669) ;  /* 0x0000000400147947 */ /* 0x000fea0003800000 */
.L_x_1687:
        /* <DEDUP_REMOVED lines=21> */
.L_x_1696:
[----:B------:R-:W-:Y:S05]  /*3bc0*/  BSYNC B1 ;  /* 0x0000000000017941 */ /* 0x000fea0003800000 */
.L_x_1695:
[----:B------:R-:W-:Y:S01]  /*3bd0*/  LEA R3, R0, 0x37800000, 0x17 ;  /* 0x3780000000037811 */ /* 0x000fe200078eb8ff */
[----:B------:R-:W-:-:S05]  /*3be0*/  IMAD.SHL.U32 R0, R2, 0x200000, RZ ;  /* 0x0020000002007824 */ /* 0x000fca00078e00ff */
[----:B------:R-:W-:-:S07]  /*3bf0*/  LOP3.LUT R0, R3, R0, R4, 0xfe, !PT ;  /* 0x0000000003007212 */ /* 0x000fce00078efe04 */
.L_x_1694:
[----:B------:R-:W-:Y:S05]  /*3c00*/  BSYNC B0 ;  /* 0x0000000000007941 */ /* 0x000fea0003800000 */
.L_x_1693:
[----:B------:R-:W-:-:S04]  /*3c10*/  FMUL.FTZ R0, R0, 1 ;  /* 0x3f80000000007820 */ /* 0x000fc80000410000 */
[----:B------:R0:W1:Y:S01]  /*3c20*/  F2F.F64.F32 R16, R0 ;  /* 0x0000000000107310 */ /* 0x0000620000201800 */
[----:B------:R-:W-:Y:S05]  /*3c30*/  BRA `(.L_x_1669) ;  /* 0x0000000000a07947 */ /* 0x000fea0003800000 */
.L_x_1686:
        /* <DEDUP_REMOVED lines=14> */
.L_x_1700:
[----:B------:R-:W-:Y:S05]  /*3d20*/  BSYNC B0 ;  /* 0x0000000000007941 */ /* 0x000fea0003800000 */
.L_x_1699:
[----:B------:R-:W-:-:S04]  /*3d30*/  FMUL.FTZ R0, R0, 1 ;  /* 0x3f80000000007820 */ /* 0x000fc80000410000 */
[----:B------:R0:W1:Y:S01]  /*3d40*/  F2F.F64.F32 R16, R0 ;  /* 0x0000000000107310 */ /* 0x0000620000201800 */
[----:B------:R-:W-:Y:S05]  /*3d50*/  BRA `(.L_x_1669) ;  /* 0x0000000000587947 */ /* 0x000fea0003800000 */
.L_x_1674:
        /* <DEDUP_REMOVED lines=16> */
.L_x_1701:
[----:B------:R-:W-:Y:S05]  /*3e60*/  BRA `(.L_x_1669) ;  /* 0x0000000000147947 */ /* 0x000fea0003800000 */
.L_x_1698:
[----:B------:R-:W3:Y:S02]  /*3e70*/  LDG.E.64 R16, desc[UR36][R4.64] ;  /* 0x0000002404107981 */ /* 0x000ee4000c1e1b00 */
[----:B---3--:R-:W0:Y:S01]  /*3e80*/  I2F.F64.U64 R16, R16 ;  /* 0x0000001000107312 */ /* 0x008e220000301800 */
[----:B------:R-:W-:Y:S05]  /*3e90*/  BRA `(.L_x_1669) ;  /* 0x0000000000087947 */ /* 0x000fea0003800000 */
.L_x_1697:
[----:B------:R-:W3:Y:S02]  /*3ea0*/  LDG.E R4, desc[UR36][R4.64] ;  /* 0x0000002404047981 */ /* 0x000ee4000c1e1900 */
[----:B---3--:R0:W1:Y:S02]  /*3eb0*/  I2F.F64.U32 R16, R4 ;  /* 0x0000000400107312 */ /* 0x0080640000201800 */
.L_x_1669:
[----:B------:R-:W-:Y:S05]  /*3ec0*/  BSYNC B6 ;  /* 0x0000000000067941 */ /* 0x000fea0003800000 */
.L_x_1668:
[----:B------:R-:W2:Y:S01]  /*3ed0*/  S2R R22, SR_TID.X ;  /* 0x0000000000167919 */ /* 0x000ea20000002100 */
[----:B0-----:R-:W0:Y:S01]  /*3ee0*/  LDC.U8 R2, c[0x0][0x24c] ;  /* 0x00009300ff027b82 */ /* 0x001e220000000000 */
[----:B------:R-:W-:Y:S01]  /*3ef0*/  BSSY B0, `(.L_x_1702) ;  /* 0x0000016000007945 */ /* 0x000fe20003800000 */
[----:B--2---:R-:W-:-:S13]  /*3f00*/  ISETP.GE.AND P0, PT, R22, R19, PT ;  /* 0x000000131600720c */ /* 0x004fda0003f06270 */
[----:B------:R-:W-:Y:S05]  /*3f10*/  @P0 BRA `(.L_x_1703) ;  /* 0x00000000004c0947 */ /* 0x000fea0003800000 */
[----:B------:R-:W-:Y:S01]  /*3f20*/  UMOV UR4, 0xf0000000 ;  /* 0xf000000000047882 */ /* 0x000fe20000000000 */
[----:B------:R-:W-:Y:S01]  /*3f30*/  UMOV UR5, 0x380fffff ;  /* 0x380fffff00057882 */ /* 0x000fe20000000000 */
[----:B-1-345:R-:W1:Y:S01]  /*3f40*/  F2F.F32.F64 R0, R26 ;  /* 0x0000001a00007310 */ /* 0x03ae620000301000 */
[----:B------:R-:W-:Y:S01]  /*3f50*/  DSETP.GEU.AND P1, PT, |R26|, UR4, PT ;  /* 0x000000041a007e2a */ /* 0x000fe2000bf2e200 */
[----:B------:R-:W2:-:S13]  /*3f60*/  LDC.64 R6, c[0x0][0x220] ;  /* 0x00008800ff067b82 */ /* 0x000e9a0000000a00 */
[----:B-1----:R-:W-:-:S05]  /*3f70*/  @!P1 FMUL R0, R0, 1.175494350822287508e-38 ;  /* 0x0080000000009820 */ /* 0x002fca0000400000 */
[----:B------:R-:W-:-:S13]  /*3f80*/  FSETP.GEU.FTZ.AND P1, PT, |R0|, +INF , PT ;  /* 0x7f8000000000780b */ /* 0x000fda0003f3e200 */
[----:B------:R-:W1:Y:S01]  /*3f90*/  @P1 LDC.64 R4, c[0x0][0x218] ;  /* 0x00008600ff041b82 */ /* 0x000e620000000a00 */
[----:B------:R-:W-:-:S05]  /*3fa0*/  @P1 IMAD.MOV.U32 R11, RZ, RZ, 0x3f800000 ;  /* 0x3f800000ff0b1424 */ /* 0x000fca00078e00ff */
[----:B-1----:R1:W-:Y:S04]  /*3fb0*/  @P1 STG.E desc[UR36][R4.64], R11 ;  /* 0x0000000b04001986 */ /* 0x0023e8000c101924 */
[----:B--2---:R-:W2:Y:S02]  /*3fc0*/  LDG.E R6, desc[UR36][R6.64] ;  /* 0x0000002406067981 */ /* 0x004ea4000c1e1900 */
[C---:B--2---:R-:W-:Y:S01]  /*3fd0*/  FMUL.FTZ R0, R6.reuse, 1 ;  /* 0x3f80000006007820 */ /* 0x044fe20000410000 */
[----:B------:R-:W-:-:S03]  /*3fe0*/  FSETP.NEU.FTZ.AND P1, PT, R6, 1, PT ;  /* 0x3f8000000600780b */ /* 0x000fc60003f3d000 */
[----:B------:R-:W2:Y:S02]  /*3ff0*/  F2F.F64.F32 R8, R0 ;  /* 0x0000000000087310 */ /* 0x000ea40000201800 */
[----:B--2---:R-:W-:-:S10]  /*4000*/  DMUL R8, R8, R26 ;  /* 0x0000001a08087228 */ /* 0x004fd40000000000 */
[----:B------:R-:W-:Y:S02]  /*4010*/  FSEL R3, R26, R8, !P1 ;  /* 0x000000081a037208 */ /* 0x000fe40004800000 */
[----:B------:R-:W-:-:S03]  /*4020*/  FSEL R8, R27, R9, !P1 ;  /* 0x000000091b087208 */ /* 0x000fc60004800000 */
[----:B-1----:R-:W-:Y:S02]  /*4030*/  IMAD.MOV.U32 R4, RZ, RZ, R3 ;  /* 0x000000ffff047224 */ /* 0x002fe400078e0003 */
[----:B------:R-:W-:-:S07]  /*4040*/  IMAD.MOV.U32 R5, RZ, RZ, R8 ;  /* 0x000000ffff057224 */ /* 0x000fce00078e0008 */
.L_x_1703:
[----:B------:R-:W-:Y:S05]  /*4050*/  BSYNC B0 ;  /* 0x0000000000007941 */ /* 0x000fea0003800000 */
.L_x_1702:
[C---:B-1--45:R-:W-:Y:S01]  /*4060*/  VIADD R26, R22.reuse, 0x80 ;  /* 0x00000080161a7836 */ /* 0x072fe20000000000 */
[----:B------:R-:W-:Y:S01]  /*4070*/  BSSY B0, `(.L_x_1704) ;  /* 0x0000018000007945 */ /* 0x000fe20003800000 */
[C---:B---3--:R-:W-:Y:S02]  /*4080*/  VIADD R0, R22.reuse, 0x100 ;  /* 0x0000010016007836 */ /* 0x048fe40000000000 */
[----:B------:R-:W-:Y:S01]  /*4090*/  VIADD R6, R22, 0x180 ;  /* 0x0000018016067836 */ /* 0x000fe20000000000 */
[-C--:B------:R-:W-:Y:S02]  /*40a0*/  ISETP.GE.AND P3, PT, R26, R19.reuse, PT ;  /* 0x000000131a00720c */ /* 0x080fe40003f66270 */
[-C--:B------:R-:W-:Y:S02]  /*40b0*/  ISETP.GE.AND P1, PT, R0, R19.reuse, PT ;  /* 0x000000130000720c */ /* 0x080fe40003f26270 */
[----:B------:R-:W-:-:S09]  /*40c0*/  ISETP.GE.AND P2, PT, R6, R19, PT ;  /* 0x000000130600720c */ /* 0x000fd20003f46270 */
[----:B------:R-:W-:Y:S05]  /*40d0*/  @P3 BRA `(.L_x_1705) ;  /* 0x0000000000443947 */ /* 0x000fea0003800000 */
[----:B------:R-:W-:Y:S01]  /*40e0*/  UMOV UR4, 0xf0000000 ;  /* 0xf000000000047882 */ /* 0x000fe20000000000 */
[----:B------:R-:W-:Y:S01]  /*40f0*/  UMOV UR5, 0x380fffff ;  /* 0x380fffff00057882 */ /* 0x000fe20000000000 */
[----:B------:R-:W1:Y:S01]  /*4100*/  F2F.F32.F64 R0, R28 ;  /* 0x0000001c00007310 */ /* 0x000e620000301000 */
        /* <DEDUP_REMOVED lines=13> */
[----:B-1----:R-:W-:-:S07]  /*41e0*/  FSEL R29, R29, R7, !P3 ;  /* 0x000000071d1d7208 */ /* 0x002fce0005800000 */
.L_x_1705:
[----:B------:R-:W-:Y:S05]  /*41f0*/  BSYNC B0 ;  /* 0x0000000000007941 */ /* 0x000fea0003800000 */
.L_x_1704:
[----:B------:R-:W-:Y:S04]  /*4200*/  BSSY B0, `(.L_x_1706) ;  /* 0x0000013000007945 */ /* 0x000fe80003800000 */
        /* <DEDUP_REMOVED lines=18> */
.L_x_1707:
[----:B------:R-:W-:Y:S05]  /*4330*/  BSYNC B0 ;  /* 0x0000000000007941 */ /* 0x000fea0003800000 */
.L_x_1706:
        /* <DEDUP_REMOVED lines=19> */
.L_x_1709:
[----:B------:R-:W-:Y:S05]  /*4470*/  BSYNC B0 ;  /* 0x0000000000007941 */ /* 0x000fea0003800000 */
.L_x_1708:
[----:B------:R-:W-:Y:S04]  /*4480*/  BSSY B6, `(.L_x_1710) ;  /* 0x000012c000067945 */ /* 0x000fe80003800000 */
[----:B------:R-:W-:Y:S05]  /*4490*/  @P0 BRA `(.L_x_1711) ;  /* 0x0000001000a80947 */ /* 0x000fea0003800000 */
[----:B------:R-:W1:Y:S01]  /*44a0*/  LDC.64 R8, c[0x0][0x230] ;  /* 0x00008c00ff087b82 */ /* 0x000e620000000a00 */
[----:B0-----:R-:W-:Y:S01]  /*44b0*/  PRMT R0, R2, 0x9910, RZ ;  /* 0x0000991002007816 */ /* 0x001fe200000000ff */
[----:B------:R-:W-:Y:S01]  /*44c0*/  IMAD R22, R18, 0x200, R22 ;  /* 0x0000020012167824 */ /* 0x000fe200078e0216 */
[----:B------:R-:W-:Y:S02]  /*44d0*/  ULDC UR4, c[0x0][0x250] ;  /* 0x0000940000047ab9 */ /* 0x000fe40000000800 */
[----:B------:R-:W-:Y:S01]  /*44e0*/  ISETP.GT.AND P0, PT, R0, 0x9, PT ;  /* 0x000000090000780c */ /* 0x000fe20003f04270 */
[----:B------:R-:W-:-:S05]  /*44f0*/  IMAD R3, R22, UR4, RZ ;  /* 0x0000000416037c24 */ /* 0x000fca000f8e02ff */
[----:B-1----:R-:W-:-:S05]  /*4500*/  IADD3 R8, P1, R3, R8, RZ ;  /* 0x0000000803087210 */ /* 0x002fca0007f3e0ff */
        /* <DEDUP_REMOVED lines=10> */
[----:B------:R-:W0:Y:S01]  /*45b0*/  F2I.F64.TRUNC R5, R4 ;  /* 0x0000000400057311 */ /* 0x000e22000030d100 */
[----:B------:R-:W-:Y:S01]  /*45c0*/  IMAD.MOV.U32 R22, RZ, RZ, R26 ;  /* 0x000000ffff167224 */ /* 0x000fe200078e001a */
[----:B0-----:R4:W-:Y:S01]  /*45d0*/  STG.E.U8 desc[UR36][R8.64], R5 ;  /* 0x0000000508007986 */ /* 0x0019e2000c101124 */
[----:B------:R-:W-:Y:S05]  /*45e0*/  BRA `(.L_x_1711) ;  /* 0x0000001000547947 */ /* 0x000fea0003800000 */
.L_x_1715:
[----:B------:R-:W0:Y:S01]  /*45f0*/  F2I.S64.F64.TRUNC R4, R4 ;  /* 0x0000000400047311 */ /* 0x000e22000030d900 */
[----:B------:R-:W-:Y:S02]  /*4600*/  IMAD.MOV.U32 R22, RZ, RZ, R26 ;  /* 0x000000ffff167224 */ /* 0x000fe400078e001a */
[----:B0-----:R-:W-:-:S05]  /*4610*/  IMAD.MOV.U32 R3, RZ, RZ, R4 ;  /* 0x000000ffff037224 */ /* 0x001fca00078e0004 */
[----:B------:R0:W-:Y:S01]  /*4620*/  STG.E.U8 desc[UR36][R8.64], R3 ;  /* 0x0000000308007986 */ /* 0x0001e2000c101124 */
[----:B------:R-:W-:Y:S05]  /*4630*/  BRA `(.L_x_1711) ;  /* 0x0000001000407947 */ /* 0x000fea0003800000 */
.L_x_1714:
[----:B------:R-:W-:-:S13]  /*4640*/  ISETP.NE.AND P0, PT, R0, 0x2, PT ;  /* 0x000000020000780c */ /* 0x000fda0003f05270 */
[----:B------:R-:W-:Y:S05]  /*4650*/  @!P0 BRA `(.L_x_1717) ;  /* 0x0000000000308947 */ /* 0x000fea0003800000 */
[----:B------:R-:W-:-:S13]  /*4660*/  ISETP.NE.AND P0, PT, R0, 0x3, PT ;  /* 0x000000030000780c */ /* 0x000fda0003f05270 */
[----:B------:R-:W-:Y:S05]  /*4670*/  @!P0 BRA `(.L_x_1718) ;  /* 0x0000000000188947 */ /* 0x000fea0003800000 */
[----:B------:R-:W-:-:S13]  /*4680*/  ISETP.NE.AND P0, PT, R0, 0x4, PT ;  /* 0x000000040000780c */ /* 0x000fda0003f05270 */
[----:B------:R-:W-:Y:S05]  /*4690*/  @P0 BRA `(.L_x_1716) ;  /* 0x0000000c00c40947 */ /* 0x000fea0003800000 */
[----:B------:R-:W0:Y:S01]  /*46a0*/  F2I.S64.F64.TRUNC R4, R4 ;  /* 0x0000000400047311 */ /* 0x000e22000030d900 */
[----:B------:R-:W-:Y:S01]  /*46b0*/  IMAD.MOV.U32 R22, RZ, RZ, R26 ;  /* 0x000000ffff167224 */ /* 0x000fe200078e001a */
[----:B0-----:R2:W-:Y:S01]  /*46c0*/  STG.E.64 desc[UR36][R8.64], R4 ;  /* 0x0000000408007986 */ /* 0x0015e2000c101b24 */
[----:B------:R-:W-:Y:S05]  /*46d0*/  BRA `(.L_x_1711) ;  /* 0x0000001000187947 */ /* 0x000fea0003800000 */
.L_x_1718:
[----:B------:R-:W0:Y:S01]  /*46e0*/  F2I.F64.TRUNC R5, R4 ;  /* 0x0000000400057311 */ /* 0x000e22000030d100 */
[----:B------:R-:W-:Y:S01]  /*46f0*/  IMAD.MOV.U32 R22, RZ, RZ, R26 ;  /* 0x000000ffff167224 */ /* 0x000fe200078e001a */
[----:B0-----:R3:W-:Y:S01]  /*4700*/  STG.E desc[UR36][R8.64], R5 ;  /* 0x0000000508007986 */ /* 0x0017e2000c101924 */
[----:B------:R-:W-:Y:S05]  /*4710*/  BRA `(.L_x_1711) ;  /* 0x0000001000087947 */ /* 0x000fea0003800000 */
.L_x_1717:
[----:B------:R-:W0:Y:S01]  /*4720*/  F2I.F64.TRUNC R5, R4 ;  /* 0x0000000400057311 */ /* 0x000e22000030d100 */
[----:B------:R-:W-:Y:S01]  /*4730*/  IMAD.MOV.U32 R22, RZ, RZ, R26 ;  /* 0x000000ffff167224 */ /* 0x000fe200078e001a */
[----:B0-----:R1:W-:Y:S01]  /*4740*/  STG.E.U16 desc[UR36][R8.64], R5 ;  /* 0x0000000508007986 */ /* 0x0013e2000c101524 */
[----:B------:R-:W-:Y:S05]  /*4750*/  BRA `(.L_x_1711) ;  /* 0x0000000c00f87947 */ /* 0x000fea0003800000 */
.L_x_1713:
[----:B------:R-:W-:-:S13]  /*4760*/  ISETP.GT.AND P0, PT, R0, 0x6, PT ;  /* 0x000000060000780c */ /* 0x000fda0003f04270 */
[----:B------:R-:W-:Y:S05]  /*4770*/  @P0 BRA `(.L_x_1719) ;  /* 0x0000000000540947 */ /* 0x000fea0003800000 */
[----:B------:R-:W-:-:S13]  /*4780*/  ISETP.NE.AND P0, PT, R0, 0x5, PT ;  /* 0x000000050000780c */ /* 0x000fda0003f05270 */
[----:B------:R-:W-:Y:S05]  /*4790*/  @!P0 BRA `(.L_x_1720) ;  /* 0x0000000000288947 */ /* 0x000fea0003800000 */
[----:B------:R-:W-:-:S13]  /*47a0*/  ISETP.NE.AND P0, PT, R0, 0x6, PT ;  /* 0x000000060000780c */ /* 0x000fda0003f05270 */
[----:B------:R-:W-:Y:S05]  /*47b0*/  @P0 BRA `(.L_x_1716) ;  /* 0x0000000c007c0947 */ /* 0x000fea0003800000 */
[----:B------:R-:W-:Y:S01]  /*47c0*/  UMOV UR4, 0xf0000000 ;  /* 0xf000000000047882 */ /* 0x000fe20000000000 */
[----:B------:R-:W-:Y:S01]  /*47d0*/  UMOV UR5, 0x380fffff ;  /* 0x380fffff00057882 */ /* 0x000fe20000000000 */
[----:B------:R-:W0:Y:S01]  /*47e0*/  F2F.F32.F64 R3, R4 ;  /* 0x0000000400037310 */ /* 0x000e220000301000 */
[----:B------:R-:W-:Y:S01]  /*47f0*/  DSETP.GEU.AND P0, PT, |R4|, UR4, PT ;  /* 0x0000000404007e2a */ /* 0x000fe2000bf0e200 */
[----:B------:R-:W-:-:S13]  /*4800*/  IMAD.MOV.U32 R22, RZ, RZ, R26 ;  /* 0x000000ffff167224 */ /* 0x000fda00078e001a */
[----:B0-----:R-:W-:-:S05]  /*4810*/  @!P0 FMUL R3, R3, 1.175494350822287508e-38 ;  /* 0x0080000003038820 */ /* 0x001fca0000400000 */
[----:B------:R0:W-:Y:S01]  /*4820*/  STG.E desc[UR36][R8.64], R3 ;  /* 0x0000000308007986 */ /* 0x0001e2000c101924 */
[----:B------:R-:W-:Y:S05]  /*4830*/  BRA `(.L_x_1711) ;  /* 0x0000000c00c07947 */ /* 0x000fea0003800000 */
.L_x_1720:
[----:B------:R-:W-:Y:S01]  /*4840*/  UMOV UR4, 0xf0000000 ;  /* 0xf000000000047882 */ /* 0x000fe20000000000 */
[----:B------:R-:W-:Y:S01]  /*4850*/  UMOV UR5, 0x380fffff ;  /* 0x380fffff00057882 */ /* 0x000fe20000000000 */
[----:B------:R-:W0:Y:S01]  /*4860*/  F2F.F32.F64 R0, R4 ;  /* 0x0000000400007310 */ /* 0x000e220000301000 */
[----:B------:R-:W-:Y:S01]  /*4870*/  DSETP.GEU.AND P0, PT, |R4|, UR4, PT ;  /* 0x0000000404007e2a */ /* 0x000fe2000bf0e200 */
[----:B------:R-:W-:-:S13]  /*4880*/  IMAD.MOV.U32 R22, RZ, RZ, R26 ;  /* 0x000000ffff167224 */ /* 0x000fda00078e001a */
[----:B0-----:R-:W-:-:S05]  /*4890*/  @!P0 FMUL R0, R0, 1.175494350822287508e-38 ;  /* 0x0080000000008820 */ /* 0x001fca0000400000 */
[----:B------:R-:W-:-:S05]  /*48a0*/  F2FP.F16.F32.PACK_AB R0, RZ, R0 ;  /* 0x00000000ff00723e */ /* 0x000fca00000000ff */
[----:B------:R0:W-:Y:S01]  /*48b0*/  STG.E.U16 desc[UR36][R8.64], R0 ;  /* 0x0000000008007986 */ /* 0x0001e2000c101524 */
[----:B------:R-:W-:Y:S05]  /*48c0*/  BRA `(.L_x_1711) ;  /* 0x0000000c009c7947 */ /* 0x000fea0003800000 */
.L_x_1719:
[----:B------:R-:W-:-:S13]  /*48d0*/  ISETP.NE.AND P0, PT, R0, 0x7, PT ;  /* 0x000000070000780c */ /* 0x000fda0003f05270 */
[----:B------:R-:W-:Y:S05]  /*48e0*/  @!P0 BRA `(.L_x_1721) ;  /* 0x00000000005c8947 */ /* 0x000fea0003800000 */
        /* <DEDUP_REMOVED lines=8> */
[----:B------:R-:W-:Y:S02]  /*4970*/  IMAD.MOV.U32 R7, RZ, RZ, RZ ;  /* 0x000000ffff077224 */ /* 0x000fe400078e00ff */
[----:B------:R-:W-:-:S11]  /*4980*/  IMAD.MOV.U32 R22, RZ, RZ, R26 ;  /* 0x000000ffff167224 */ /* 0x000fd600078e001a */
[----:B0-----:R-:W-:-:S05]  /*4990*/  @!P0 FMUL R6, R6, 1.175494350822287508e-38 ;  /* 0x0080000006068820 */ /* 0x001fca0000400000 */
[----:B------:R0:W-:Y:S01]  /*49a0*/  STG.E.64 desc[UR36][R8.64], R6 ;  /* 0x0000000608007986 */ /* 0x0001e2000c101b24 */
[----:B------:R-:W-:Y:S05]  /*49b0*/  BRA `(.L_x_1711) ;  /* 0x0000000c00607947 */ /* 0x000fea0003800000 */
.L_x_1722:
[----:B------:R-:W-:Y:S01]  /*49c0*/  UMOV UR4, 0xf0000000 ;  /* 0xf000000000047882 */ /* 0x000fe20000000000 */
[----:B------:R-:W-:Y:S01]  /*49d0*/  UMOV UR5, 0x380fffff ;  /* 0x380fffff00057882 */ /* 0x000fe20000000000 */
[----:B------:R-:W0:Y:S01]  /*49e0*/  F2F.F32.F64 R0, R4 ;  /* 0x0000000400007310 */ /* 0x000e220000301000 */
[----:B------:R-:W-:Y:S01]  /*49f0*/  DSETP.GEU.AND P0, PT, |R4|, UR4, PT ;  /* 0x0000000404007e2a */ /* 0x000fe2000bf0e200 */
[----:B------:R-:W-:-:S13]  /*4a00*/  IMAD.MOV.U32 R22, RZ, RZ, R26 ;  /* 0x000000ffff167224 */ /* 0x000fda00078e001a */
[----:B0-----:R-:W-:-:S05]  /*4a10*/  @!P0 FMUL R0, R0, 1.175494350822287508e-38 ;  /* 0x0080000000008820 */ /* 0x001fca0000400000 */
[----:B------:R-:W-:-:S04]  /*4a20*/  F2FP.F16.F32.PACK_AB R3, RZ, R0 ;  /* 0x00000000ff03723e */ /* 0x000fc800000000ff */
[----:B------:R-:W-:-:S05]  /*4a30*/  PRMT R3, R3, 0x5410, RZ ;  /* 0x0000541003037816 */ /* 0x000fca00000000ff */
[----:B------:R0:W-:Y:S01]  /*4a40*/  STG.E desc[UR36][R8.64], R3 ;  /* 0x0000000308007986 */ /* 0x0001e2000c101924 */
[----:B------:R-:W-:Y:S05]  /*4a50*/  BRA `(.L_x_1711) ;  /* 0x0000000c00387947 */ /* 0x000fea0003800000 */
.L_x_1721:
[----:B------:R0:W-:Y:S01]  /*4a60*/  STG.E.64 desc[UR36][R8.64], R4 ;  /* 0x0000000408007986 */ /* 0x0001e2000c101b24 */
[----:B------:R-:W-:Y:S01]  /*4a70*/  IMAD.MOV.U32 R22, RZ, RZ, R26 ;  /* 0x000000ffff167224 */ /* 0x000fe200078e001a */
[----:B------:R-:W-:Y:S06]  /*4a80*/  BRA `(.L_x_1711) ;  /* 0x0000000c002c7947 */ /* 0x000fec0003800000 */
.L_x_1712:
        /* <DEDUP_REMOVED lines=8> */
[----:B------:R-:W-:Y:S01]  /*4b10*/  DSETP.NEU.AND P0, PT, R4, RZ, PT ;  /* 0x000000ff0400722a */ /* 0x000fe20003f0d000 */
[----:B------:R-:W-:-:S05]  /*4b20*/  IMAD.MOV.U32 R22, RZ, RZ, R26 ;  /* 0x000000ffff167224 */ /* 0x000fca00078e001a */
[----:B------:R-:W-:-:S05]  /*4b30*/  SEL R3, RZ, 0x1, !P0 ;  /* 0x00000001ff037807 */ /* 0x000fca0004000000 */
[----:B------:R0:W-:Y:S01]  /*4b40*/  STG.E.U8 desc[UR36][R8.64], R3 ;  /* 0x0000000308007986 */ /* 0x0001e2000c101124 */
[----:B------:R-:W-:Y:S05]  /*4b50*/  BRA `(.L_x_1711) ;  /* 0x0000000800f87947 */ /* 0x000fea0003800000 */
.L_x_1725:
[----:B------:R-:W-:Y:S01]  /*4b60*/  CS2R R6, SRZ ;  /* 0x0000000000067805 */ /* 0x000fe2000001ff00 */
[----:B------:R-:W-:-:S04]  /*4b70*/  IMAD.MOV.U32 R22, RZ, RZ, R26 ;  /* 0x000000ffff167224 */ /* 0x000fc800078e001a */
[----:B------:R0:W-:Y:S01]  /*4b80*/  STG.E.128 desc[UR36][R8.64], R4 ;  /* 0x0000000408007986 */ /* 0x0001e2000c101d24 */
[----:B------:R-:W-:Y:S05]  /*4b90*/  BRA `(.L_x_1711) ;  /* 0x0000000800e87947 */ /* 0x000fea0003800000 */
.L_x_1724:
        /* <DEDUP_REMOVED lines=25> */
.L_x_1729:
[----:B------:R-:W-:Y:S05]  /*4d30*/  BSYNC B0 ;  /* 0x0000000000007941 */ /* 0x000fea0003800000 */
.L_x_1728:
[----:B------:R-:W-:Y:S01]  /*4d40*/  LOP3.LUT R7, R0, R7, RZ, 0xfc, !PT ;  /* 0x0000000700077212 */ /* 0x000fe200078efcff */
[----:B------:R-:W-:-:S04]  /*4d50*/  IMAD.MOV.U32 R22, RZ, RZ, R26 ;  /* 0x000000ffff167224 */ /* 0x000fc800078e001a */
[----:B------:R0:W-:Y:S01]  /*4d60*/  STG.E.U8 desc[UR36][R8.64], R7 ;  /* 0x0000000708007986 */ /* 0x0001e2000c101124 */
[----:B------:R-:W-:Y:S05]  /*4d70*/  BRA `(.L_x_1711) ;  /* 0x0000000800707947 */ /* 0x000fea0003800000 */
.L_x_1727:
[----:B------:R-:W-:Y:S01]  /*4d80*/  UMOV UR4, 0xf0000000 ;  /* 0xf000000000047882 */ /* 0x000fe20000000000 */
[----:B------:R-:W-:Y:S01]  /*4d90*/  UMOV UR5, 0x380fffff ;  /* 0x380fffff00057882 */ /* 0x000fe20000000000 */
        /* <DEDUP_REMOVED lines=15> */
.L_x_1731:
[----:B------:R-:W-:Y:S01]  /*4e90*/  IMAD.MOV.U32 R0, RZ, RZ, 0x7f ;  /* 0x0000007fff007424 */ /* 0x000fe200078e00ff */
[----:B------:R-:W-:-:S04]  /*4ea0*/  ISETP.GT.U32.AND P0, PT, R3, 0x7f800000, PT ;  /* 0x7f8000000300780c */ /* 0x000fc80003f04070 */
[----:B------:R-:W-:-:S09]  /*4eb0*/  SEL R0, R0, 0x7c, P0 ;  /* 0x0000007c00007807 */ /* 0x000fd20000000000 */
.L_x_1732:
[----:B------:R-:W-:Y:S05]  /*4ec0*/  BSYNC B0 ;  /* 0x0000000000007941 */ /* 0x000fea0003800000 */
.L_x_1730:
[----:B------:R-:W-:Y:S01]  /*4ed0*/  LOP3.LUT R3, R7, 0x80000000, RZ, 0xc0, !PT ;  /* 0x8000000007037812 */ /* 0x000fe200078ec0ff */
[----:B------:R-:W-:-:S03]  /*4ee0*/  IMAD.MOV.U32 R22, RZ, RZ, R26 ;  /* 0x000000ffff167224 */ /* 0x000fc600078e001a */
[----:B------:R-:W-:-:S04]  /*4ef0*/  SHF.R.U32.HI R3, RZ, 0x18, R3 ;  /* 0x00000018ff037819 */ /* 0x000fc80000011603 */
[----:B------:R-:W-:-:S05]  /*4f00*/  LOP3.LUT R3, R0, R3, RZ, 0xfc, !PT ;  /* 0x0000000300037212 */ /* 0x000fca00078efcff */
[----:B------:R0:W-:Y:S01]  /*4f10*/  STG.E.U8 desc[UR36][R8.64], R3 ;  /* 0x0000000308007986 */ /* 0x0001e2000c101124 */
[----:B------:R-:W-:Y:S05]  /*4f20*/  BRA `(.L_x_1711) ;  /* 0x0000000800047947 */ /* 0x000fea0003800000 */
.L_x_1726:
[----:B------:R-:W-:Y:S01]  /*4f30*/  UMOV UR4, 0xf0000000 ;  /* 0xf000000000047882 */ /* 0x000fe20000000000 */
[----:B------:R-:W-:Y:S01]  /*4f40*/  UMOV UR5, 0x380fffff ;  /* 0x380fffff00057882 */ /* 0x000fe20000000000 */
[----:B------:R-:W0:Y:S01]  /*4f50*/  F2F.F32.F64 R0, R4 ;  /* 0x0000000400007310 */ /* 0x000e220000301000 */
[----:B------:R-:W-:Y:S01]  /*4f60*/  DSETP.GEU.AND P0, PT, |R4|, UR4, PT ;  /* 0x0000000404007e2a */ /* 0x000fe2000bf0e200 */
[----:B------:R-:W-:-:S13]  /*4f70*/  IMAD.MOV.U32 R22, RZ, RZ, R26 ;  /* 0x000000ffff167224 */ /* 0x000fda00078e001a */
[----:B0-----:R-:W-:-:S05]  /*4f80*/  @!P0 FMUL R0, R0, 1.175494350822287508e-38 ;  /* 0x0080000000008820 */ /* 0x001fca0000400000 */
[----:B------:R-:W-:-:S05]  /*4f90*/  F2FP.BF16.F32.PACK_AB R0, RZ, R0 ;  /* 0x00000000ff00723e */ /* 0x000fca00000010ff */
[----:B------:R0:W-:Y:S01]  /*4fa0*/  STG.E.U16 desc[UR36][R8.64], R0 ;  /* 0x0000000008007986 */ /* 0x0001e2000c101524 */
[----:B------:R-:W-:Y:S05]  /*4fb0*/  BRA `(.L_x_1711) ;  /* 0x0000000400e07947 */ /* 0x000fea0003800000 */
.L_x_1723:
        /* <DEDUP_REMOVED lines=8> */
[----:B------:R-:W0:Y:S01]  /*5040*/  F2I.U32.F64.TRUNC R5, R4 ;  /* 0x0000000400057311 */ /* 0x000e22000030d000 */
[----:B------:R-:W-:Y:S01]  /*5050*/  IMAD.MOV.U32 R22, RZ, RZ, R26 ;  /* 0x000000ffff167224 */ /* 0x000fe200078e001a */
[----:B0-----:R0:W-:Y:S01]  /*5060*/  STG.E.U16 desc[UR36][R8.64], R5 ;  /* 0x0000000508007986 */ /* 0x0011e2000c101524 */
[----:B------:R-:W-:Y:S05]  /*5070*/  BRA `(.L_x_1711) ;  /* 0x0000000400b07947 */ /* 0x000fea0003800000 */
.L_x_1735:
[----:B------:R-:W-:Y:S01]  /*5080*/  UMOV UR4, 0xf0000000 ;  /* 0xf000000000047882 */ /* 0x000fe20000000000 */
[----:B------:R-:W-:Y:S01]  /*5090*/  UMOV UR5, 0x380fffff ;  /* 0x380fffff00057882 */ /* 0x000fe20000000000 */
        /* <DEDUP_REMOVED lines=19> */
.L_x_1738:
[----:B------:R-:W-:-:S04]  /*51d0*/  LOP3.LUT R0, R7, 0x80000000, RZ, 0xc0, !PT ;  /* 0x8000000007007812 */ /* 0x000fc800078ec0ff */
[----:B------:R-:W-:-:S04]  /*51e0*/  SHF.R.U32.HI R0, RZ, 0x18, R0 ;  /* 0x00000018ff007819 */ /* 0x000fc80000011600 */
[----:B------:R-:W-:-:S07]  /*51f0*/  LOP3.LUT R0, R3, R0, RZ, 0xfc, !PT ;  /* 0x0000000003007212 */ /* 0x000fce00078efcff */
.L_x_1737:
[----:B------:R-:W-:Y:S05]  /*5200*/  BSYNC B0 ;  /* 0x0000000000007941 */ /* 0x000fea0003800000 */
.L_x_1736:
[----:B------:R0:W-:Y:S01]  /*5210*/  STG.E.U8 desc[UR36][R8.64], R0 ;  /* 0x0000000008007986 */ /* 0x0001e2000c101124 */
[----:B------:R-:W-:Y:S01]  /*5220*/  IMAD.MOV.U32 R22, RZ, RZ, R26 ;  /* 0x000000ffff167224 */ /* 0x000fe200078e001a */
[----:B------:R-:W-:Y:S06]  /*5230*/  BRA `(.L_x_1711) ;  /* 0x0000000400407947 */ /* 0x000fec0003800000 */
.L_x_1734:
        /* <DEDUP_REMOVED lines=21> */
.L_x_1741:
[----:B------:R-:W-:-:S04]  /*5390*/  LOP3.LUT R0, R7, 0x80000000, RZ, 0xc0, !PT ;  /* 0x8000000007007812 */ /* 0x000fc800078ec0ff */
[----:B------:R-:W-:-:S04]  /*53a0*/  SHF.R.U32.HI R0, RZ, 0x18, R0 ;  /* 0x00000018ff007819 */ /* 0x000fc80000011600 */
[----:B------:R-:W-:-:S07]  /*53b0*/  LOP3.LUT R0, R3, R0, RZ, 0xfc, !PT ;  /* 0x0000000003007212 */ /* 0x000fce00078efcff */
.L_x_1740:
[----:B------:R-:W-:Y:S05]  /*53c0*/  BSYNC B0 ;  /* 0x0000000000007941 */ /* 0x000fea0003800000 */
.L_x_1739:
[----:B------:R0:W-:Y:S01]  /*53d0*/  STG.E.U8 desc[UR36][R8.64], R0 ;  /* 0x0000000008007986 */ /* 0x0001e2000c101124 */
[----:B------:R-:W-:Y:S01]  /*53e0*/  IMAD.MOV.U32 R22, RZ, RZ, R26 ;  /* 0x000000ffff167224 */ /* 0x000fe200078e001a */
[----:B------:R-:W-:Y:S06]  /*53f0*/  BRA `(.L_x_1711) ;  /* 0x0000000000d07947 */ /* 0x000fec0003800000 */
.L_x_1733:
        /* <DEDUP_REMOVED lines=27> */
.L_x_1716:
        /* <DEDUP_REMOVED lines=16> */
.L_x_1744:
[----:B------:R-:W-:Y:S01]  /*56b0*/  IMAD.MOV.U32 R22, RZ, RZ, R26 ;  /* 0x000000ffff167224 */ /* 0x000fe200078e001a */
[----:B------:R-:W-:Y:S06]  /*56c0*/  BRA `(.L_x_1711) ;  /* 0x00000000001c7947 */ /* 0x000fec0003800000 */
.L_x_1743:
[----:B------:R-:W0:Y:S01]  /*56d0*/  F2I.U64.F64.TRUNC R4, R4 ;  /* 0x0000000400047311 */ /* 0x000e22000030d800 */
[----:B------:R-:W-:Y:S01]  /*56e0*/  IMAD.MOV.U32 R22, RZ, RZ, R26 ;  /* 0x000000ffff167224 */ /* 0x000fe200078e001a */
[----:B0-----:R0:W-:Y:S01]  /*56f0*/  STG.E.64 desc[UR36][R8.64], R4 ;  /* 0x0000000408007986 */ /* 0x0011e2000c101b24 */
[----:B------:R-:W-:Y:S05]  /*5700*/  BRA `(.L_x_1711) ;  /* 0x00000000000c7947 */ /* 0x000fea0003800000 */
.L_x_1742:
[----:B------:R-:W0:Y:S01]  /*5710*/  F2I.U32.F64.TRUNC R5, R4 ;  /* 0x0000000400057311 */ /* 0x000e22000030d000 */
[----:B------:R-:W-:Y:S01]  /*5720*/  IMAD.MOV.U32 R22, RZ, RZ, R26 ;  /* 0x000000ffff167224 */ /* 0x000fe200078e001a */
[----:B0-----:R0:W-:Y:S06]  /*5730*/  STG.E desc[UR36][R8.64], R5 ;  /* 0x0000000508007986 */ /* 0x0011ec000c101924 */
.L_x_1711:
[----:B------:R-:W-:Y:S05]  /*5740*/  BSYNC B6 ;  /* 0x0000000000067941 */ /* 0x000fea0003800000 */
.L_x_1710:
[----:B------:R-:W-:Y:S01]  /*5750*/  ISETP.GE.AND P0, PT, R22, R19, PT ;  /* 0x000000131600720c */ /* 0x000fe20003f06270 */
[----:B------:R-:W-:-:S12]  /*5760*/  BSSY B6, `(.L_x_1745) ;  /* 0x0000230000067945 */ /* 0x000fd80003800000 */
        /* <DEDUP_REMOVED lines=22> */
.L_x_1750:
[----:B------:R-:W0:Y:S02]  /*58d0*/  F2I.S64.F64.TRUNC R28, R28 ;  /* 0x0000001c001c7311 */ /* 0x000e24000030d900 */
[----:B0-----:R-:W-:-:S05]  /*58e0*/  IMAD.MOV.U32 R3, RZ, RZ, R28 ;  /* 0x000000ffff037224 */ /* 0x001fca00078e001c */
[----:B------:R4:W-:Y:S01]  /*58f0*/  STG.E.U8 desc[UR36][R4.64], R3 ;  /* 0x0000000304007986 */ /* 0x0009e2000c101124 */
[----:B------:R-:W-:Y:S05]  /*5900*/  BRA `(.L_x_1752) ;  /* 0x0000000c00f07947 */ /* 0x000fea0003800000 */
.L_x_1749:
        /* <DEDUP_REMOVED lines=9> */
.L_x_1754:
[----:B------:R-:W0:Y:S02]  /*59a0*/  F2I.F64.TRUNC R29, R28 ;  /* 0x0000001c001d7311 */ /* 0x000e24000030d100 */
[----:B0-----:R2:W-:Y:S01]  /*59b0*/  STG.E desc[UR36][R4.64], R29 ;  /* 0x0000001d04007986 */ /* 0x0015e2000c101924 */
[----:B------:R-:W-:Y:S05]  /*59c0*/  BRA `(.L_x_1752) ;  /* 0x0000000c00c07947 */ /* 0x000fea0003800000 */
.L_x_1753:
[----:B------:R-:W0:Y:S02]  /*59d0*/  F2I.F64.TRUNC R29, R28 ;  /* 0x0000001c001d7311 */ /* 0x000e24000030d100 */
[----:B0-----:R0:W-:Y:S01]  /*59e0*/  STG.E.U16 desc[UR36][R4.64], R29 ;  /* 0x0000001d04007986 */ /* 0x0011e2000c101524 */
[----:B------:R-:W-:Y:S05]  /*59f0*/  BRA `(.L_x_1752) ;  /* 0x0000000c00b47947 */ /* 0x000fea0003800000 */
.L_x_1748:
        /* <DEDUP_REMOVED lines=9> */
[----:B------:R-:W-:-:S14]  /*5a90*/  DSETP.GEU.AND P0, PT, |R28|, UR4, PT ;  /* 0x000000041c007e2a */ /* 0x000fdc000bf0e200 */
[----:B0-----:R-:W-:-:S05]  /*5aa0*/  @!P0 FMUL R3, R3, 1.175494350822287508e-38 ;  /* 0x0080000003038820 */ /* 0x001fca0000400000 */
[----:B------:R0:W-:Y:S01]  /*5ab0*/  STG.E desc[UR36][R4.64], R3 ;  /* 0x0000000304007986 */ /* 0x0001e2000c101924 */
[----:B------:R-:W-:Y:S05]  /*5ac0*/  BRA `(.L_x_1752) ;  /* 0x0000000c00807947 */ /* 0x000fea0003800000 */
.L_x_1756:
[----:B------:R-:W-:Y:S01]  /*5ad0*/  UMOV UR4, 0xf0000000 ;  /* 0xf000000000047882 */ /* 0x000fe20000000000 */
[----:B------:R-:W-:Y:S01]  /*5ae0*/  UMOV UR5, 0x380fffff ;  /* 0x380fffff00057882 */ /* 0x000fe20000000000 */
[----:B------:R-:W0:Y:S01]  /*5af0*/  F2F.F32.F64 R0, R28 ;  /* 0x0000001c00007310 */ /* 0x000e220000301000 */
[----:B------:R-:W-:-:S14]  /*5b00*/  DSETP.GEU.AND P0, PT, |R28|, UR4, PT ;  /* 0x000000041c007e2a */ /* 0x000fdc000bf0e200 */
[----:B0-----:R-:W-:-:S05]  /*5b10*/  @!P0 FMUL R0, R0, 1.175494350822287508e-38 ;  /* 0x0080000000008820 */ /* 0x001fca0000400000 */
[----:B------:R-:W-:-:S05]  /*5b20*/  F2FP.F16.F32.PACK_AB R0, RZ, R0 ;  /* 0x00000000ff00723e */ /* 0x000fca00000000ff */
[----:B------:R0:W-:Y:S01]  /*5b30*/  STG.E.U16 desc[UR36][R4.64], R0 ;  /* 0x0000000004007986 */ /* 0x0001e2000c101524 */
[----:B------:R-:W-:Y:S05]  /*5b40*/  BRA `(.L_x_1752) ;  /* 0x0000000c00607947 */ /* 0x000fea0003800000 */
.L_x_1755:
        /* <DEDUP_REMOVED lines=10> */
[----:B------:R-:W-:-:S13]  /*5bf0*/  IMAD.MOV.U32 R7, RZ, RZ, RZ ;  /* 0x000000ffff077224 */ /* 0x000fda00078e00ff */
[----:B0-----:R-:W-:-:S05]  /*5c00*/  @!P0 FMUL R6, R6, 1.175494350822287508e-38 ;  /* 0x0080000006068820 */ /* 0x001fca0000400000 */
[----:B------:R0:W-:Y:S01]  /*5c10*/  STG.E.64 desc[UR36][R4.64], R6 ;  /* 0x0000000604007986 */ /* 0x0001e2000c101b24 */
[----:B------:R-:W-:Y:S05]  /*5c20*/  BRA `(.L_x_1752) ;  /* 0x0000000c00287947 */ /* 0x000fea0003800000 */
.L_x_1758:
[----:B------:R-:W-:Y:S01]  /*5c30*/  UMOV UR4, 0xf0000000 ;  /* 0xf000000000047882 */ /* 0x000fe20000000000 */
[----:B------:R-:W-:Y:S01]  /*5c40*/  UMOV UR5, 0x380fffff ;  /* 0x380fffff00057882 */ /* 0x000fe20000000000 */
[----:B------:R-:W0:Y:S01]  /*5c50*/  F2F.F32.F64 R0, R28 ;  /* 0x0000001c00007310 */ /* 0x000e220000301000 */
[----:B------:R-:W-:-:S14]  /*5c60*/  DSETP.GEU.AND P0, PT, |R28|, UR4, PT ;  /* 0x000000041c007e2a */ /* 0x000fdc000bf0e200 */
[----:B0-----:R-:W-:-:S05]  /*5c70*/  @!P0 FMUL R0, R0, 1.175494350822287508e-38 ;  /* 0x0080000000008820 */ /* 0x001fca0000400000 */
[----:B------:R-:W-:-:S04]  /*5c80*/  F2FP.F16.F32.PACK_AB R3, RZ, R0 ;  /* 0x00000000ff03723e */ /* 0x000fc800000000ff */
[----:B------:R-:W-:-:S05]  /*5c90*/  PRMT R3, R3, 0x5410, RZ ;  /* 0x0000541003037816 */ /* 0x000fca00000000ff */
[----:B------:R0:W-:Y:S01]  /*5ca0*/  STG.E desc[UR36][R4.64], R3 ;  /* 0x0000000304007986 */ /* 0x0001e2000c101924 */
[----:B------:R-:W-:Y:S05]  /*5cb0*/  BRA `(.L_x_1752) ;  /* 0x0000000c00047947 */ /* 0x000fea0003800000 */
.L_x_1757:
[----:B------:R0:W-:Y:S01]  /*5cc0*/  STG.E.64 desc[UR36][R4.64], R28 ;  /* 0x0000001c04007986 */ /* 0x0001e2000c101b24 */
[----:B------:R-:W-:Y:S05]  /*5cd0*/  BRA `(.L_x_1752) ;  /* 0x0000000800fc7947 */ /* 0x000fea0003800000 */
.L_x_1747:
        /* <DEDUP_REMOVED lines=12> */
.L_x_1761:
[----:B------:R-:W-:-:S05]  /*5da0*/  CS2R R30, SRZ ;  /* 0x00000000001e7805 */ /* 0x000fca000001ff00 */
[----:B------:R0:W-:Y:S01]  /*5db0*/  STG.E.128 desc[UR36][R4.64], R28 ;  /* 0x0000001c04007986 */ /* 0x0001e2000c101d24 */
[----:B------:R-:W-:Y:S05]  /*5dc0*/  BRA `(.L_x_1752) ;  /* 0x0000000800c07947 */ /* 0x000fea0003800000 */
.L_x_1760:
        /* <DEDUP_REMOVED lines=25> */
.L_x_1765:
[----:B------:R-:W-:Y:S05]  /*5f60*/  BSYNC B0 ;  /* 0x0000000000007941 */ /* 0x000fea0003800000 */
.L_x_1764:
[----:B------:R-:W-:-:S05]  /*5f70*/  LOP3.LUT R7, R0, R7, RZ, 0xfc, !PT ;  /* 0x0000000700077212 */ /* 0x000fca00078efcff */
[----:B------:R0:W-:Y:S01]  /*5f80*/  STG.E.U8 desc[UR36][R4.64], R7 ;  /* 0x0000000704007986 */ /* 0x0001e2000c101124 */
[----:B------:R-:W-:Y:S05]  /*5f90*/  BRA `(.L_x_1752) ;  /* 0x00000008004c7947 */ /* 0x000fea0003800000 */
.L_x_1763:
        /* <DEDUP_REMOVED lines=17> */
.L_x_1767:
[----:B------:R-:W-:Y:S01]  /*60b0*/  IMAD.MOV.U32 R0, RZ, RZ, 0x7f ;  /* 0x0000007fff007424 */ /* 0x000fe200078e00ff */
[----:B------:R-:W-:-:S04]  /*60c0*/  ISETP.GT.U32.AND P0, PT, R3, 0x7f800000, PT ;  /* 0x7f8000000300780c */ /* 0x000fc80003f04070 */
[----:B------:R-:W-:-:S09]  /*60d0*/  SEL R0, R0, 0x7c, P0 ;  /* 0x0000007c00007807 */ /* 0x000fd20000000000 */
.L_x_1768:
[----:B------:R-:W-:Y:S05]  /*60e0*/  BSYNC B0 ;  /* 0x0000000000007941 */ /* 0x000fea0003800000 */
.L_x_1766:
[----:B------:R-:W-:-:S04]  /*60f0*/  LOP3.LUT R3, R7, 0x80000000, RZ, 0xc0, !PT ;  /* 0x8000000007037812 */ /* 0x000fc800078ec0ff */
[----:B------:R-:W-:-:S04]  /*6100*/  SHF.R.U32.HI R3, RZ, 0x18, R3 ;  /* 0x00000018ff037819 */ /* 0x000fc80000011603 */
[----:B------:R-:W-:-:S05]  /*6110*/  LOP3.LUT R3, R0, R3, RZ, 0xfc, !PT ;  /* 0x0000000300037212 */ /* 0x000fca00078efcff */
[----:B------:R0:W-:Y:S01]  /*6120*/  STG.E.U8 desc[UR36][R4.64], R3 ;  /* 0x0000000304007986 */ /* 0x0001e2000c101124 */
[----:B------:R-:W-:Y:S05]  /*6130*/  BRA `(.L_x_1752) ;  /* 0x0000000400e47947 */ /* 0x000fea0003800000 */
.L_x_1762:
[----:B------:R-:W-:Y:S01]  /*6140*/  UMOV UR4, 0xf0000000 ;  /* 0xf000000000047882 */ /* 0x000fe20000000000 */
[----:B------:R-:W-:Y:S01]  /*6150*/  UMOV UR5, 0x380fffff ;  /* 0x380fffff00057882 */ /* 0x000fe20000000000 */
[----:B------:R-:W0:Y:S01]  /*6160*/  F2F.F32.F64 R0, R28 ;  /* 0x0000001c00007310 */ /* 0x000e220000301000 */
[----:B------:R-:W-:-:S14]  /*6170*/  DSETP.GEU.AND P0, PT, |R28|, UR4, PT ;  /* 0x000000041c007e2a */ /* 0x000fdc000bf0e200 */
[----:B0-----:R-:W-:-:S05]  /*6180*/  @!P0 FMUL R0, R0, 1.175494350822287508e-38 ;  /* 0x0080000000008820 */ /* 0x001fca0000400000 */
[----:B------:R-:W-:-:S05]  /*6190*/  F2FP.BF16.F32.PACK_AB R0, RZ, R0 ;  /* 0x00000000ff00723e */ /* 0x000fca00000010ff */
[----:B------:R0:W-:Y:S01]  /*61a0*/  STG.E.U16 desc[UR36][R4.64], R0 ;  /* 0x0000000004007986 */ /* 0x0001e2000c101524 */
[----:B------:R-:W-:Y:S05]  /*61b0*/  BRA `(.L_x_1752) ;  /* 0x0000000400c47947 */ /* 0x000fea0003800000 */
.L_x_1759:
        /* <DEDUP_REMOVED lines=11> */
.L_x_1771:
        /* <DEDUP_REMOVED lines=21> */
.L_x_1774:
[----:B------:R-:W-:-:S04]  /*63c0*/  LOP3.LUT R0, R7, 0x80000000, RZ, 0xc0, !PT ;  /* 0x8000000007007812 */ /* 0x000fc800078ec0ff */
[----:B------:R-:W-:-:S04]  /*63d0*/  SHF.R.U32.HI R0, RZ, 0x18, R0 ;  /* 0x00000018ff007819 */ /* 0x000fc80000011600 */
[----:B------:R-:W-:-:S07]  /*63e0*/  LOP3.LUT R0, R3, R0, RZ, 0xfc, !PT ;  /* 0x0000000003007212 */ /* 0x000fce00078efcff */
.L_x_1773:
[----:B------:R-:W-:Y:S05]  /*63f0*/  BSYNC B0 ;  /* 0x0000000000007941 */ /* 0x000fea0003800000 */
.L_x_1772:
[----:B------:R0:W-:Y:S01]  /*6400*/  STG.E.U8 desc[UR36][R4.64], R0 ;  /* 0x0000000004007986 */ /* 0x0001e2000c101124 */
[----:B------:R-:W-:Y:S05]  /*6410*/  BRA `(.L_x_1752) ;  /* 0x00000004002c7947 */ /* 0x000fea0003800000 */
.L_x_1770:
        /* <DEDUP_REMOVED lines=21> */
.L_x_1777:
[----:B------:R-:W-:-:S04]  /*6570*/  LOP3.LUT R0, R7, 0x80000000, RZ, 0xc0, !PT ;  /* 0x8000000007007812 */ /* 0x000fc800078ec0ff */
[----:B------:R-:W-:-:S04]  /*6580*/  SHF.R.U32.HI R0, RZ, 0x18, R0 ;  /* 0x00000018ff007819 */ /* 0x000fc80000011600 */
[----:B------:R-:W-:-:S07]  /*6590*/  LOP3.LUT R0, R3, R0, RZ, 0xfc, !PT ;  /* 0x0000000003007212 */ /* 0x000fce00078efcff */
.L_x_1776:
[----:B------:R-:W-:Y:S05]  /*65a0*/  BSYNC B0 ;  /* 0x0000000000007941 */ /* 0x000fea0003800000 */
.L_x_1775:
[----:B------:R0:W-:Y:S01]  /*65b0*/  STG.E.U8 desc[UR36][R4.64], R0 ;  /* 0x0000000004007986 */ /* 0x0001e2000c101124 */
[----:B------:R-:W-:Y:S05]  /*65c0*/  BRA `(.L_x_1752) ;  /* 0x0000000000c07947 */ /* 0x000fea0003800000 */
.L_x_1769:
        /* <DEDUP_REMOVED lines=26> */
.L_x_1751:
        /* <DEDUP_REMOVED lines=16> */
.L_x_1780:
[----:B------:R-:W-:Y:S05]  /*6870*/  BRA `(.L_x_1752) ;  /* 0x0000000000147947 */ /* 0x000fea0003800000 */
.L_x_1779:
[----:B------:R-:W0:Y:S02]  /*6880*/  F2I.U64.F64.TRUNC R28, R28 ;  /* 0x0000001c001c7311 */ /* 0x000e24000030d800 */
[----:B0-----:R0:W-:Y:S01]  /*6890*/  STG.E.64 desc[UR36][R4.64], R28 ;  /* 0x0000001c04007986 */ /* 0x0011e2000c101b24 */
[----:B------:R-:W-:Y:S05]  /*68a0*/  BRA `(.L_x_1752) ;  /* 0x0000000000087947 */ /* 0x000fea0003800000 */
.L_x_1778:
[----:B------:R-:W0:Y:S02]  /*68b0*/  F2I.U32.F64.TRUNC R29, R28 ;  /* 0x0000001c001d7311 */ /* 0x000e24000030d000 */
[----:B0-----:R0:W-:Y:S02]  /*68c0*/  STG.E desc[UR36][R4.64], R29 ;  /* 0x0000001d04007986 */ /* 0x0011e4000c101924 */
.L_x_1752:
        /* <DEDUP_REMOVED lines=24> */
.L_x_1784:
[----:B------:R-:W0:Y:S02]  /*6a50*/  F2I.S64.F64.TRUNC R24, R24 ;  /* 0x0000001800187311 */ /* 0x000e24000030d900 */
[----:B0-----:R-:W-:-:S05]  /*6a60*/  IMAD.MOV.U32 R3, RZ, RZ, R24 ;  /* 0x000000ffff037224 */ /* 0x001fca00078e0018 */
[----:B------:R0:W-:Y:S01]  /*6a70*/  STG.E.U8 desc[UR36][R4.64], R3 ;  /* 0x0000000304007986 */ /* 0x0001e2000c101124 */
[----:B------:R-:W-:Y:S05]  /*6a80*/  BRA `(.L_x_1786) ;  /* 0x0000000c00f07947 */ /* 0x000fea0003800000 */
.L_x_1783:
        /* <DEDUP_REMOVED lines=9> */
.L_x_1788:
[----:B------:R-:W0:Y:S02]  /*6b20*/  F2I.F64.TRUNC R25, R24 ;  /* 0x0000001800197311 */ /* 0x000e24000030d100 */
[----:B0-----:R0:W-:Y:S01]  /*6b30*/  STG.E desc[UR36][R4.64], R25 ;  /* 0x0000001904007986 */ /* 0x0011e2000c101924 */
[----:B------:R-:W-:Y:S05]  /*6b40*/  BRA `(.L_x_1786) ;  /* 0x0000000c00c07947 */ /* 0x000fea0003800000 */
.L_x_1787:
[----:B------:R-:W0:Y:S02]  /*6b50*/  F2I.F64.TRUNC R25, R24 ;  /* 0x0000001800197311 */ /* 0x000e24000030d100 */
[----:B0-----:R0:W-:Y:S01]  /*6b60*/  STG.E.U16 desc[UR36][R4.64], R25 ;  /* 0x0000001904007986 */ /* 0x0011e2000c101524 */
[----:B------:R-:W-:Y:S05]  /*6b70*/  BRA `(.L_x_1786) ;  /* 0x0000000c00b47947 */ /* 0x000fea0003800000 */
.L_x_1782:
        /* <DEDUP_REMOVED lines=13> */
.L_x_1790:
        /* <DEDUP_REMOVED lines=8> */
.L_x_1789:
        /* <DEDUP_REMOVED lines=14> */
.L_x_1792:
        /* <DEDUP_REMOVED lines=9> */
.L_x_1791:
[----:B------:R0:W-:Y:S01]  /*6e40*/  STG.E.64 desc[UR36][R4.64], R24 ;  /* 0x0000001804007986 */ /* 0x0001e2000c101b24 */
[----:B------:R-:W-:Y:S05]  /*6e50*/  BRA `(.L_x_1786) ;  /* 0x0000000800fc7947 */ /* 0x000fea0003800000 */
.L_x_1781:
        /* <DEDUP_REMOVED lines=12> */
.L_x_1795:
[----:B------:R-:W-:-:S05]  /*6f20*/  CS2R R26, SRZ ;  /* 0x00000000001a7805 */ /* 0x000fca000001ff00 */
[----:B------:R0:W-:Y:S01]  /*6f30*/  STG.E.128 desc[UR36][R4.64], R24 ;  /* 0x0000001804007986 */ /* 0x0001e2000c101d24 */
[----:B------:R-:W-:Y:S05]  /*6f40*/  BRA `(.L_x_1786) ;  /* 0x0000000800c07947 */ /* 0x000fea0003800000 */
.L_x_1794:
        /* <DEDUP_REMOVED lines=25> */
.L_x_1799:
[----:B------:R-:W-:Y:S05]  /*70e0*/  BSYNC B0 ;  /* 0x0000000000007941 */ /* 0x000fea0003800000 */
.L_x_1798:
[----:B------:R-:W-:-:S05]  /*70f0*/  LOP3.LUT R7, R0, R7, RZ, 0xfc, !PT ;  /* 0x0000000700077212 */ /* 0x000fca00078efcff */
[----:B------:R0:W-:Y:S01]  /*7100*/  STG.E.U8 desc[UR36][R4.64], R7 ;  /* 0x0000000704007986 */ /* 0x0001e2000c101124 */
[----:B------:R-:W-:Y:S05]  /*7110*/  BRA `(.L_x_1786) ;  /* 0x00000008004c7947 */ /* 0x000fea0003800000 */
.L_x_1797:
        /* <DEDUP_REMOVED lines=17> */
.L_x_1801:
[----:B------:R-:W-:Y:S01]  /*7230*/  IMAD.MOV.U32 R0, RZ, RZ, 0x7f ;  /* 0x0000007fff007424 */ /* 0x000fe200078e00ff */
[----:B------:R-:W-:-:S04]  /*7240*/  ISETP.GT.U32.AND P0, PT, R3, 0x7f800000, PT ;  /* 0x7f8000000300780c */ /* 0x000fc80003f04070 */
[----:B------:R-:W-:-:S09]  /*7250*/  SEL R0, R0, 0x7c, P0 ;  /* 0x0000007c00007807 */ /* 0x000fd20000000000 */
.L_x_1802:
[----:B------:R-:W-:Y:S05]  /*7260*/  BSYNC B0 ;  /* 0x0000000000007941 */ /* 0x000fea0003800000 */
.L_x_1800:
[----:B------:R-:W-:-:S04]  /*7270*/  LOP3.LUT R3, R7, 0x80000000, RZ, 0xc0, !PT ;  /* 0x8000000007037812 */ /* 0x000fc800078ec0ff */
[----:B------:R-:W-:-:S04]  /*7280*/  SHF.R.U32.HI R3, RZ, 0x18, R3 ;  /* 0x00000018ff037819 */ /* 0x000fc80000011603 */
[----:B------:R-:W-:-:S05]  /*7290*/  LOP3.LUT R3, R0, R3, RZ, 0xfc, !PT ;  /* 0x0000000300037212 */ /* 0x000fca00078efcff */
[----:B------:R0:W-:Y:S01]  /*72a0*/  STG.E.U8 desc[UR36][R4.64], R3 ;  /* 0x0000000304007986 */ /* 0x0001e2000c101124 */
[----:B------:R-:W-:Y:S05]  /*72b0*/  BRA `(.L_x_1786) ;  /* 0x0000000400e47947 */ /* 0x000fea0003800000 */
.L_x_1796:
        /* <DEDUP_REMOVED lines=8> */
.L_x_1793:
        /* <DEDUP_REMOVED lines=11> */
.L_x_1805:
        /* <DEDUP_REMOVED lines=21> */
.L_x_1808:
[----:B------:R-:W-:-:S04]  /*7540*/  LOP3.LUT R0, R7, 0x80000000, RZ, 0xc0, !PT ;  /* 0x8000000007007812 */ /* 0x000fc800078ec0ff */
[----:B------:R-:W-:-:S04]  /*7550*/  SHF.R.U32.HI R0, RZ, 0x18, R0 ;  /* 0x00000018ff007819 */ /* 0x000fc80000011600 */
[----:B------:R-:W-:-:S07]  /*7560*/  LOP3.LUT R0, R3, R0, RZ, 0xfc, !PT ;  /* 0x0000000003007212 */ /* 0x000fce00078efcff */
.L_x_1807:
[----:B------:R-:W-:Y:S05]  /*7570*/  BSYNC B0 ;  /* 0x0000000000007941 */ /* 0x000fea0003800000 */
.L_x_1806:
[----:B------:R3:W-:Y:S01]  /*7580*/  STG.E.U8 desc[UR36][R4.64], R0 ;  /* 0x0000000004007986 */ /* 0x0007e2000c101124 */
[----:B------:R-:W-:Y:S05]  /*7590*/  BRA `(.L_x_1786) ;  /* 0x00000004002c7947 */ /* 0x000fea0003800000 */
.L_x_1804:
        /* <DEDUP_REMOVED lines=21> */
.L_x_1811:
[----:B------:R-:W-:-:S04]  /*76f0*/  LOP3.LUT R0, R7, 0x80000000, RZ, 0xc0, !PT ;  /* 0x8000000007007812 */ /* 0x000fc800078ec0ff */
[----:B------:R-:W-:-:S04]  /*7700*/  SHF.R.U32.HI R0, RZ, 0x18, R0 ;  /* 0x00000018ff007819 */ /* 0x000fc80000011600 */
[----:B------:R-:W-:-:S07]  /*7710*/  LOP3.LUT R0, R3, R0, RZ, 0xfc, !PT ;  /* 0x0000000003007212 */ /* 0x000fce00078efcff */
.L_x_1810:
[----:B------:R-:W-:Y:S05]  /*7720*/  BSYNC B0 ;  /* 0x0000000000007941 */ /* 0x000fea0003800000 */
.L_x_1809:
[----:B------:R0:W-:Y:S01]  /*7730*/  STG.E.U8 desc[UR36][R4.64], R0 ;  /* 0x0000000004007986 */ /* 0x0001e2000c101124 */
[----:B------:R-:W-:Y:S05]  /*7740*/  BRA `(.L_x_1786) ;  /* 0x0000000000c07947 */ /* 0x000fea0003800000 */
.L_x_1803:
        /* <DEDUP_REMOVED lines=26> */
.L_x_1785:
        /* <DEDUP_REMOVED lines=16> */
.L_x_1814:
[----:B------:R-:W-:Y:S05]  /*79f0*/  BRA `(.L_x_1786) ;  /* 0x0000000000147947 */ /* 0x000fea0003800000 */
.L_x_1813:
[----:B------:R-:W0:Y:S02]  /*7a00*/  F2I.U64.F64.TRUNC R24, R24 ;  /* 0x0000001800187311 */ /* 0x000e24000030d800 */
[----:B0-----:R1:W-:Y:S01]  /*7a10*/  STG.E.64 desc[UR36][R4.64], R24 ;  /* 0x0000001804007986 */ /* 0x0013e2000c101b24 */
[----:B------:R-:W-:Y:S05]  /*7a20*/  BRA `(.L_x_1786) ;  /* 0x0000000000087947 */ /* 0x000fea0003800000 */
.L_x_1812:
[----:B------:R-:W0:Y:S02]  /*7a30*/  F2I.U32.F64.TRUNC R25, R24 ;  /* 0x0000001800197311 */ /* 0x000e24000030d000 */
[----:B0-----:R2:W-:Y:S02]  /*7a40*/  STG.E desc[UR36][R4.64], R25 ;  /* 0x0000001904007986 */ /* 0x0015e4000c101924 */
.L_x_1786:
[----:B------:R-:W-:-:S07]  /*7a50*/  VIADD R22, R22, 0x80 ;  /* 0x0000008016167836 */ /* 0x000fce0000000000 */
.L_x_1746:
[----:B------:R-:W-:Y:S05]  /*7a60*/  BSYNC B6 ;  /* 0x0000000000067941 */ /* 0x000fea0003800000 */
.L_x_1745:
[----:B------:R-:W-:-:S13]  /*7a70*/  ISETP.GE.AND P0, PT, R22, R19, PT ;  /* 0x000000131600720c */ /* 0x000fda0003f06270 */
[----:B------:R-:W-:Y:S05]  /*7a80*/  @P0 EXIT ;  /* 0x000000000000094d */ /* 0x000fea0003800000 */
[----:B01234-:R-:W0:Y:S01]  /*7a90*/  LDC.64 R4, c[0x0][0x230] ;  /* 0x00008c00ff047b82 */ /* 0x01fe220000000a00 */
        /* <DEDUP_REMOVED lines=19> */
.L_x_1818:
[----:B------:R-:W0:Y:S02]  /*7bd0*/  F2I.S64.F64.TRUNC R16, R16 ;  /* 0x0000001000107311 */ /* 0x000e24000030d900 */
[----:B0-----:R-:W-:-:S05]  /*7be0*/  IMAD.MOV.U32 R3, RZ, RZ, R16 ;  /* 0x000000ffff037224 */ /* 0x001fca00078e0010 */
[----:B------:R-:W-:Y:S01]  /*7bf0*/  STG.E.U8 desc[UR36][R4.64], R3 ;  /* 0x0000000304007986 */ /* 0x000fe2000c101124 */
[----:B------:R-:W-:Y:S05]  /*7c00*/  EXIT ;  /* 0x000000000000794d */ /* 0x000fea0003800000 */
.L_x_1817:
        /* <DEDUP_REMOVED lines=9> */
.L_x_1821:
[----:B------:R-:W0:Y:S02]  /*7ca0*/  F2I.F64.TRUNC R17, R16 ;  /* 0x0000001000117311 */ /* 0x000e24000030d100 */
[----:B0-----:R-:W-:Y:S01]  /*7cb0*/  STG.E desc[UR36][R4.64], R17 ;  /* 0x0000001104007986 */ /* 0x001fe2000c101924 */
[----:B------:R-:W-:Y:S05]  /*7cc0*/  EXIT ;  /* 0x000000000000794d */ /* 0x000fea0003800000 */
.L_x_1820:
[----:B------:R-:W0:Y:S02]  /*7cd0*/  F2I.F64.TRUNC R17, R16 ;  /* 0x0000001000117311 */ /* 0x000e24000030d100 */
[----:B0-----:R-:W-:Y:S01]  /*7ce0*/  STG.E.U16 desc[UR36][R4.64], R17 ;  /* 0x0000001104007986 */ /* 0x001fe2000c101524 */
[----:B------:R-:W-:Y:S05]  /*7cf0*/  EXIT ;  /* 0x000000000000794d */ /* 0x000fea0003800000 */
.L_x_1816:
        /* <DEDUP_REMOVED lines=11> */
[----:B------:R-:W-:Y:S01]  /*7db0*/  STG.E desc[UR36][R4.64], R3 ;  /* 0x0000000304007986 */ /* 0x000fe2000c101924 */
[----:B------:R-:W-:Y:S05]  /*7dc0*/  EXIT ;  /* 0x000000000000794d */ /* 0x000fea0003800000 */
.L_x_1823:
[----:B------:R-:W-:Y:S01]  /*7dd0*/  UMOV UR4, 0xf0000000 ;  /* 0xf000000000047882 */ /* 0x000fe20000000000 */
[----:B------:R-:W-:Y:S01]  /*7de0*/  UMOV UR5, 0x380fffff ;  /* 0x380fffff00057882 */ /* 0x000fe20000000000 */
[----:B------:R-:W0:Y:S01]  /*7df0*/  F2F.F32.F64 R0, R16 ;  /* 0x0000001000007310 */ /* 0x000e220000301000 */
[----:B------:R-:W-:-:S14]  /*7e00*/  DSETP.GEU.AND P0, PT, |R16|, UR4, PT ;  /* 0x0000000410007e2a */ /* 0x000fdc000bf0e200 */
[----:B0-----:R-:W-:-:S05]  /*7e10*/  @!P0 FMUL R0, R0, 1.175494350822287508e-38 ;  /* 0x0080000000008820 */ /* 0x001fca0000400000 */
[----:B------:R-:W-:-:S05]  /*7e20*/  F2FP.F16.F32.PACK_AB R0, RZ, R0 ;  /* 0x00000000ff00723e */ /* 0x000fca00000000ff */
[----:B------:R-:W-:Y:S01]  /*7e30*/  STG.E.U16 desc[UR36][R4.64], R0 ;  /* 0x0000000004007986 */ /* 0x000fe2000c101524 */
[----:B------:R-:W-:Y:S05]  /*7e40*/  EXIT ;  /* 0x000000000000794d */ /* 0x000fea0003800000 */
.L_x_1822:
        /* <DEDUP_REMOVED lines=12> */
[----:B------:R-:W-:Y:S01]  /*7f10*/  STG.E.64 desc[UR36][R4.64], R2 ;  /* 0x0000000204007986 */ /* 0x000fe2000c101b24 */
[----:B------:R-:W-:Y:S05]  /*7f20*/  EXIT ;  /* 0x000000000000794d */ /* 0x000fea0003800000 */
.L_x_1825:
[----:B------:R-:W-:Y:S01]  /*7f30*/  UMOV UR4, 0xf0000000 ;  /* 0xf000000000047882 */ /* 0x000fe20000000000 */
[----:B------:R-:W-:Y:S01]  /*7f40*/  UMOV UR5, 0x380fffff ;  /* 0x380fffff00057882 */ /* 0x000fe20000000000 */
[----:B------:R-:W0:Y:S01]  /*7f50*/  F2F.F32.F64 R0, R16 ;  /* 0x0000001000007310 */ /* 0x000e220000301000 */
[----:B------:R-:W-:-:S14]  /*7f60*/  DSETP.GEU.AND P0, PT, |R16|, UR4, PT ;  /* 0x0000000410007e2a */ /* 0x000fdc000bf0e200 */
[----:B0-----:R-:W-:-:S05]  /*7f70*/  @!P0 FMUL R0, R0, 1.175494350822287508e-38 ;  /* 0x0080000000008820 */ /* 0x001fca0000400000 */
[----:B------:R-:W-:-:S04]  /*7f80*/  F2FP.F16.F32.PACK_AB R3, RZ, R0 ;  /* 0x00000000ff03723e */ /* 0x000fc800000000ff */
[----:B------:R-:W-:-:S05]  /*7f90*/  PRMT R3, R3, 0x5410, RZ ;  /* 0x0000541003037816 */ /* 0x000fca00000000ff */
[----:B------:R-:W-:Y:S01]  /*7fa0*/  STG.E desc[UR36][R4.64], R3 ;  /* 0x0000000304007986 */ /* 0x000fe2000c101924 */
[----:B------:R-:W-:Y:S05]  /*7fb0*/  EXIT ;  /* 0x000000000000794d */ /* 0x000fea0003800000 */
.L_x_1824:
[----:B------:R-:W-:Y:S01]  /*7fc0*/  STG.E.64 desc[UR36][R4.64], R16 ;  /* 0x0000001004007986 */ /* 0x000fe2000c101b24 */
[----:B------:R-:W-:Y:S05]  /*7fd0*/  EXIT ;  /* 0x000000000000794d */ /* 0x000fea0003800000 */
.L_x_1815:
        /* <DEDUP_REMOVED lines=12> */
.L_x_1828:
[----:B------:R-:W-:-:S05]  /*80a0*/  CS2R R18, SRZ ;  /* 0x0000000000127805 */ /* 0x000fca000001ff00 */
[----:B------:R-:W-:Y:S01]  /*80b0*/  STG.E.128 desc[UR36][R4.64], R16 ;  /* 0x0000001004007986 */ /* 0x000fe2000c101d24 */
[----:B------:R-:W-:Y:S05]  /*80c0*/  EXIT ;  /* 0x000000000000794d */ /* 0x000fea0003800000 */
.L_x_1827:
        /* <DEDUP_REMOVED lines=25> */
.L_x_1832:
[----:B------:R-:W-:Y:S05]  /*8260*/  BSYNC B0 ;  /* 0x0000000000007941 */ /* 0x000fea0003800000 */
.L_x_1831:
[----:B------:R-:W-:-:S05]  /*8270*/  LOP3.LUT R3, R0, R3, RZ, 0xfc, !PT ;  /* 0x0000000300037212 */ /* 0x000fca00078efcff */
[----:B------:R-:W-:Y:S01]  /*8280*/  STG.E.U8 desc[UR36][R4.64], R3 ;  /* 0x0000000304007986 */ /* 0x000fe2000c101124 */
[----:B------:R-:W-:Y:S05]  /*8290*/  EXIT ;  /* 0x000000000000794d */ /* 0x000fea0003800000 */
.L_x_1830:
        /* <DEDUP_REMOVED lines=17> */
.L_x_1834:
[----:B------:R-:W-:Y:S01]  /*83b0*/  IMAD.MOV.U32 R0, RZ, RZ, 0x7f ;  /* 0x0000007fff007424 */ /* 0x000fe200078e00ff */
[----:B------:R-:W-:-:S04]  /*83c0*/  ISETP.GT.U32.AND P0, PT, R2, 0x7f800000, PT ;  /* 0x7f8000000200780c */ /* 0x000fc80003f04070 */
[----:B------:R-:W-:-:S09]  /*83d0*/  SEL R0, R0, 0x7c, P0 ;  /* 0x0000007c00007807 */ /* 0x000fd20000000000 */
.L_x_1835:
[----:B------:R-:W-:Y:S05]  /*83e0*/  BSYNC B0 ;  /* 0x0000000000007941 */ /* 0x000fea0003800000 */
.L_x_1833:
[----:B------:R-:W-:-:S04]  /*83f0*/  LOP3.LUT R2, R3, 0x80000000, RZ, 0xc0, !PT ;  /* 0x8000000003027812 */ /* 0x000fc800078ec0ff */
[----:B------:R-:W-:-:S04]  /*8400*/  SHF.R.U32.HI R3, RZ, 0x18, R2 ;  /* 0x00000018ff037819 */ /* 0x000fc80000011602 */
[----:B------:R-:W-:-:S05]  /*8410*/  LOP3.LUT R3, R0, R3, RZ, 0xfc, !PT ;  /* 0x0000000300037212 */ /* 0x000fca00078efcff */
[----:B------:R-:W-:Y:S01]  /*8420*/  STG.E.U8 desc[UR36][R4.64], R3 ;  /* 0x0000000304007986 */ /* 0x000fe2000c101124 */
[----:B------:R-:W-:Y:S05]  /*8430*/  EXIT ;  /* 0x000000000000794d */ /* 0x000fea0003800000 */
.L_x_1829:
[----:B------:R-:W-:Y:S01]  /*8440*/  UMOV UR4, 0xf0000000 ;  /* 0xf000000000047882 */ /* 0x000fe20000000000 */
[----:B------:R-:W-:Y:S01]  /*8450*/  UMOV UR5, 0x380fffff ;  /* 0x380fffff00057882 */ /* 0x000fe20000000000 */
[----:B------:R-:W0:Y:S01]  /*8460*/  F2F.F32.F64 R0, R16 ;  /* 0x0000001000007310 */ /* 0x000e220000301000 */
[----:B------:R-:W-:-:S14]  /*8470*/  DSETP.GEU.AND P0, PT, |R16|, UR4, PT ;  /* 0x0000000410007e2a */ /* 0x000fdc000bf0e200 */
[----:B0-----:R-:W-:-:S05]  /*8480*/  @!P0 FMUL R0, R0, 1.175494350822287508e-38 ;  /* 0x0080000000008820 */ /* 0x001fca0000400000 */
[----:B------:R-:W-:-:S05]  /*8490*/  F2FP.BF16.F32.PACK_AB R0, RZ, R0 ;  /* 0x00000000ff00723e */ /* 0x000fca00000010ff */
[----:B------:R-:W-:Y:S01]  /*84a0*/  STG.E.U16 desc[UR36][R4.64], R0 ;  /* 0x0000000004007986 */ /* 0x000fe2000c101524 */
[----:B------:R-:W-:Y:S05]  /*84b0*/  EXIT ;  /* 0x000000000000794d */ /* 0x000fea0003800000 */
.L_x_1826:
        /* <DEDUP_REMOVED lines=11> */
.L_x_1838:
        /* <DEDUP_REMOVED lines=21> */
.L_x_1841:
[----:B------:R-:W-:-:S04]  /*86c0*/  LOP3.LUT R2, R7, 0x80000000, RZ, 0xc0, !PT ;  /* 0x8000000007027812 */ /* 0x000fc800078ec0ff */
[----:B------:R-:W-:-:S04]  /*86d0*/  SHF.R.U32.HI R3, RZ, 0x18, R2 ;  /* 0x00000018ff037819 */ /* 0x000fc80000011602 */
[----:B------:R-:W-:-:S04]  /*86e0*/  LOP3.LUT R0, R0, R3, RZ, 0xfc, !PT ;  /* 0x0000000300007212 */ /* 0x000fc800078efcff */
[----:B------:R-:W-:-:S07]  /*86f0*/  PRMT R2, R0, 0x7610, R2 ;  /* 0x0000761000027816 */ /* 0x000fce0000000002 */
.L_x_1840:
[----:B------:R-:W-:Y:S05]  /*8700*/  BSYNC B0 ;  /* 0x0000000000007941 */ /* 0x000fea0003800000 */
.L_x_1839:
[----:B------:R-:W-:Y:S01]  /*8710*/  STG.E.U8 desc[UR36][R4.64], R2 ;  /* 0x0000000204007986 */ /* 0x000fe2000c101124 */
[----:B------:R-:W-:Y:S05]  /*8720*/  EXIT ;  /* 0x000000000000794d */ /* 0x000fea0003800000 */
.L_x_1837:
        /* <DEDUP_REMOVED lines=21> */
.L_x_1844:
[----:B------:R-:W-:-:S04]  /*8880*/  LOP3.LUT R2, R7, 0x80000000, RZ, 0xc0, !PT ;  /* 0x8000000007027812 */ /* 0x000fc800078ec0ff */
[----:B------:R-:W-:-:S04]  /*8890*/  SHF.R.U32.HI R3, RZ, 0x18, R2 ;  /* 0x00000018ff037819 */ /* 0x000fc80000011602 */
[----:B------:R-:W-:-:S04]  /*88a0*/  LOP3.LUT R0, R0, R3, RZ, 0xfc, !PT ;  /* 0x0000000300007212 */ /* 0x000fc800078efcff */
[----:B------:R-:W-:-:S07]  /*88b0*/  PRMT R2, R0, 0x7610, R2 ;  /* 0x0000761000027816 */ /* 0x000fce0000000002 */
.L_x_1843:
[----:B------:R-:W-:Y:S05]  /*88c0*/  BSYNC B0 ;  /* 0x0000000000007941 */ /* 0x000fea0003800000 */
.L_x_1842:
[----:B------:R-:W-:Y:S01]  /*88d0*/  STG.E.U8 desc[UR36][R4.64], R2 ;  /* 0x0000000204007986 */ /* 0x000fe2000c101124 */
[----:B------:R-:W-:Y:S05]  /*88e0*/  EXIT ;  /* 0x000000000000794d */ /* 0x000fea0003800000 */
.L_x_1836:
        /* <DEDUP_REMOVED lines=26> */
.L_x_1819:
        /* <DEDUP_REMOVED lines=16> */
.L_x_1847:
[----:B------:R-:W-:Y:S05]  /*8b90*/  EXIT ;  /* 0x000000000000794d */ /* 0x000fea0003800000 */
.L_x_1846:
[----:B------:R-:W0:Y:S02]  /*8ba0*/  F2I.U64.F64.TRUNC R16, R16 ;  /* 0x0000001000107311 */ /* 0x000e24000030d800 */
[----:B0-----:R-:W-:Y:S01]  /*8bb0*/  STG.E.64 desc[UR36][R4.64], R16 ;  /* 0x0000001004007986 */ /* 0x001fe2000c101b24 */
[----:B------:R-:W-:Y:S05]  /*8bc0*/  EXIT ;  /* 0x000000000000794d */ /* 0x000fea0003800000 */
.L_x_1845:
[----:B------:R-:W0:Y:S02]  /*8bd0*/  F2I.U32.F64.TRUNC R17, R16 ;  /* 0x0000001000117311 */ /* 0x000e24000030d000 */
[----:B0-----:R-:W-:Y:S01]  /*8be0*/  STG.E desc[UR36][R4.64], R17 ;  /* 0x0000001104007986 */ /* 0x001fe2000c101924 */
[----:B------:R-:W-:Y:S05]  /*8bf0*/  EXIT ;  /* 0x000000000000794d */ /* 0x000fea0003800000 */
.L_x_1848:
        /* <DEDUP_REMOVED lines=16> */
.L_x_1960:


//--------------------- .text._ZN2at6native18elementwise_kernelILi128ELi2EZNS0_22gpu_kernel_impl_nocastIZZZNS0_46_GLOBAL__N__5fd40885_13_AmpKernels_cu_3810c27339_amp_non_finite_check_and_unscale_cuda_ERNS_6TensorES5_RKS4_ENKUlvE_clEvENKUlvE_clEvEUldE_EEvRNS_18TensorIteratorBaseERKT_EUliE_EEviT1_ --------------------------
	.section	.text._ZN2at6native18elementwise_kernelILi128ELi2EZNS0_22gpu_kernel_impl_nocastIZZZNS0_46_GLOBAL__N__5fd40885_13_AmpKernels_cu_3810c27339_amp_non_finite_check_and_unscale_cuda_ERNS_6TensorES5_RKS4_ENKUlvE_clEvENKUlvE_clEvEUldE_EEvRNS_18TensorIteratorBaseERKT_EUliE_EEviT1_,"ax",@progbits
	.align	128
        .global         _ZN2at6native18elementwise_kernelILi128ELi2EZNS0_22gpu_kernel_impl_nocastIZZZNS0_46_GLOBAL__N__5fd40885_13_AmpKernels_cu_3810c27339_amp_non_finite_check_and_unscale_cuda_ERNS_6TensorES5_RKS4_ENKUlvE_clEvENKUlvE_clEvEUldE_EEvRNS_18TensorIteratorBaseERKT_EUliE_EEviT1_
        .type           _ZN2at6native18elementwise_kernelILi128ELi2EZNS0_22gpu_kernel_impl_nocastIZZZNS0_46_GLOBAL__N__5fd40885_13_AmpKernels_cu_3810c27339_amp_non_finite_check_and_unscale_cuda_ERNS_6TensorES5_RKS4_ENKUlvE_clEvENKUlvE_clEvEUldE_EEvRNS_18TensorIteratorBaseERKT_EUliE_EEviT1_,@function
        .size           _ZN2at6native18elementwise_kernelILi128ELi2EZNS0_22gpu_kernel_impl_nocastIZZZNS0_46_GLOBAL__N__5fd40885_13_AmpKernels_cu_3810c27339_amp_non_finite_check_and_unscale_cuda_ERNS_6TensorES5_RKS4_ENKUlvE_clEvENKUlvE_clEvEUldE_EEvRNS_18TensorIteratorBaseERKT_EUliE_EEviT1_,(.L_x_1961 - _ZN2at6native18elementwise_kernelILi128ELi2EZNS0_22gpu_kernel_impl_nocastIZZZNS0_46_GLOBAL__N__5fd40885_13_AmpKernels_cu_3810c27339_amp_non_finite_check_and_unscale_cuda_ERNS_6TensorES5_RKS4_ENKUlvE_clEvENKUlvE_clEvEUldE_EEvRNS_18TensorIteratorBaseERKT_EUliE_EEviT1_)
        .other          _ZN2at6native18elementwise_kernelILi128ELi2EZNS0_22gpu_kernel_impl_nocastIZZZNS0_46_GLOBAL__N__5fd40885_13_AmpKernels_cu_3810c27339_amp_non_finite_check_and_unscale_cuda_ERNS_6TensorES5_RKS4_ENKUlvE_clEvENKUlvE_clEvEUldE_EEvRNS_18TensorIteratorBaseERKT_EUliE_EEviT1_,@"STO_CUDA_ENTRY STV_DEFAULT"
_ZN2at6native18elementwise_kernelILi128ELi2EZNS0_22gpu_kernel_impl_nocastIZZZNS0_46_GLOBAL__N__5fd40885_13_AmpKernels_cu_3810c27339_amp_non_finite_check_and_unscale_cuda_ERNS_6TensorES5_RKS4_ENKUlvE_clEvENKUlvE_clEvEUldE_EEvRNS_18TensorIteratorBaseERKT_EUliE_EEviT1_:
.text._ZN2at6native18elementwise_kernelILi128ELi2EZNS0_22gpu_kernel_impl_nocastIZZZNS0_46_GLOBAL__N__5fd40885_13_AmpKernels_cu_3810c27339_amp_non_finite_check_and_unscale_cuda_ERNS_6TensorES5_RKS4_ENKUlvE_clEvENKUlvE_clEvEUldE_EEvRNS_18TensorIteratorBaseERKT_EUliE_EEviT1_:
        /* <DEDUP_REMOVED lines=298> */
[----:B------:R-:W-:Y:S02]  /*12a0*/  @P0 IMAD.MOV.U32 R8, RZ, RZ, RZ ;  /* 0x000000ffff080224 */ /* 0x000fe400078e00ff */
[----:B------:R-:W-:-:S05]  /*12b0*/  IADD3 R11, -R9, RZ, RZ ;  /* 0x000000ff090b7210 */ /* 0x000fca0007ffe1ff */
        /* <DEDUP_REMOVED lines=12> */
.L_x_1851:
[----:B------:R-:W-:Y:S02]  /*1380*/  ULDC.64 UR8, c[0x0][0x418] ;  /* 0x0001060000087ab9 */ /* 0x000fe40000000a00 */
[----:B------:R-:W-:-:S04]  /*1390*/  IADD3 R8, P0, R2, UR8, RZ ;  /* 0x0000000802087c10 */ /* 0x000fc8000ff1e0ff */
[----:B------:R-:W-:-:S05]  /*13a0*/  IADD3.X R9, RZ, UR9, RZ, P0, !PT ;  /* 0x00000009ff097c10 */ /* 0x000fca00087fe4ff */
[----:B------:R-:W2:Y:S01]  /*13b0*/  LDG.E.64 R12, desc[UR4][R8.64] ;  /* 0x00000004080c7981 */ /* 0x000ea2000c1e1b00 */
[----:B------:R-:W-:Y:S01]  /*13c0*/  UMOV UR8, 0xf0000000 ;  /* 0xf000000000087882 */ /* 0x000fe20000000000 */
[----:B------:R-:W-:Y:S01]  /*13d0*/  UMOV UR9, 0x380fffff ;  /* 0x380fffff00097882 */ /* 0x000fe20000000000 */
[----:B------:R-:W0:Y:S01]  /*13e0*/  LDC.64 R6, c[0x0][0x428] ;  /* 0x00010a00ff067b82 */ /* 0x000e220000000a00 */
[----:B--2---:R-:W1:Y:S01]  /*13f0*/  F2F.F32.F64 R2, R12 ;  /* 0x0000000c00027310 */ /* 0x004e620000301000 */
[----:B------:R-:W-:Y:S01]  /*1400*/  DSETP.GEU.AND P0, PT, |R12|, UR8, PT ;  /* 0x000000080c007e2a */ /* 0x000fe2000bf0e200 */
[----:B------:R-:W-:-:S13]  /*1410*/  ULDC.64 UR8, c[0x0][0x410] ;  /* 0x0001040000087ab9 */ /* 0x000fda0000000a00 */
[----:B-1----:R-:W-:-:S05]  /*1420*/  @!P0 FMUL R2, R2, 1.175494350822287508e-38 ;  /* 0x0080000002028820 */ /* 0x002fca0000400000 */
[----:B------:R-:W-:-:S13]  /*1430*/  FSETP.GEU.FTZ.AND P0, PT, |R2|, +INF , PT ;  /* 0x7f8000000200780b */ /* 0x000fda0003f1e200 */
[----:B------:R-:W1:Y:S01]  /*1440*/  @P0 LDC.64 R4, c[0x0][0x420] ;  /* 0x00010800ff040b82 */ /* 0x000e620000000a00 */
[----:B------:R-:W-:-:S05]  /*1450*/  @P0 MOV R15, 0x3f800000 ;  /* 0x3f800000000f0802 */ /* 0x000fca0000000f00 */
[----:B-1----:R1:W-:Y:S04]  /*1460*/  @P0 STG.E desc[UR4][R4.64], R15 ;  /* 0x0000000f04000986 */ /* 0x0023e8000c101904 */
[----:B0-----:R0:W2:Y:S01]  /*1470*/  LDG.E R6, desc[UR4][R6.64] ;  /* 0x0000000406067981 */ /* 0x0010a2000c1e1900 */
[----:B------:R-:W-:-:S04]  /*1480*/  IADD3 R10, P1, R3, UR8, RZ ;  /* 0x00000008030a7c10 */ /* 0x000fc8000ff3e0ff */
[----:B------:R-:W-:Y:S02]  /*1490*/  IADD3.X R11, RZ, UR9, RZ, P1, !PT ;  /* 0x00000009ff0b7c10 */ /* 0x000fe40008ffe4ff */
[----:B0-----:R-:W-:Y:S01]  /*14a0*/  IADD3 R7, R0, 0x80, RZ ;  /* 0x0000008000077810 */ /* 0x001fe20007ffe0ff */
[C---:B--2---:R-:W-:Y:S01]  /*14b0*/  FMUL.FTZ R14, R6.reuse, 1 ;  /* 0x3f800000060e7820 */ /* 0x044fe20000410000 */
[----:B------:R-:W-:-:S03]  /*14c0*/  FSETP.NEU.FTZ.AND P0, PT, R6, 1, PT ;  /* 0x3f8000000600780b */ /* 0x000fc60003f1d000 */
[----:B------:R-:W0:Y:S02]  /*14d0*/  F2F.F64.F32 R8, R14 ;  /* 0x0000000e00087310 */ /* 0x000e240000201800 */
[----:B0-----:R-:W-:-:S10]  /*14e0*/  DMUL R8, R12, R8 ;  /* 0x000000080c087228 */ /* 0x001fd40000000000 */
[----:B------:R-:W-:Y:S02]  /*14f0*/  FSEL R2, R12, R8, !P0 ;  /* 0x000000080c027208 */ /* 0x000fe40004000000 */
[----:B------:R-:W-:-:S05]  /*1500*/  FSEL R3, R13, R9, !P0 ;  /* 0x000000090d037208 */ /* 0x000fca0004000000 */
[----:B------:R1:W-:Y:S02]  /*1510*/  STG.E.64 desc[UR4][R10.64], R2 ;  /* 0x000000020a007986 */ /* 0x0003e4000c101b04 */
.L_x_1850:
[----:B------:R-:W-:Y:S05]  /*1520*/  BSYNC B0 ;  /* 0x0000000000007941 */ /* 0x000fea0003800000 */
.L_x_1849:
[----:B------:R-:W-:-:S13]  /*1530*/  ISETP.GE.AND P0, PT, R7, UR6, PT ;  /* 0x0000000607007c0c */ /* 0x000fda000bf06270 */
[----:B------:R-:W-:Y:S05]  /*1540*/  @P0 EXIT ;  /* 0x000000000000094d */ /* 0x000fea0003800000 */
[----:B------:R-:W0:Y:S01]  /*1550*/  LDC R8, c[0x0][0x218] ;  /* 0x00008600ff087b82 */ /* 0x000e220000000800 */
[----:B-1----:R-:W-:Y:S01]  /*1560*/  HFMA2.MMA R3, -RZ, RZ, 0, 0 ;  /* 0x00000000ff037435 */ /* 0x002fe200000001ff */
[----:B------:R-:W-:Y:S02]  /*1570*/  MOV R0, RZ ;  /* 0x000000ff00007202 */ /* 0x000fe40000000f00 */
[----:B0-----:R-:W-:-:S13]  /*1580*/  ISETP.NE.AND P0, PT, R8, RZ, PT ;  /* 0x000000ff0800720c */ /* 0x001fda0003f05270 */
[----:B------:R-:W-:Y:S05]  /*1590*/  @!P0 BRA `(.L_x_1852) ;  /* 0x0000001000a88947 */ /* 0x000fea0003800000 */
[----:B------:R-:W-:Y:S01]  /*15a0*/  MOV R3, R7 ;  /* 0x0000000700037202 */ /* 0x000fe20000000f00 */
        /* <DEDUP_REMOVED lines=297> */
.L_x_1852:
        /* <DEDUP_REMOVED lines=14> */
[----:B-1----:R-:W-:Y:S04]  /*2920*/  @P0 STG.E desc[UR4][R10.64], R15 ;  /* 0x0000000f0a000986 */ /* 0x002fe8000c101904 */
[----:B0-----:R-:W2:Y:S01]  /*2930*/  LDG.E R12, desc[UR4][R12.64] ;  /* 0x000000040c0c7981 */ /* 0x001ea2000c1e1900 */
[----:B------:R-:W-:-:S04]  /*2940*/  IADD3 R6, P1, R3, UR6, RZ ;  /* 0x0000000603067c10 */ /* 0x000fc8000ff3e0ff */
[----:B------:R-:W-:Y:S01]  /*2950*/  IADD3.X R7, RZ, UR7, RZ, P1, !PT ;  /* 0x00000007ff077c10 */ /* 0x000fe20008ffe4ff */
[C---:B--2---:R-:W-:Y:S01]  /*2960*/  FMUL.FTZ R0, R12.reuse, 1 ;  /* 0x3f8000000c007820 */ /* 0x044fe20000410000 */
[----:B------:R-:W-:-:S03]  /*2970*/  FSETP.NEU.FTZ.AND P0, PT, R12, 1, PT ;  /* 0x3f8000000c00780b */ /* 0x000fc60003f1d000 */
[----:B------:R-:W0:Y:S02]  /*2980*/  F2F.F64.F32 R4, R0 ;  /* 0x0000000000047310 */ /* 0x000e240000201800 */
[----:B0-----:R-:W-:-:S10]  /*2990*/  DMUL R4, R8, R4 ;  /* 0x0000000408047228 */ /* 0x001fd40000000000 */
[----:B------:R-:W-:Y:S02]  /*29a0*/  FSEL R2, R8, R4, !P0 ;  /* 0x0000000408027208 */ /* 0x000fe40004000000 */
[----:B------:R-:W-:-:S05]  /*29b0*/  FSEL R3, R9, R5, !P0 ;  /* 0x0000000509037208 */ /* 0x000fca0004000000 */
[----:B------:R-:W-:Y:S01]  /*29c0*/  STG.E.64 desc[UR4][R6.64], R2 ;  /* 0x0000000206007986 */ /* 0x000fe2000c101b04 */
[----:B------:R-:W-:Y:S05]  /*29d0*/  EXIT ;  /* 0x000000000000794d */ /* 0x000fea0003800000 */
.L_x_1853:
        /* <DEDUP_REMOVED lines=10> */
.L_x_1961:


//--------------------- .text._ZN2at6native27unrolled_elementwise_kernelIZZZNS0_46_GLOBAL__N__5fd40885_13_AmpKernels_cu_3810c27339_amp_non_finite_check_and_unscale_cuda_ERNS_6TensorES4_RKS3_ENKUlvE_clEvENKUlvE_clEvEUldE_St5arrayIPcLm2EELi4E23TrivialOffsetCalculatorILi1EjESE_NS0_6memory15LoadWithoutCastENSF_16StoreWithoutCastEEEviT_T0_T2_T3_T4_T5_ --------------------------
	.section	.text._ZN2at6native27unrolled_elementwise_kernelIZZZNS0_46_GLOBAL__N__5fd40885_13_AmpKernels_cu_3810c27339_amp_non_finite_check_and_unscale_cuda_ERNS_6TensorES4_RKS3_ENKUlvE_clEvENKUlvE_clEvEUldE_St5arrayIPcLm2EELi4E23TrivialOffsetCalculatorILi1EjESE_NS0_6memory15LoadWithoutCastENSF_16StoreWithoutCastEEEviT_T0_T2_T3_T4_T5_,"ax",@progbits
	.align	128
        .global         _ZN2at6native27unrolled_elementwise_kernelIZZZNS0_46_GLOBAL__N__5fd40885_13_AmpKernels_cu_3810c27339_amp_non_finite_check_and_unscale_cuda_ERNS_6TensorES4_RKS3_ENKUlvE_clEvENKUlvE_clEvEUldE_St5arrayIPcLm2EELi4E23TrivialOffsetCalculatorILi1EjESE_NS0_6memory15LoadWithoutCastENSF_16StoreWithoutCastEEEviT_T0_T2_T3_T4_T5_
        .type           _ZN2at6native27unrolled_elementwise_kernelIZZZNS0_46_GLOBAL__N__5fd40885_13_AmpKernels_cu_3810c27339_amp_non_finite_check_and_unscale_cuda_ERNS_6TensorES4_RKS3_ENKUlvE_clEvENKUlvE_clEvEUldE_St5arrayIPcLm2EELi4E23TrivialOffsetCalculatorILi1EjESE_NS0_6memory15LoadWithoutCastENSF_16StoreWithoutCastEEEviT_T0_T2_T3_T4_T5_,@function
        .size           _ZN2at6native27unrolled_elementwise_kernelIZZZNS0_46_GLOBAL__N__5fd40885_13_AmpKernels_cu_3810c27339_amp_non_finite_check_and_unscale_cuda_ERNS_6TensorES4_RKS3_ENKUlvE_clEvENKUlvE_clEvEUldE_St5arrayIPcLm2EELi4E23TrivialOffsetCalculatorILi1EjESE_NS0_6memory15LoadWithoutCastENSF_16StoreWithoutCastEEEviT_T0_T2_T3_T4_T5_,(.L_x_1962 - _ZN2at6native27unrolled_elementwise_kernelIZZZNS0_46_GLOBAL__N__5fd40885_13_AmpKernels_cu_3810c27339_amp_non_finite_check_and_unscale_cuda_ERNS_6TensorES4_RKS3_ENKUlvE_clEvENKUlvE_clEvEUldE_St5arrayIPcLm2EELi4E23TrivialOffsetCalculatorILi1EjESE_NS0_6memory15LoadWithoutCastENSF_16StoreWithoutCastEEEviT_T0_T2_T3_T4_T5_)
        .other          _ZN2at6native27unrolled_elementwise_kernelIZZZNS0_46_GLOBAL__N__5fd40885_13_AmpKernels_cu_3810c27339_amp_non_finite_check_and_unscale_cuda_ERNS_6TensorES4_RKS3_ENKUlvE_clEvENKUlvE_clEvEUldE_St5arrayIPcLm2EELi4E23TrivialOffsetCalculatorILi1EjESE_NS0_6memory15LoadWithoutCastENSF_16StoreWithoutCastEEEviT_T0_T2_T3_T4_T5_,@"STO_CUDA_ENTRY STV_DEFAULT"
_ZN2at6native27unrolled_elementwise_kernelIZZZNS0_46_GLOBAL__N__5fd40885_13_AmpKernels_cu_3810c27339_amp_non_finite_check_and_unscale_cuda_ERNS_6TensorES4_RKS3_ENKUlvE_clEvENKUlvE_clEvEUldE_St5arrayIPcLm2EELi4E23TrivialOffsetCalculatorILi1EjESE_NS0_6memory15LoadWithoutCastENSF_16StoreWithoutCastEEEviT_T0_T2_T3_T4_T5_:
.text._ZN2at6native27unrolled_elementwise_kernelIZZZNS0_46_GLOBAL__N__5fd40885_13_AmpKernels_cu_3810c27339_amp_non_finite_check_and_unscale_cuda_ERNS_6TensorES4_RKS3_ENKUlvE_clEvENKUlvE_clEvEUldE_St5arrayIPcLm2EELi4E23TrivialOffsetCalculatorILi1EjESE_NS0_6memory15LoadWithoutCastENSF_16StoreWithoutCastEEEviT_T0_T2_T3_T4_T5_:
[----:B------:R-:W-:Y:S01]  /*0000*/  LDC R1, c[0x0][0x28] ;  /* 0x00000a00ff017b82 */ /* 0x000fe20000000800 */
[----:B------:R-:W0:Y:S07]  /*0010*/  S2R R0, SR_CTAID.X ;  /* 0x0000000000007919 */ /* 0x000e2e0000002500 */
[----:B------:R-:W0:Y:S01]  /*0020*/  LDC R3, c[0x0][0x210] ;  /* 0x00008400ff037b82 */ /* 0x000e220000000800 */
[----:B------:R-:W-:Y:S01]  /*0030*/  ULDC.64 UR4, c[0x0][0x208] ;  /* 0x0000820000047ab9 */ /* 0x000fe20000000a00 */
[----:B------:R-:W1:Y:S01]  /*0040*/  S2R R5, SR_TID.X ;  /* 0x0000000000057919 */ /* 0x000e620000002100 */
[----:B0-----:R-:W-:-:S02]  /*0050*/  IMAD R10, R0, -0x200, R3 ;  /* 0xfffffe00000a7824 */ /* 0x001fc400078e0203 */
[----:B-1----:R-:W-:-:S03]  /*0060*/  IMAD.MOV.U32 R11, RZ, RZ, R5 ;  /* 0x000000ffff0b7224 */ /* 0x002fc600078e0005 */
[----:B------:R-:W-:-:S13]  /*0070*/  ISETP.GE.AND P0, PT, R5, R10, PT ;  /* 0x0000000a0500720c */ /* 0x000fda0003f06270 */
[----:B------:R-:W0:Y:S01]  /*0080*/  @!P0 LDC.64 R14, c[0x0][0x238] ;  /* 0x00008e00ff0e8b82 */ /* 0x000e220000000a00 */
[----:B------:R-:W-:Y:S02]  /*0090*/  @!P0 IMAD R13, R0, 0x200, R5 ;  /* 0x00000200000d8824 */ /* 0x000fe400078e0205 */
[----:B------:R-:W-:-:S05]  /*00a0*/  @!P0 VIADD R11, R5, 0x80 ;  /* 0x00000080050b8836 */ /* 0x000fca0000000000 */
[----:B------:R-:W-:Y:S01]  /*00b0*/  ISETP.GE.AND P1, PT, R11, R10, PT ;  /* 0x0000000a0b00720c */ /* 0x000fe20003f26270 */
[----:B------:R-:W1:-:S12]  /*00c0*/  @!P0 LDC.64 R20, c[0x0][0x230] ;  /* 0x00008c00ff148b82 */ /* 0x000e580000000a00 */
[----:B------:R-:W-:Y:S01]  /*00d0*/  @!P1 IMAD R9, R0, 0x200, R11 ;  /* 0x0000020000099824 */ /* 0x000fe200078e020b */
[----:B------:R-:W-:Y:S01]  /*00e0*/  @!P1 IADD3 R11, R11, 0x80, RZ ;  /* 0x000000800b0b9810 */ /* 0x000fe20007ffe0ff */
[----:B------:R-:W2:Y:S01]  /*00f0*/  @!P1 LDC.64 R16, c[0x0][0x238] ;  /* 0x00008e00ff109b82 */ /* 0x000ea20000000a00 */
[----:B0-----:R-:W-:Y:S01]  /*0100*/  @!P0 IMAD.WIDE.U32 R14, R13, 0x8, R14 ;  /* 0x000000080d0e8825 */ /* 0x001fe200078e000e */
[----:B------:R-:W-:Y:S02]  /*0110*/  CS2R R12, SRZ ;  /* 0x00000000000c7805 */ /* 0x000fe4000001ff00 */
[----:B------:R-:W-:-:S04]  /*0120*/  ISETP.GE.AND P3, PT, R11, R10, PT ;  /* 0x0000000a0b00720c */ /* 0x000fc80003f66270 */
[----:B------:R-:W5:Y:S09]  /*0130*/  @!P0 LDG.E.64 R12, desc[UR4][R14.64] ;  /* 0x000000040e0c8981 */ /* 0x000f72000c1e1b00 */
[----:B------:R-:W-:Y:S01]  /*0140*/  @!P3 IMAD R23, R0, 0x200, R11 ;  /* 0x000002000017b824 */ /* 0x000fe200078e020b */
[----:B------:R-:W0:Y:S01]  /*0150*/  @!P3 LDC.64 R6, c[0x0][0x238] ;  /* 0x00008e00ff06bb82 */ /* 0x000e220000000a00 */
[----:B------:R-:W-:-:S05]  /*0160*/  @!P3 VIADD R11, R11, 0x80 ;  /* 0x000000800b0bb836 */ /* 0x000fca0000000000 */
[----:B------:R-:W-:Y:S01]  /*0170*/  ISETP.GE.AND P2, PT, R11, R10, PT ;  /* 0x0000000a0b00720c */ /* 0x000fe20003f46270 */
[----:B--2---:R-:W-:Y:S01]  /*0180*/  @!P1 IMAD.WIDE.U32 R16, R9, 0x8, R16 ;  /* 0x0000000809109825 */ /* 0x004fe200078e0010 */
[----:B------:R-:W-:Y:S01]  /*0190*/  CS2R R8, SRZ ;  /* 0x0000000000087805 */ /* 0x000fe2000001ff00 */
[----:B------:R-:W-:Y:S05]  /*01a0*/  BSSY B0, `(.L_x_1854) ;  /* 0x0000027000007945 */ /* 0x000fea0003800000 */
[----:B------:R2:W5:Y:S05]  /*01b0*/  @!P1 LDG.E.64 R8, desc[UR4][R16.64] ;  /* 0x0000000410089981 */ /* 0x00056a000c1e1b00 */
[----:B------:R-:W3:Y:S01]  /*01c0*/  @!P2 LDC.64 R2, c[0x0][0x238] ;  /* 0x00008e00ff02ab82 */ /* 0x000ee20000000a00 */
[----:B------:R-:W-:Y:S01]  /*01d0*/  @!P2 LEA R19, R0, R11, 0x9 ;  /* 0x0000000b0013a211 */ /* 0x000fe200078e48ff */
[----:B------:R-:W-:-:S02]  /*01e0*/  IMAD.MOV.U32 R11, RZ, RZ, R5 ;  /* 0x000000ffff0b7224 */ /* 0x000fc400078e0005 */
[----:B0-----:R-:W-:Y:S01]  /*01f0*/  @!P3 IMAD.WIDE.U32 R22, R23, 0x8, R6 ;  /* 0x000000081716b825 */ /* 0x001fe200078e0006 */
[----:B------:R-:W-:-:S03]  /*0200*/  CS2R R6, SRZ ;  /* 0x0000000000067805 */ /* 0x000fc6000001ff00 */
[C---:B------:R-:W-:Y:S01]  /*0210*/  VIADD R27, R11.reuse, 0x80 ;  /* 0x000000800b1b7836 */ /* 0x040fe20000000000 */
[C---:B------:R-:W-:Y:S01]  /*0220*/  IADD3 R25, R11.reuse, 0x180, RZ ;  /* 0x000001800b197810 */ /* 0x040fe20007ffe0ff */
[----:B--2---:R-:W-:Y:S01]  /*0230*/  VIADD R17, R11, 0x100 ;  /* 0x000001000b117836 */ /* 0x004fe20000000000 */
[----:B------:R0:W5:Y:S01]  /*0240*/  @!P3 LDG.E.64 R6, desc[UR4][R22.64] ;  /* 0x000000041606b981 */ /* 0x000162000c1e1b00 */
[----:B------:R-:W-:Y:S02]  /*0250*/  @!P0 IMAD.MOV.U32 R11, RZ, RZ, R27 ;  /* 0x000000ffff0b8224 */ /* 0x000fe400078e001b */
[----:B------:R-:W-:Y:S01]  /*0260*/  @!P0 IMAD R5, R0, 0x200, R5 ;  /* 0x0000020000058824 */ /* 0x000fe200078e0205 */
[-C--:B------:R-:W-:Y:S01]  /*0270*/  ISETP.GE.AND P1, PT, R27, R10.reuse, PT ;  /* 0x0000000a1b00720c */ /* 0x080fe20003f26270 */
[----:B---3--:R-:W-:Y:S01]  /*0280*/  @!P2 IMAD.WIDE.U32 R18, R19, 0x8, R2 ;  /* 0x000000081312a825 */ /* 0x008fe200078e0002 */
[----:B------:R-:W-:Y:S02]  /*0290*/  CS2R R2, SRZ ;  /* 0x0000000000027805 */ /* 0x000fe4000001ff00 */
[----:B------:R-:W-:-:S02]  /*02a0*/  ISETP.GE.AND P3, PT, R25, R10, PT ;  /* 0x0000000a1900720c */ /* 0x000fc40003f66270 */
[-C--:B------:R-:W-:Y:S01]  /*02b0*/  ISETP.GE.AND P4, PT, R11, R10.reuse, PT ;  /* 0x0000000a0b00720c */ /* 0x080fe20003f86270 */
[----:B-1----:R-:W-:Y:S01]  /*02c0*/  @!P0 IMAD.WIDE.U32 R4, R5, 0x8, R20 ;  /* 0x0000000805048825 */ /* 0x002fe200078e0014 */
[----:B------:R0:W5:Y:S01]  /*02d0*/  @!P2 LDG.E.64 R2, desc[UR4][R18.64] ;  /* 0x000000041202a981 */ /* 0x000162000c1e1b00 */
[----:B------:R-:W-:Y:S01]  /*02e0*/  ISETP.GE.AND P2, PT, R17, R10, PT ;  /* 0x0000000a1100720c */ /* 0x000fe20003f46270 */
[----:B------:R-:W-:-:S12]  /*02f0*/  @P0 BRA `(.L_x_1855) ;  /* 0x0000000000440947 */ /* 0x000fd80003800000 */
[----:B------:R-:W-:Y:S01]  /*0300*/  UMOV UR6, 0xf0000000 ;  /* 0xf000000000067882 */ /* 0x000fe20000000000 */
[----:B------:R-:W-:Y:S01]  /*0310*/  UMOV UR7, 0x380fffff ;  /* 0x380fffff00077882 */ /* 0x000fe20000000000 */
[----:B-----5:R-:W1:Y:S01]  /*0320*/  F2F.F32.F64 R14, R12 ;  /* 0x0000000c000e7310 */ /* 0x020e620000301000 */
        /* <DEDUP_REMOVED lines=10> */
[----:B0-----:R-:W0:Y:S02]  /*03d0*/  F2F.F64.F32 R18, R20 ;  /* 0x0000001400127310 */ /* 0x001e240000201800 */
[----:B0-----:R-:W-:-:S10]  /*03e0*/  DMUL R18, R18, R12 ;  /* 0x0000000c12127228 */ /* 0x001fd40000000000 */
[----:B------:R-:W-:Y:S02]  /*03f0*/  FSEL R12, R12, R18, !P5 ;  /* 0x000000120c0c7208 */ /* 0x000fe40006800000 */
[----:B-1----:R-:W-:-:S07]  /*0400*/  FSEL R13, R13, R19, !P5 ;  /* 0x000000130d0d7208 */ /* 0x002fce0006800000 */
.L_x_1855:
[----:B------:R-:W-:Y:S05]  /*0410*/  BSYNC B0 ;  /* 0x0000000000007941 */ /* 0x000fea0003800000 */
.L_x_1854:
[----:B------:R-:W-:Y:S04]  /*0420*/  BSSY B0, `(.L_x_1856) ;  /* 0x0000013000007945 */ /* 0x000fe80003800000 */
[----:B------:R-:W-:Y:S05]  /*0430*/  @P1 BRA `(.L_x_1857) ;  /* 0x0000000000441947 */ /* 0x000fea0003800000 */
[----:B------:R-:W-:Y:S01]  /*0440*/  UMOV UR6, 0xf0000000 ;  /* 0xf000000000067882 */ /* 0x000fe20000000000 */
[----:B------:R-:W-:Y:S01]  /*0450*/  UMOV UR7, 0x380fffff ;  /* 0x380fffff00077882 */ /* 0x000fe20000000000 */
[----:B-----5:R-:W1:Y:S01]  /*0460*/  F2F.F32.F64 R14, R8 ;  /* 0x00000008000e7310 */ /* 0x020e620000301000 */
[----:B------:R-:W-:Y:S01]  /*0470*/  DSETP.GEU.AND P1, PT, |R8|, UR6, PT ;  /* 0x0000000608007e2a */ /* 0x000fe2000bf2e200 */
[----:B0-----:R-:W0:-:S13]  /*0480*/  LDC.64 R18, c[0x0][0x220] ;  /* 0x00008800ff127b82 */ /* 0x001e1a0000000a00 */
[----:B-1----:R-:W-:-:S05]  /*0490*/  @!P1 FMUL R14, R14, 1.175494350822287508e-38 ;  /* 0x008000000e0e9820 */ /* 0x002fca0000400000 */
[----:B------:R-:W-:-:S13]  /*04a0*/  FSETP.GEU.FTZ.AND P1, PT, |R14|, +INF , PT ;  /* 0x7f8000000e00780b */ /* 0x000fda0003f3e200 */
[----:B------:R-:W1:Y:S01]  /*04b0*/  @P1 LDC.64 R16, c[0x0][0x218] ;  /* 0x00008600ff101b82 */ /* 0x000e620000000a00 */
[----:B------:R-:W-:-:S05]  /*04c0*/  @P1 MOV R21, 0x3f800000 ;  /* 0x3f80000000151802 */ /* 0x000fca0000000f00 */
[----:B-1----:R1:W-:Y:S04]  /*04d0*/  @P1 STG.E desc[UR4][R16.64], R21 ;  /* 0x0000001510001986 */ /* 0x0023e8000c101904 */
[----:B0-----:R-:W2:Y:S02]  /*04e0*/  LDG.E R18, desc[UR4][R18.64] ;  /* 0x0000000412127981 */ /* 0x001ea4000c1e1900 */
[C---:B--2---:R-:W-:Y:S01]  /*04f0*/  FMUL.FTZ R20, R18.reuse, 1 ;  /* 0x3f80000012147820 */ /* 0x044fe20000410000 */
[----:B------:R-:W-:-:S03]  /*0500*/  FSETP.NEU.FTZ.AND P1, PT, R18, 1, PT ;  /* 0x3f8000001200780b */ /* 0x000fc60003f3d000 */
[----:B------:R-:W0:Y:S02]  /*0510*/  F2F.F64.F32 R14, R20 ;  /* 0x00000014000e7310 */ /* 0x000e240000201800 */
[----:B0-----:R-:W-:-:S10]  /*0520*/  DMUL R14, R14, R8 ;  /* 0x000000080e0e7228 */ /* 0x001fd40000000000 */
[----:B------:R-:W-:Y:S02]  /*0530*/  FSEL R8, R8, R14, !P1 ;  /* 0x0000000e08087208 */ /* 0x000fe40004800000 */
[----:B-1----:R-:W-:-:S07]  /*0540*/  FSEL R9, R9, R15, !P1 ;  /* 0x0000000f09097208 */ /* 0x002fce0004800000 */
.L_x_1857:
[----:B------:R-:W-:Y:S05]  /*0550*/  BSYNC B0 ;  /* 0x0000000000007941 */ /* 0x000fea0003800000 */
.L_x_1856:
        /* <DEDUP_REMOVED lines=10> */
[----:B------:R-:W-:-:S05]  /*0600*/  @P1 IMAD.MOV.U32 R21, RZ, RZ, 0x3f800000 ;  /* 0x3f800000ff151424 */ /* 0x000fca00078e00ff */
        /* <DEDUP_REMOVED lines=8> */
.L_x_1859:
[----:B------:R-:W-:Y:S05]  /*0690*/  BSYNC B0 ;  /* 0x0000000000007941 */ /* 0x000fea0003800000 */
.L_x_1858:
        /* <DEDUP_REMOVED lines=19> */
.L_x_1861:
[----:B------:R-:W-:Y:S05]  /*07d0*/  BSYNC B0 ;  /* 0x0000000000007941 */ /* 0x000fea0003800000 */
.L_x_1860:
[----:B-----5:R1:W-:Y:S01]  /*07e0*/  @!P0 STG.E.64 desc[UR4][R4.64], R12 ;  /* 0x0000000c04008986 */ /* 0x0203e2000c101b04 */
[----:B------:R-:W-:Y:S04]  /*07f0*/  BSSY B0, `(.L_x_1862) ;  /* 0x000000c000007945 */ /* 0x000fe80003800000 */
[----:B------:R-:W-:Y:S05]  /*0800*/  @P4 BRA `(.L_x_1863) ;  /* 0x0000000000284947 */ /* 0x000fea0003800000 */
[----:B-1----:R-:W1:Y:S01]  /*0810*/  LDC.64 R12, c[0x0][0x230] ;  /* 0x00008c00ff0c7b82 */ /* 0x002e620000000a00 */
[----:B------:R-:W-:Y:S01]  /*0820*/  LEA R5, R0, R11, 0x9 ;  /* 0x0000000b00057211 */ /* 0x000fe200078e48ff */
[----:B------:R-:W-:-:S05]  /*0830*/  VIADD R11, R11, 0x80 ;  /* 0x000000800b0b7836 */ /* 0x000fca0000000000 */
[----:B------:R-:W-:-:S13]  /*0840*/  ISETP.GE.AND P0, PT, R11, R10, PT ;  /* 0x0000000a0b00720c */ /* 0x000fda0003f06270 */
[----:B------:R-:W-:Y:S01]  /*0850*/  @!P0 IMAD R15, R0, 0x200, R11 ;  /* 0x00000200000f8824 */ /* 0x000fe200078e020b */
[----:B------:R-:W-:Y:S01]  /*0860*/  @!P0 IADD3 R11, R11, 0x80, RZ ;  /* 0x000000800b0b8810 */ /* 0x000fe20007ffe0ff */
[----:B-1----:R-:W-:-:S04]  /*0870*/  IMAD.WIDE.U32 R4, R5, 0x8, R12 ;  /* 0x0000000805047825 */ /* 0x002fc800078e000c */
[----:B------:R-:W-:Y:S01]  /*0880*/  @!P0 IMAD.WIDE.U32 R12, R15, 0x8, R12 ;  /* 0x000000080f0c8825 */ /* 0x000fe200078e000c */
[----:B------:R2:W-:Y:S04]  /*0890*/  STG.E.64 desc[UR4][R4.64], R8 ;  /* 0x0000000804007986 */ /* 0x0005e8000c101b04 */
[----:B------:R2:W-:Y:S02]  /*08a0*/  @!P0 STG.E.64 desc[UR4][R12.64], R6 ;  /* 0x000000060c008986 */ /* 0x0005e4000c101b04 */
.L_x_1863:
[----:B------:R-:W-:Y:S05]  /*08b0*/  BSYNC B0 ;  /* 0x0000000000007941 */ /* 0x000fea0003800000 */
.L_x_1862:
[----:B------:R-:W-:-:S13]  /*08c0*/  ISETP.GE.AND P0, PT, R11, R10, PT ;  /* 0x0000000a0b00720c */ /* 0x000fda0003f06270 */
[----:B------:R-:W-:Y:S05]  /*08d0*/  @P0 EXIT ;  /* 0x000000000000094d */ /* 0x000fea0003800000 */
[----:B-12---:R-:W1:Y:S01]  /*08e0*/  LDC.64 R4, c[0x0][0x230] ;  /* 0x00008c00ff047b82 */ /* 0x006e620000000a00 */
[----:B------:R-:W-:-:S04]  /*08f0*/  IMAD R11, R0, 0x200, R11 ;  /* 0x00000200000b7824 */ /* 0x000fc800078e020b */
[----:B-1----:R-:W-:-:S05]  /*0900*/  IMAD.WIDE.U32 R4, R11, 0x8, R4 ;  /* 0x000000080b047825 */ /* 0x002fca00078e0004 */
[----:B------:R-:W-:Y:S01]  /*0910*/  STG.E.64 desc[UR4][R4.64], R2 ;  /* 0x0000000204007986 */ /* 0x000fe2000c101b04 */
[----:B------:R-:W-:Y:S05]  /*0920*/  EXIT ;  /* 0x000000000000794d */ /* 0x000fea0003800000 */
.L_x_1864:
        /* <DEDUP_REMOVED lines=13> */
.L_x_1962:


//--------------------- .text._ZN2at6native29vectorized_elementwise_kernelILi2EZZZNS0_46_GLOBAL__N__5fd40885_13_AmpKernels_cu_3810c27339_amp_non_finite_check_and_unscale_cuda_ERNS_6TensorES4_RKS3_ENKUlvE_clEvENKUlvE_clEvEUldE_St5arrayIPcLm2EEEEviT0_T1_ --------------------------
	.section	.text._ZN2at6native29vectorized_elementwise_kernelILi2EZZZNS0_46_GLOBAL__N__5fd40885_13_AmpKernels_cu_3810c27339_amp_non_finite_check_and_unscale_cuda_ERNS_6TensorES4_RKS3_ENKUlvE_clEvENKUlvE_clEvEUldE_St5arrayIPcLm2EEEEviT0_T1_,"ax",@progbits
	.align	128
        .global         _ZN2at6native29vectorized_elementwise_kernelILi2EZZZNS0_46_GLOBAL__N__5fd40885_13_AmpKernels_cu_3810c27339_amp_non_finite_check_and_unscale_cuda_ERNS_6TensorES4_RKS3_ENKUlvE_clEvENKUlvE_clEvEUldE_St5arrayIPcLm2EEEEviT0_T1_
        .type           _ZN2at6native29vectorized_elementwise_kernelILi2EZZZNS0_46_GLOBAL__N__5fd40885_13_AmpKernels_cu_3810c27339_amp_non_finite_check_and_unscale_cuda_ERNS_6TensorES4_RKS3_ENKUlvE_clEvENKUlvE_clEvEUldE_St5arrayIPcLm2EEEEviT0_T1_,@function
        .size           _ZN2at6native29vectorized_elementwise_kernelILi2EZZZNS0_46_GLOBAL__N__5fd40885_13_AmpKernels_cu_3810c27339_amp_non_finite_check_and_unscale_cuda_ERNS_6TensorES4_RKS3_ENKUlvE_clEvENKUlvE_clEvEUldE_St5arrayIPcLm2EEEEviT0_T1_,(.L_x_1963 - _ZN2at6native29vectorized_elementwise_kernelILi2EZZZNS0_46_GLOBAL__N__5fd40885_13_AmpKernels_cu_3810c27339_amp_non_finite_check_and_unscale_cuda_ERNS_6TensorES4_RKS3_ENKUlvE_clEvENKUlvE_clEvEUldE_St5arrayIPcLm2EEEEviT0_T1_)
        .other          _ZN2at6native29vectorized_elementwise_kernelILi2EZZZNS0_46_GLOBAL__N__5fd40885_13_AmpKernels_cu_3810c27339_amp_non_finite_check_and_unscale_cuda_ERNS_6TensorES4_RKS3_ENKUlvE_clEvENKUlvE_clEvEUldE_St5arrayIPcLm2EEEEviT0_T1_,@"STO_CUDA_ENTRY STV_DEFAULT"
_ZN2at6native29vectorized_elementwise_kernelILi2EZZZNS0_46_GLOBAL__N__5fd40885_13_AmpKernels_cu_3810c27339_amp_non_finite_check_and_unscale_cuda_ERNS_6TensorES4_RKS3_ENKUlvE_clEvENKUlvE_clEvEUldE_St5arrayIPcLm2EEEEviT0_T1_:
.text._ZN2at6native29vectorized_elementwise_kernelILi2EZZZNS0_46_GLOBAL__N__5fd40885_13_AmpKernels_cu_3810c27339_amp_non_finite_check_and_unscale_cuda_ERNS_6TensorES4_RKS3_ENKUlvE_clEvENKUlvE_clEvEUldE_St5arrayIPcLm2EEEEviT0_T1_:
        /* <DEDUP_REMOVED lines=13> */
[----:B------:R-:W-:Y:S01]  /*00d0*/  UMOV UR6, 0xf0000000 ;  /* 0xf000000000067882 */ /* 0x000fe20000000000 */
[----:B------:R-:W-:Y:S01]  /*00e0*/  UMOV UR7, 0x380fffff ;  /* 0x380fffff00077882 */ /* 0x000fe20000000000 */
[----:B------:R-:W0:Y:S01]  /*00f0*/  LDC.64 R22, c[0x0][0x220] ;  /* 0x00008800ff167b82 */ /* 0x000e220000000a00 */
[----:B------:R-:W3:Y:S04]  /*0100*/  LDG.E.128 R12, desc[UR4][R26.64+0x800] ;  /* 0x000800041a0c7981 */ /* 0x000ee8000c1e1d00 */
[----:B------:R-:W4:Y:S04]  /*0110*/  LDG.E.128 R8, desc[UR4][R26.64+0x1000] ;  /* 0x001000041a087981 */ /* 0x000f28000c1e1d00 */
[----:B------:R1:W5:Y:S01]  /*0120*/  LDG.E.128 R4, desc[UR4][R26.64+0x1800] ;  /* 0x001800041a047981 */ /* 0x000362000c1e1d00 */
[----:B--2---:R-:W2:Y:S01]  /*0130*/  F2F.F32.F64 R0, R16 ;  /* 0x0000001000007310 */ /* 0x004ea20000301000 */
[----:B------:R-:W-:-:S14]  /*0140*/  DSETP.GEU.AND P0, PT, |R16|, UR6, PT ;  /* 0x0000000610007e2a */ /* 0x000fdc000bf0e200 */
[----:B--2---:R-:W-:-:S05]  /*0150*/  @!P0 FMUL R0, R0, 1.175494350822287508e-38 ;  /* 0x0080000000008820 */ /* 0x004fca0000400000 */
[----:B------:R-:W-:-:S13]  /*0160*/  FSETP.GEU.FTZ.AND P0, PT, |R0|, +INF , PT ;  /* 0x7f8000000000780b */ /* 0x000fda0003f1e200 */
[----:B------:R-:W2:Y:S01]  /*0170*/  @P0 LDC.64 R28, c[0x0][0x218] ;  /* 0x00008600ff1c0b82 */ /* 0x000ea20000000a00 */
[----:B------:R-:W-:-:S05]  /*0180*/  @P0 IMAD.MOV.U32 R21, RZ, RZ, 0x3f800000 ;  /* 0x3f800000ff150424 */ /* 0x000fca00078e00ff */
[----:B--2---:R2:W-:Y:S04]  /*0190*/  @P0 STG.E desc[UR4][R28.64], R21 ;  /* 0x000000151c000986 */ /* 0x0045e8000c101904 */
[----:B0-----:R-:W3:Y:S02]  /*01a0*/  LDG.E R0, desc[UR4][R22.64] ;  /* 0x0000000416007981 */ /* 0x001ee4000c1e1900 */
[----:B---3--:R-:W-:-:S06]  /*01b0*/  FMUL.FTZ R20, R0, 1 ;  /* 0x3f80000000147820 */ /* 0x008fcc0000410000 */
[----:B--2---:R-:W0:Y:S01]  /*01c0*/  F2F.F64.F32 R20, R20 ;  /* 0x0000001400147310 */ /* 0x004e220000201800 */
[----:B------:R-:W-:Y:S01]  /*01d0*/  FSETP.NEU.FTZ.AND P0, PT, R0, 1, PT ;  /* 0x3f8000000000780b */ /* 0x000fe20003f1d000 */
[----:B0-----:R-:W-:-:S10]  /*01e0*/  DMUL R24, R16, R20 ;  /* 0x0000001410187228 */ /* 0x001fd40000000000 */
[----:B------:R-:W-:Y:S02]  /*01f0*/  FSEL R16, R16, R24, !P0 ;  /* 0x0000001810107208 */ /* 0x000fe40004000000 */
[----:B------:R-:W-:Y:S01]  /*0200*/  FSEL R17, R17, R25, !P0 ;  /* 0x0000001911117208 */ /* 0x000fe20004000000 */
[----:B------:R-:W0:Y:S01]  /*0210*/  F2F.F32.F64 R24, R18 ;  /* 0x0000001200187310 */ /* 0x000e220000301000 */
[----:B------:R-:W-:-:S14]  /*0220*/  DSETP.GEU.AND P0, PT, |R18|, UR6, PT ;  /* 0x0000000612007e2a */ /* 0x000fdc000bf0e200 */
[----:B0-----:R-:W-:-:S05]  /*0230*/  @!P0 FMUL R24, R24, 1.175494350822287508e-38 ;  /* 0x0080000018188820 */ /* 0x001fca0000400000 */
[----:B------:R-:W-:-:S13]  /*0240*/  FSETP.GEU.FTZ.AND P0, PT, |R24|, +INF , PT ;  /* 0x7f8000001800780b */ /* 0x000fda0003f1e200 */
[----:B-1----:R-:W0:Y:S01]  /*0250*/  @P0 LDC.64 R26, c[0x0][0x218] ;  /* 0x00008600ff1a0b82 */ /* 0x002e220000000a00 */
[----:B------:R-:W-:-:S05]  /*0260*/  @P0 IMAD.MOV.U32 R29, RZ, RZ, 0x3f800000 ;  /* 0x3f800000ff1d0424 */ /* 0x000fca00078e00ff */
[----:B0-----:R0:W-:Y:S04]  /*0270*/  @P0 STG.E desc[UR4][R26.64], R29 ;  /* 0x0000001d1a000986 */ /* 0x0011e8000c101904 */
[----:B------:R-:W2:Y:S02]  /*0280*/  @P0 LDG.E R0, desc[UR4][R22.64] ;  /* 0x0000000416000981 */ /* 0x000ea4000c1e1900 */
[----:B--2---:R-:W-:-:S04]  /*0290*/  @P0 FMUL.FTZ R28, R0, 1 ;  /* 0x3f800000001c0820 */ /* 0x004fc80000410000 */
[----:B------:R-:W1:Y:S01]  /*02a0*/  @P0 F2F.F64.F32 R20, R28 ;  /* 0x0000001c00140310 */ /* 0x000e620000201800 */
[----:B------:R-:W-:Y:S01]  /*02b0*/  FSETP.NEU.FTZ.AND P0, PT, R0, 1, PT ;  /* 0x3f8000000000780b */ /* 0x000fe20003f1d000 */
[----:B-1----:R-:W-:-:S10]  /*02c0*/  DMUL R24, R18, R20 ;  /* 0x0000001412187228 */ /* 0x002fd40000000000 */
[----:B------:R-:W-:Y:S02]  /*02d0*/  FSEL R18, R18, R24, !P0 ;  /* 0x0000001812127208 */ /* 0x000fe40004000000 */
[----:B------:R-:W-:Y:S01]  /*02e0*/  FSEL R19, R19, R25, !P0 ;  /* 0x0000001913137208 */ /* 0x000fe20004000000 */
[----:B------:R-:W1:Y:S01]  /*02f0*/  F2F.F32.F64 R24, R12 ;  /* 0x0000000c00187310 */ /* 0x000e620000301000 */
[----:B------:R-:W-:-:S14]  /*0300*/  DSETP.GEU.AND P0, PT, |R12|, UR6, PT ;  /* 0x000000060c007e2a */ /* 0x000fdc000bf0e200 */
[----:B-1----:R-:W-:-:S05]  /*0310*/  @!P0 FMUL R24, R24, 1.175494350822287508e-38 ;  /* 0x0080000018188820 */ /* 0x002fca0000400000 */
[----:B------:R-:W-:-:S13]  /*0320*/  FSETP.GEU.FTZ.AND P1, PT, |R24|, +INF , PT ;  /* 0x7f8000001800780b */ /* 0x000fda0003f3e200 */
[----:B------:R-:W1:Y:S01]  /*0330*/  @P1 LDC.64 R24, c[0x0][0x218] ;  /* 0x00008600ff181b82 */ /* 0x000e620000000a00 */
[----:B0-----:R-:W-:-:S05]  /*0340*/  @P1 IMAD.MOV.U32 R29, RZ, RZ, 0x3f800000 ;  /* 0x3f800000ff1d1424 */ /* 0x001fca00078e00ff */
[----:B-1----:R4:W-:Y:S04]  /*0350*/  @P1 STG.E desc[UR4][R24.64], R29 ;  /* 0x0000001d18001986 */ /* 0x0029e8000c101904 */
[----:B------:R-:W2:Y:S01]  /*0360*/  @P1 LDG.E R0, desc[UR4][R22.64] ;  /* 0x0000000416001981 */ /* 0x000ea2000c1e1900 */
[----:B------:R-:W0:Y:S01]  /*0370*/  F2F.F32.F64 R26, R14 ;  /* 0x0000000e001a7310 */ /* 0x000e220000301000 */
[----:B------:R-:W-:-:S14]  /*0380*/  DSETP.GEU.AND P0, PT, |R14|, UR6, PT ;  /* 0x000000060e007e2a */ /* 0x000fdc000bf0e200 */
[----:B0-----:R-:W-:-:S05]  /*0390*/  @!P0 FMUL R26, R26, 1.175494350822287508e-38 ;  /* 0x008000001a1a8820 */ /* 0x001fca0000400000 */
[----:B------:R-:W-:-:S13]  /*03a0*/  FSETP.GEU.FTZ.AND P0, PT, |R26|, +INF , PT ;  /* 0x7f8000001a00780b */ /* 0x000fda0003f1e200 */
[----:B------:R-:W0:Y:S01]  /*03b0*/  @P0 LDC.64 R26, c[0x0][0x218] ;  /* 0x00008600ff1a0b82 */ /* 0x000e220000000a00 */
[----:B----4-:R-:W1:Y:S01]  /*03c0*/  F2F.F32.F64 R24, R8 ;  /* 0x0000000800187310 */ /* 0x010e620000301000 */
[----:B--2---:R-:W-:-:S07]  /*03d0*/  @P1 FMUL.FTZ R28, R0, 1 ;  /* 0x3f800000001c1820 */ /* 0x004fce0000410000 */
[----:B------:R2:W-:Y:S01]  /*03e0*/  @P1 F2F.F64.F32 R20, R28 ;  /* 0x0000001c00141310 */ /* 0x0005e20000201800 */
[----:B------:R-:W-:Y:S01]  /*03f0*/  FSETP.NEU.FTZ.AND P1, PT, R0, 1, PT ;  /* 0x3f8000000000780b */ /* 0x000fe20003f3d000 */
[----:B--2---:R-:W-:-:S05]  /*0400*/  @P0 IMAD.MOV.U32 R28, RZ, RZ, 0x3f800000 ;  /* 0x3f800000ff1c0424 */ /* 0x004fca00078e00ff */
[----:B0-----:R0:W-:Y:S04]  /*0410*/  @P0 STG.E desc[UR4][R26.64], R28 ;  /* 0x0000001c1a000986 */ /* 0x0011e8000c101904 */
[----:B------:R-:W2:Y:S01]  /*0420*/  @P0 LDG.E R0, desc[UR4][R22.64] ;  /* 0x0000000416000981 */ /* 0x000ea2000c1e1900 */
[----:B0-----:R-:W-:Y:S01]  /*0430*/  P2R R26, PR, RZ, 0x2 ;  /* 0x00000002ff1a7803 */ /* 0x001fe20000000000 */
[----:B------:R-:W-:-:S14]  /*0440*/  DSETP.GEU.AND P1, PT, |R8|, UR6, PT ;  /* 0x0000000608007e2a */ /* 0x000fdc000bf2e200 */
[----:B-1----:R-:W-:-:S05]  /*0450*/  @!P1 FMUL R24, R24, 1.175494350822287508e-38 ;  /* 0x0080000018189820 */ /* 0x002fca0000400000 */
[----:B------:R-:W-:-:S13]  /*0460*/  FSETP.GEU.FTZ.AND P1, PT, |R24|, +INF , PT ;  /* 0x7f8000001800780b */ /* 0x000fda0003f3e200 */
[----:B------:R-:W0:Y:S01]  /*0470*/  @P1 LDC.64 R24, c[0x0][0x218] ;  /* 0x00008600ff181b82 */ /* 0x000e220000000a00 */
[----:B------:R-:W-:-:S05]  /*0480*/  @P1 IMAD.MOV.U32 R29, RZ, RZ, 0x3f800000 ;  /* 0x3f800000ff1d1424 */ /* 0x000fca00078e00ff */
[----:B0-----:R0:W-:Y:S01]  /*0490*/  @P1 STG.E desc[UR4][R24.64], R29 ;  /* 0x0000001d18001986 */ /* 0x0011e2000c101904 */
[C---:B--2---:R-:W-:Y:S01]  /*04a0*/  FSETP.NEU.FTZ.AND P2, PT, R0.reuse, 1, PT ;  /* 0x3f8000000000780b */ /* 0x044fe20003f5d000 */
[----:B0-----:R-:W-:Y:S02]  /*04b0*/  @P0 FMUL.FTZ R29, R0, 1 ;  /* 0x3f800000001d0820 */ /* 0x001fe40000410000 */
[----:B------:R-:W2:Y:S01]  /*04c0*/  @P1 LDG.E R0, desc[UR4][R22.64] ;  /* 0x0000000416001981 */ /* 0x000ea2000c1e1900 */
[----:B------:R-:W0:Y:S01]  /*04d0*/  F2F.F32.F64 R27, R10 ;  /* 0x0000000a001b7310 */ /* 0x000e220000301000 */
[----:B------:R-:W-:-:S14]  /*04e0*/  DSETP.GEU.AND P3, PT, |R10|, UR6, PT ;  /* 0x000000060a007e2a */ /* 0x000fdc000bf6e200 */
[----:B0-----:R-:W-:-:S05]  /*04f0*/  @!P3 FMUL R27, R27, 1.175494350822287508e-38 ;  /* 0x008000001b1bb820 */ /* 0x001fca0000400000 */
[----:B------:R-:W-:-:S13]  /*0500*/  FSETP.GEU.FTZ.AND P3, PT, |R27|, +INF , PT ;  /* 0x7f8000001b00780b */ /* 0x000fda0003f7e200 */
[----:B------:R-:W0:Y:S01]  /*0510*/  @P3 LDC.64 R24, c[0x0][0x218] ;  /* 0x00008600ff183b82 */ /* 0x000e220000000a00 */
[----:B------:R-:W-:-:S05]  /*0520*/  @P3 MOV R28, 0x3f800000 ;  /* 0x3f800000001c3802 */ /* 0x000fca0000000f00 */
[----:B0-----:R0:W-:Y:S01]  /*0530*/  @P3 STG.E desc[UR4][R24.64], R28 ;  /* 0x0000001c18003986 */ /* 0x0011e2000c101904 */
[----:B-----5:R-:W1:Y:S01]  /*0540*/  F2F.F32.F64 R27, R4 ;  /* 0x00000004001b7310 */ /* 0x020e620000301000 */
[----:B------:R-:W-:Y:S01]  /*0550*/  DSETP.GEU.AND P5, PT, |R4|, UR6, PT ;  /* 0x0000000604007e2a */ /* 0x000fe2000bfae200 */
[C---:B--2---:R-:W-:Y:S01]  /*0560*/  FSETP.NEU.FTZ.AND P4, PT, R0.reuse, 1, PT ;  /* 0x3f8000000000780b */ /* 0x044fe20003f9d000 */
[----:B0-----:R-:W-:Y:S02]  /*0570*/  @P1 FMUL.FTZ R28, R0, 1 ;  /* 0x3f800000001c1820 */ /* 0x001fe40000410000 */
[----:B------:R-:W2:Y:S10]  /*0580*/  @P3 LDG.E R0, desc[UR4][R22.64] ;  /* 0x0000000416003981 */ /* 0x000eb4000c1e1900 */
[----:B-1----:R-:W-:-:S05]  /*0590*/  @!P5 FMUL R27, R27, 1.175494350822287508e-38 ;  /* 0x008000001b1bd820 */ /* 0x002fca0000400000 */
[----:B------:R-:W-:-:S13]  /*05a0*/  FSETP.GEU.FTZ.AND P5, PT, |R27|, +INF , PT ;  /* 0x7f8000001b00780b */ /* 0x000fda0003fbe200 */
[----:B------:R-:W0:Y:S01]  /*05b0*/  @P5 LDC.64 R24, c[0x0][0x218] ;  /* 0x00008600ff185b82 */ /* 0x000e220000000a00 */
[----:B------:R-:W-:-:S05]  /*05c0*/  @P5 IMAD.MOV.U32 R27, RZ, RZ, 0x3f800000 ;  /* 0x3f800000ff1b5424 */ /* 0x000fca00078e00ff */
[----:B0-----:R0:W-:Y:S02]  /*05d0*/  @P5 STG.E desc[UR4][R24.64], R27 ;  /* 0x0000001b18005986 */ /* 0x0011e4000c101904 */
[----:B0-----:R-:W-:Y:S01]  /*05e0*/  DMUL R24, R12, R20 ;  /* 0x000000140c187228 */ /* 0x001fe20000000000 */
[----:B------:R-:W-:Y:S01]  /*05f0*/  @P0 F2F.F64.F32 R20, R29 ;  /* 0x0000001d00140310 */ /* 0x000fe20000201800 */
[----:B------:R-:W-:-:S08]  /*0600*/  ISETP.NE.AND P0, PT, R26, RZ, PT ;  /* 0x000000ff1a00720c */ /* 0x000fd00003f05270 */
[----:B------:R-:W-:Y:S02]  /*0610*/  FSEL R12, R12, R24, !P0 ;  /* 0x000000180c0c7208 */ /* 0x000fe40004000000 */
[----:B------:R-:W-:Y:S02]  /*0620*/  FSEL R25, R13, R25, !P0 ;  /* 0x000000190d197208 */ /* 0x000fe40004000000 */
[C---:B--2---:R-:W-:Y:S01]  /*0630*/  FSETP.NEU.FTZ.AND P0, PT, R0.reuse, 1, PT ;  /* 0x3f8000000000780b */ /* 0x044fe20003f1d000 */
[----:B------:R-:W-:Y:S02]  /*0640*/  @P3 FMUL.FTZ R13, R0, 1 ;  /* 0x3f800000000d3820 */ /* 0x000fe40000410000 */
[----:B------:R-:W2:Y:S01]  /*0650*/  @P5 LDG.E R0, desc[UR4][R22.64] ;  /* 0x0000000416005981 */ /* 0x000ea2000c1e1900 */
[----:B------:R-:W0:Y:S01]  /*0660*/  F2F.F32.F64 R27, R6 ;  /* 0x00000006001b7310 */ /* 0x000e220000301000 */
[----:B------:R-:W-:-:S14]  /*0670*/  DSETP.GEU.AND P6, PT, |R6|, UR6, PT ;  /* 0x0000000606007e2a */ /* 0x000fdc000bfce200 */
[----:B0-----:R-:W-:-:S05]  /*0680*/  @!P6 FMUL R27, R27, 1.175494350822287508e-38 ;  /* 0x008000001b1be820 */ /* 0x001fca0000400000 */
[----:B------:R-:W-:-:S13]  /*0690*/  FSETP.GEU.FTZ.AND P6, PT, |R27|, +INF , PT ;  /* 0x7f8000001b00780b */ /* 0x000fda0003fde200 */
[----:B------:R-:W0:Y:S01]  /*06a0*/  @P6 LDC.64 R26, c[0x0][0x218] ;  /* 0x00008600ff1a6b82 */ /* 0x000e220000000a00 */
[----:B------:R-:W-:-:S05]  /*06b0*/  @P6 IMAD.MOV.U32 R24, RZ, RZ, 0x3f800000 ;  /* 0x3f800000ff186424 */ /* 0x000fca00078e00ff */
[----:B0-----:R0:W-:Y:S02]  /*06c0*/  @P6 STG.E desc[UR4][R26.64], R24 ;  /* 0x000000181a006986 */ /* 0x0011e4000c101904 */
[----:B0-----:R-:W-:Y:S01]  /*06d0*/  DMUL R26, R14, R20 ;  /* 0x000000140e1a7228 */ /* 0x001fe20000000000 */
[----:B------:R0:W1:Y:S02]  /*06e0*/  @P1 F2F.F64.F32 R20, R28 ;  /* 0x0000001c00141310 */ /* 0x0000640000201800 */
[----:B0-----:R-:W0:Y:S01]  /*06f0*/  LDC.64 R28, c[0x0][0x230] ;  /* 0x00008c00ff1c7b82 */ /* 0x001e220000000a00 */
[C---:B--2---:R-:W-:Y:S01]  /*0700*/  FSETP.NEU.FTZ.AND P1, PT, R0.reuse, 1, PT ;  /* 0x3f8000000000780b */ /* 0x044fe20003f3d000 */
[----:B------:R-:W-:Y:S02]  /*0710*/  @P5 FMUL.FTZ R24, R0, 1 ;  /* 0x3f80000000185820 */ /* 0x000fe40000410000 */
[----:B------:R1:W2:Y:S01]  /*0720*/  @P6 LDG.E R0, desc[UR4][R22.64] ;  /* 0x0000000416006981 */ /* 0x0002a2000c1e1900 */
[----:B0-----:R-:W-:Y:S01]  /*0730*/  IMAD.WIDE.U32 R28, R2, 0x8, R28 ;  /* 0x00000008021c7825 */ /* 0x001fe200078e001c */
[----:B-1----:R-:W-:Y:S01]  /*0740*/  DMUL R22, R8, R20 ;  /* 0x0000001408167228 */ /* 0x002fe20000000000 */
[----:B------:R-:W0:Y:S02]  /*0750*/  @P3 F2F.F64.F32 R20, R13 ;  /* 0x0000000d00143310 */ /* 0x000e240000201800 */
[----:B------:R-:W-:Y:S01]  /*0760*/  IMAD.WIDE R2, R3, 0x10, R28 ;  /* 0x0000001003027825 */ /* 0x000fe200078e021c */
[----:B0-----:R-:W-:-:S05]  /*0770*/  DMUL R28, R10, R20 ;  /* 0x000000140a1c7228 */ /* 0x001fca0000000000 */
[----:B------:R-:W0:Y:S01]  /*0780*/  @P5 F2F.F64.F32 R20, R24 ;  /* 0x0000001800145310 */ /* 0x000e220000201800 */
[----:B------:R-:W-:Y:S02]  /*0790*/  FSEL R26, R14, R26, !P2 ;  /* 0x0000001a0e1a7208 */ /* 0x000fe40005000000 */
[----:B------:R-:W-:Y:S01]  /*07a0*/  FSEL R27, R15, R27, !P2 ;  /* 0x0000001b0f1b7208 */ /* 0x000fe20005000000 */
[----:B0-----:R-:W-:Y:S01]  /*07b0*/  DMUL R14, R4, R20 ;  /* 0x00000014040e7228 */ /* 0x001fe20000000000 */
[----:B------:R-:W-:Y:S02]  /*07c0*/  FSEL R10, R10, R28, !P0 ;  /* 0x0000001c0a0a7208 */ /* 0x000fe40004000000 */
[----:B------:R-:W-:Y:S01]  /*07d0*/  FSEL R11, R11, R29, !P0 ;  /* 0x0000001d0b0b7208 */ /* 0x000fe20004000000 */
[----:B------:R-:W-:Y:S01]  /*07e0*/  IMAD.MOV.U32 R24, RZ, RZ, R12 ;  /* 0x000000ffff187224 */ /* 0x000fe200078e000c */
[----:B------:R-:W-:Y:S02]  /*07f0*/  FSEL R8, R8, R22, !P4 ;  /* 0x0000001608087208 */ /* 0x000fe40006000000 */
[----:B------:R-:W-:-:S03]  /*0800*/  FSEL R9, R9, R23, !P4 ;  /* 0x0000001709097208 */ /* 0x000fc60006000000 */
[----:B------:R-:W-:Y:S02]  /*0810*/  FSEL R4, R4, R14, !P1 ;  /* 0x0000000e04047208 */ /* 0x000fe40004800000 */
[----:B------:R-:W-:Y:S01]  /*0820*/  FSEL R5, R5, R15, !P1 ;  /* 0x0000000f05057208 */ /* 0x000fe20004800000 */
[----:B------:R-:W-:Y:S04]  /*0830*/  STG.E.128 desc[UR4][R2.64], R16 ;  /* 0x0000001002007986 */ /* 0x000fe8000c101d04 */
[----:B------:R-:W-:Y:S04]  /*0840*/  STG.E.128 desc[UR4][R2.64+0x800], R24 ;  /* 0x0008001802007986 */ /* 0x000fe8000c101d04 */
[----:B------:R-:W-:Y:S01]  /*0850*/  STG.E.128 desc[UR4][R2.64+0x1000], R8 ;  /* 0x0010000802007986 */ /* 0x000fe2000c101d04 */
[----:B--2---:R-:W-:-:S04]  /*0860*/  @P6 FMUL.FTZ R13, R0, 1 ;  /* 0x3f800000000d6820 */ /* 0x004fc80000410000 */
[----:B------:R-:W0:Y:S01]  /*0870*/  @P6 F2F.F64.F32 R20, R13 ;  /* 0x0000000d00146310 */ /* 0x000e220000201800 */
[----:B------:R-:W-:Y:S01]  /*0880*/  FSETP.NEU.FTZ.AND P0, PT, R0, 1, PT ;  /* 0x3f8000000000780b */ /* 0x000fe20003f1d000 */
[----:B0-----:R-:W-:-:S10]  /*0890*/  DMUL R20, R6, R20 ;  /* 0x0000001406147228 */ /* 0x001fd40000000000 */
[----:B------:R-:W-:Y:S02]  /*08a0*/  FSEL R6, R6, R20, !P0 ;  /* 0x0000001406067208 */ /* 0x000fe40004000000 */
[----:B------:R-:W-:-:S05]  /*08b0*/  FSEL R7, R7, R21, !P0 ;  /* 0x0000001507077208 */ /* 0x000fca0004000000 */
[----:B------:R-:W-:Y:S01]  /*08c0*/  STG.E.128 desc[UR4][R2.64+0x1800], R4 ;  /* 0x0018000402007986 */ /* 0x000fe2000c101d04 */
[----:B------:R-:W-:Y:S05]  /*08d0*/  EXIT ;  /* 0x000000000000794d */ /* 0x000fea0003800000 */
.L_x_1865:
[----:B------:R-:W0:Y:S02]  /*08e0*/  S2R R5, SR_TID.X ;  /* 0x0000000000057919 */ /* 0x000e240000002100 */
[----:B0-----:R-:W-:Y:S01]  /*08f0*/  ISETP.GE.AND P0, PT, R5, R0, PT ;  /* 0x000000000500720c */ /* 0x001fe20003f06270 */
[----:B------:R-:W-:-:S12]  /*0900*/  IMAD.MOV.U32 R3, RZ, RZ, R5 ;  /* 0x000000ffff037224 */ /* 0x000fd800078e0005 */
[----:B------:R-:W-:-:S05]  /*0910*/  @!P0 VIADD R5, R3, 0x80 ;  /* 0x0000008003058836 */ /* 0x000fca0000000000 */
[----:B------:R-:W-:-:S13]  /*0920*/  ISETP.GE.AND P1, PT, R5, R0, PT ;  /* 0x000000000500720c */ /* 0x000fda0003f26270 */
[----:B------:R-:W0:Y:S01]  /*0930*/  @!P1 LDC.64 R6, c[0x0][0x238] ;  /* 0x00008e00ff069b82 */ /* 0x000e220000000a00 */
[----:B------:R-:W-:Y:S01]  /*0940*/  @!P1 IMAD.IADD R9, R2, 0x1, R5 ;  /* 0x0000000102099824 */ /* 0x000fe200078e0205 */
[----:B------:R-:W-:-:S04]  /*0950*/  @!P1 IADD3 R5, R5, 0x80, RZ ;  /* 0x0000008005059810 */ /* 0x000fc80007ffe0ff */
[----:B------:R-:W-:-:S13]  /*0960*/  ISETP.GE.AND P2, PT, R5, R0, PT ;  /* 0x000000000500720c */ /* 0x000fda0003f46270 */
[----:B------:R-:W-:Y:S01]  /*0970*/  @!P2 IMAD.IADD R13, R2, 0x1, R5 ;  /* 0x00000001020da824 */ /* 0x000fe200078e0205 */
[----:B------:R-:W-:Y:S01]  /*0980*/  CS2R R20, SRZ ;  /* 0x0000000000147805 */ /* 0x000fe2000001ff00 */
[----:B------:R-:W-:Y:S01]  /*0990*/  @!P2 VIADD R5, R5, 0x80 ;  /* 0x000000800505a836 */ /* 0x000fe20000000000 */
[----:B------:R-:W1:Y:S01]  /*09a0*/  @!P2 LDC.64 R10, c[0x0][0x238] ;  /* 0x00008e00ff0aab82 */ /* 0x000e620000000a00 */
[----:B0-----:R-:W-:Y:S01]  /*09b0*/  @!P1 IMAD.WIDE.U32 R6, R9, 0x8, R6 ;  /* 0x0000000809069825 */ /* 0x001fe200078e0006 */
[----:B------:R-:W-:-:S06]  /*09c0*/  CS2R R8, SRZ ;  /* 0x0000000000087805 */ /* 0x000fcc000001ff00 */
[----:B------:R0:W5:Y:S01]  /*09d0*/  @!P1 LDG.E.64 R8, desc[UR4][R6.64] ;  /* 0x0000000406089981 */ /* 0x000162000c1e1b00 */
[----:B------:R-:W-:-:S13]  /*09e0*/  ISETP.GE.AND P1, PT, R5, R0, PT ;  /* 0x000000000500720c */ /* 0x000fda0003f26270 */
[----:B------:R-:W2:Y:S01]  /*09f0*/  @!P1 LDC.64 R14, c[0x0][0x238] ;  /* 0x00008e00ff0e9b82 */ /* 0x000ea20000000a00 */
[----:B------:R-:W-:Y:S02]  /*0a00*/  @!P1 IMAD.IADD R17, R2, 0x1, R5 ;  /* 0x0000000102119824 */ /* 0x000fe400078e0205 */
[----:B------:R-:W-:Y:S01]  /*0a10*/  @!P1 VIADD R5, R5, 0x80 ;  /* 0x0000008005059836 */ /* 0x000fe20000000000 */
[----:B------:R-:W-:Y:S01]  /*0a20*/  CS2R R18, SRZ ;  /* 0x0000000000127805 */ /* 0x000fe2000001ff00 */
[----:B-1----:R-:W-:Y:S01]  /*0a30*/  @!P2 IMAD.WIDE.U32 R12, R13, 0x8, R10 ;  /* 0x000000080d0ca825 */ /* 0x002fe200078e000a */
[----:B------:R-:W-:-:S06]  /*0a40*/  CS2R R10, SRZ ;  /* 0x00000000000a7805 */ /* 0x000fcc000001ff00 */
[----:B------:R1:W5:Y:S01]  /*0a50*/  @!P2 LDG.E.64 R10, desc[UR4][R12.64] ;  /* 0x000000040c0aa981 */ /* 0x000362000c1e1b00 */
[----:B--2---:R-:W-:-:S05]  /*0a60*/  @!P1 IMAD.WIDE.U32 R14, R17, 0x8, R14 ;  /* 0x00000008110e9825 */ /* 0x004fca00078e000e */
[----:B------:R2:W5:Y:S01]  /*0a70*/  @!P1 LDG.E.64 R20, desc[UR4][R14.64] ;  /* 0x000000040e149981 */ /* 0x000562000c1e1b00 */
[----:B------:R-:W-:-:S13]  /*0a80*/  ISETP.GE.AND P1, PT, R5, R0, PT ;  /* 0x000000000500720c */ /* 0x000fda0003f26270 */
[----:B0-----:R-:W0:Y:S01]  /*0a90*/  @!P1 LDC.64 R6, c[0x0][0x238] ;  /* 0x00008e00ff069b82 */ /* 0x001e220000000a00 */
[----:B------:R-:W-:Y:S02]  /*0aa0*/  @!P1 IMAD.IADD R17, R2, 0x1, R5 ;  /* 0x0000000102119824 */ /* 0x000fe400078e0205 */
[----:B------:R-:W-:Y:S02]  /*0ab0*/  @!P1 VIADD R5, R5, 0x80 ;  /* 0x0000008005059836 */ /* 0x000fe40000000000 */
[----:B0-----:R-:W-:-:S05]  /*0ac0*/  @!P1 IMAD.WIDE.U32 R6, R17, 0x8, R6 ;  /* 0x0000000811069825 */ /* 0x001fca00078e0006 */
[----:B------:R0:W5:Y:S01]  /*0ad0*/  @!P1 LDG.E.64 R18, desc[UR4][R6.64] ;  /* 0x0000000406129981 */ /* 0x000162000c1e1b00 */
[----:B------:R-:W-:-:S13]  /*0ae0*/  ISETP.GE.AND P1, PT, R5, R0, PT ;  /* 0x000000000500720c */ /* 0x000fda0003f26270 */
[----:B-1----:R-:W1:Y:S01]  /*0af0*/  @!P1 LDC.64 R12, c[0x0][0x238] ;  /* 0x00008e00ff0c9b82 */ /* 0x002e620000000a00 */
[----:B------:R-:W-:Y:S01]  /*0b00*/  @!P1 IADD3 R17, R2, R5, RZ ;  /* 0x0000000502119210 */ /* 0x000fe20007ffe0ff */
[----:B------:R-:W-:-:S04]  /*0b10*/  @!P1 VIADD R5, R5, 0x80 ;  /* 0x0000008005059836 */ /* 0x000fc80000000000 */
[----:B-1----:R-:W-:Y:S01]  /*0b20*/  @!P1 IMAD.WIDE.U32 R12, R17, 0x8, R12 ;  /* 0x00000008110c9825 */ /* 0x002fe200078e000c */
[----:B------:R-:W-:-:S06]  /*0b30*/  CS2R R16, SRZ ;  /* 0x0000000000107805 */ /* 0x000fcc000001ff00 */
[----:B------:R1:W5:Y:S01]  /*0b40*/  @!P1 LDG.E.64 R16, desc[UR4][R12.64] ;  /* 0x000000040c109981 */ /* 0x000362000c1e1b00 */
[----:B------:R-:W-:Y:S02]  /*0b50*/  ISETP.GE.AND P1, PT, R5, R0, PT ;  /* 0x000000000500720c */ /* 0x000fe40003f26270 */
[----:B--2---:R-:W-:-:S11]  /*0b60*/  CS2R R14, SRZ ;  /* 0x00000000000e7805 */ /* 0x004fd6000001ff00 */
[----:B0-----:R-:W0:Y:S01]  /*0b70*/  @!P1 LDC.64 R6, c[0x0][0x238] ;  /* 0x00008e00ff069b82 */ /* 0x001e220000000a00 */
[----:B------:R-:W-:Y:S02]  /*0b80*/  @!P1 IMAD.IADD R25, R2, 0x1, R5 ;  /* 0x0000000102199824 */ /* 0x000fe400078e0205 */
[----:B------:R-:W-:Y:S02]  /*0b90*/  @!P1 VIADD R5, R5, 0x80 ;  /* 0x0000008005059836 */ /* 0x000fe40000000000 */
[----:B0-----:R-:W-:-:S03]  /*0ba0*/  @!P1 IMAD.WIDE.U32 R24, R25, 0x8, R6 ;  /* 0x0000000819189825 */ /* 0x001fc600078e0006 */
[----:B------:R-:W0:Y:S02]  /*0bb0*/  @!P0 LDC.64 R6, c[0x0][0x238] ;  /* 0x00008e00ff068b82 */ /* 0x000e240000000a00 */
[----:B------:R2:W5:Y:S01]  /*0bc0*/  @!P1 LDG.E.64 R14, desc[UR4][R24.64] ;  /* 0x00000004180e9981 */ /* 0x000562000c1e1b00 */
[----:B------:R-:W-:Y:S02]  /*0bd0*/  ISETP.GE.AND P1, PT, R5, R0, PT ;  /* 0x000000000500720c */ /* 0x000fe40003f26270 */
[----:B-1----:R-:W-:-:S11]  /*0be0*/  CS2R R12, SRZ ;  /* 0x00000000000c7805 */ /* 0x002fd6000001ff00 */
[----:B------:R-:W1:Y:S01]  /*0bf0*/  @!P1 LDC.64 R22, c[0x0][0x238] ;  /* 0x00008e00ff169b82 */ /* 0x000e620000000a00 */
[----:B------:R-:W-:-:S04]  /*0c00*/  @!P1 IMAD.IADD R5, R2, 0x1, R5 ;  /* 0x0000000102059824 */ /* 0x000fc800078e0205 */
[----:B-1----:R-:W-:-:S04]  /*0c10*/  @!P1 IMAD.WIDE.U32 R22, R5, 0x8, R22 ;  /* 0x0000000805169825 */ /* 0x002fc800078e0016 */
[----:B------:R-:W-:Y:S01]  /*0c20*/  @!P0 IMAD.IADD R5, R2, 0x1, R3 ;  /* 0x0000000102058824 */ /* 0x000fe200078e0203 */
[----:B------:R2:W5:Y:S03]  /*0c30*/  @!P1 LDG.E.64 R12, desc[UR4][R22.64] ;  /* 0x00000004160c9981 */ /* 0x000566000c1e1b00 */
[----:B0-----:R-:W-:Y:S01]  /*0c40*/  @!P0 IMAD.WIDE.U32 R6, R5, 0x8, R6 ;  /* 0x0000000805068825 */ /* 0x001fe200078e0006 */
[----:B------:R-:W-:-:S06]  /*0c50*/  CS2R R4, SRZ ;  /* 0x0000000000047805 */ /* 0x000fcc000001ff00 */
[----:B------:R2:W5:Y:S01]  /*0c60*/  @!P0 LDG.E.64 R4, desc[UR4][R6.64] ;  /* 0x0000000406048981 */ /* 0x000562000c1e1b00 */
[----:B------:R-:W-:Y:S04]  /*0c70*/  BSSY B0, `(.L_x_1866) ;  /* 0x0000013000007945 */ /* 0x000fe80003800000 */
[----:B------:R-:W-:Y:S05]  /*0c80*/  @P0 BRA `(.L_x_1867) ;  /* 0x0000000000440947 */ /* 0x000fea0003800000 */
[----:B------:R-:W-:Y:S01]  /*0c90*/  UMOV UR6, 0xf0000000 ;  /* 0xf000000000067882 */ /* 0x000fe20000000000 */
[----:B------:R-:W-:Y:S01]  /*0ca0*/  UMOV UR7, 0x380fffff ;  /* 0x380fffff00077882 */ /* 0x000fe20000000000 */
[----:B--2--5:R-:W0:Y:S01]  /*0cb0*/  F2F.F32.F64 R6, R4 ;  /* 0x0000000400067310 */ /* 0x024e220000301000 */
[----:B------:R-:W-:Y:S01]  /*0cc0*/  DSETP.GEU.AND P1, PT, |R4|, UR6, PT ;  /* 0x0000000604007e2a */ /* 0x000fe2000bf2e200 */
[----:B------:R-:W1:-:S13]  /*0cd0*/  LDC.64 R24, c[0x0][0x220] ;  /* 0x00008800ff187b82 */ /* 0x000e5a0000000a00 */
[----:B0-----:R-:W-:-:S05]  /*0ce0*/  @!P1 FMUL R6, R6, 1.175494350822287508e-38 ;  /* 0x0080000006069820 */ /* 0x001fca0000400000 */
[----:B------:R-:W-:-:S13]  /*0cf0*/  FSETP.GEU.FTZ.AND P1, PT, |R6|, +INF , PT ;  /* 0x7f8000000600780b */ /* 0x000fda0003f3e200 */
[----:B------:R-:W0:Y:S01]  /*0d00*/  @P1 LDC.64 R22, c[0x0][0x218] ;  /* 0x00008600ff161b82 */ /* 0x000e220000000a00 */
[----:B------:R-:W-:-:S05]  /*0d10*/  @P1 IMAD.MOV.U32 R27, RZ, RZ, 0x3f800000 ;  /* 0x3f800000ff1b1424 */ /* 0x000fca00078e00ff */
[----:B0-----:R0:W-:Y:S04]  /*0d20*/  @P1 STG.E desc[UR4][R22.64], R27 ;  /* 0x0000001b16001986 */ /* 0x0011e8000c101904 */
[----:B-1----:R-:W2:Y:S02]  /*0d30*/  LDG.E R24, desc[UR4][R24.64] ;  /* 0x0000000418187981 */ /* 0x002ea4000c1e1900 */
[C---:B--2---:R-:W-:Y:S01]  /*0d40*/  FMUL.FTZ R26, R24.reuse, 1 ;  /* 0x3f800000181a7820 */ /* 0x044fe20000410000 */
[----:B------:R-:W-:-:S03]  /*0d50*/  FSETP.NEU.FTZ.AND P1, PT, R24, 1, PT ;  /* 0x3f8000001800780b */ /* 0x000fc60003f3d000 */
[----:B------:R-:W1:Y:S02]  /*0d60*/  F2F.F64.F32 R6, R26 ;  /* 0x0000001a00067310 */ /* 0x000e640000201800 */
[----:B-1----:R-:W-:-:S10]  /*0d70*/  DMUL R6, R6, R4 ;  /* 0x0000000406067228 */ /* 0x002fd40000000000 */
[----:B------:R-:W-:Y:S02]  /*0d80*/  FSEL R4, R4, R6, !P1 ;  /* 0x0000000604047208 */ /* 0x000fe40004800000 */
[----:B0-----:R-:W-:-:S07]  /*0d90*/  FSEL R5, R5, R7, !P1 ;  /* 0x0000000705057208 */ /* 0x001fce0004800000 */
.L_x_1867:
[----:B------:R-:W-:Y:S05]  /*0da0*/  BSYNC B0 ;  /* 0x0000000000007941 */ /* 0x000fea0003800000 */
.L_x_1866:
[----:B--2---:R-:W-:Y:S01]  /*0db0*/  IADD3 R7, R3, 0x80, RZ ;  /* 0x0000008003077810 */ /* 0x004fe20007ffe0ff */
[----:B------:R-:W-:Y:S03]  /*0dc0*/  BSSY B0, `(.L_x_1868) ;  /* 0x0000014000007945 */ /* 0x000fe60003800000 */
[----:B------:R-:W-:-:S13]  /*0dd0*/  ISETP.GE.AND P1, PT, R7, R0, PT ;  /* 0x000000000700720c */ /* 0x000fda0003f26270 */
[----:B------:R-:W-:Y:S05]  /*0de0*/  @P1 BRA `(.L_x_1869) ;  /* 0x0000000000441947 */ /* 0x000fea0003800000 */
[----:B------:R-:W-:Y:S01]  /*0df0*/  UMOV UR6, 0xf0000000 ;  /* 0xf000000000067882 */ /* 0x000fe20000000000 */
[----:B------:R-:W-:Y:S01]  /*0e00*/  UMOV UR7, 0x380fffff ;  /* 0x380fffff00077882 */ /* 0x000fe20000000000 */
[----:B-----5:R-:W0:Y:S01]  /*0e10*/  F2F.F32.F64 R6, R8 ;  /* 0x0000000800067310 */ /* 0x020e220000301000 */
        /* <DEDUP_REMOVED lines=14> */
.L_x_1869:
[----:B------:R-:W-:Y:S05]  /*0f00*/  BSYNC B0 ;  /* 0x0000000000007941 */ /* 0x000fea0003800000 */
.L_x_1868:
[----:B------:R-:W-:Y:S01]  /*0f10*/  VIADD R23, R3, 0x100 ;  /* 0x0000010003177836 */ /* 0x000fe20000000000 */
[----:B------:R-:W-:Y:S04]  /*0f20*/  BSSY B0, `(.L_x_1870) ;  /* 0x0000014000007945 */ /* 0x000fe80003800000 */
        /* <DEDUP_REMOVED lines=19> */
.L_x_1871:
[----:B------:R-:W-:Y:S05]  /*1060*/  BSYNC B0 ;  /* 0x0000000000007941 */ /* 0x000fea0003800000 */
.L_x_1870:
        /* <DEDUP_REMOVED lines=21> */
.L_x_1873:
[----:B------:R-:W-:Y:S05]  /*11c0*/  BSYNC B0 ;  /* 0x0000000000007941 */ /* 0x000fea0003800000 */
.L_x_1872:
[----:B------:R-:W-:Y:S01]  /*11d0*/  IADD3 R23, R3, 0x200, RZ ;  /* 0x0000020003177810 */ /* 0x000fe20007ffe0ff */
        /* <DEDUP_REMOVED lines=20> */
.L_x_1875:
[----:B------:R-:W-:Y:S05]  /*1320*/  BSYNC B0 ;  /* 0x0000000000007941 */ /* 0x000fea0003800000 */
.L_x_1874:
[----:B-----5:R-:W-:Y:S01]  /*1330*/  VIADD R19, R3, 0x280 ;  /* 0x0000028003137836 */ /* 0x020fe20000000000 */
[----:B------:R-:W-:Y:S04]  /*1340*/  BSSY B0, `(.L_x_1876) ;  /* 0x0000014000007945 */ /* 0x000fe80003800000 */
[----:B------:R-:W-:-:S13]  /*1350*/  ISETP.GE.AND P1, PT, R19, R0, PT ;  /* 0x000000001300720c */ /* 0x000fda0003f26270 */
[----:B------:R-:W-:Y:S05]  /*1360*/  @P1 BRA `(.L_x_1877) ;  /* 0x0000000000441947 */ /* 0x000fea0003800000 */
[----:B------:R-:W-:Y:S01]  /*1370*/  UMOV UR6, 0xf0000000 ;  /* 0xf000000000067882 */ /* 0x000fe20000000000 */
[----:B------:R-:W-:Y:S01]  /*1380*/  UMOV UR7, 0x380fffff ;  /* 0x380fffff00077882 */ /* 0x000fe20000000000 */
[----:B------:R-:W0:Y:S01]  /*1390*/  F2F.F32.F64 R18, R16 ;  /* 0x0000001000127310 */ /* 0x000e220000301000 */
[----:B------:R-:W-:-:S14]  /*13a0*/  DSETP.GEU.AND P1, PT, |R16|, UR6, PT ;  /* 0x0000000610007e2a */ /* 0x000fdc000bf2e200 */
[----:B0-----:R-:W-:-:S05]  /*13b0*/  @!P1 FMUL R18, R18, 1.175494350822287508e-38 ;  /* 0x0080000012129820 */ /* 0x001fca0000400000 */
[----:B------:R-:W-:Y:S02]  /*13c0*/  FSETP.GEU.FTZ.AND P1, PT, |R18|, +INF , PT ;  /* 0x7f8000001200780b */ /* 0x000fe40003f3e200 */
[----:B------:R-:W0:Y:S11]  /*13d0*/  LDC.64 R18, c[0x0][0x220] ;  /* 0x00008800ff127b82 */ /* 0x000e360000000a00 */
        /* <DEDUP_REMOVED lines=10> */
.L_x_1877:
[----:B------:R-:W-:Y:S05]  /*1480*/  BSYNC B0 ;  /* 0x0000000000007941 */ /* 0x000fea0003800000 */
.L_x_1876:
[----:B------:R-:W-:Y:S01]  /*1490*/  VIADD R17, R3, 0x300 ;  /* 0x0000030003117836 */ /* 0x000fe20000000000 */
[----:B------:R-:W-:Y:S04]  /*14a0*/  BSSY B0, `(.L_x_1878) ;  /* 0x0000014000007945 */ /* 0x000fe80003800000 */
[----:B------:R-:W-:-:S13]  /*14b0*/  ISETP.GE.AND P1, PT, R17, R0, PT ;  /* 0x000000001100720c */ /* 0x000fda0003f26270 */
[----:B------:R-:W-:Y:S05]  /*14c0*/  @P1 BRA `(.L_x_1879) ;  /* 0x0000000000441947 */ /* 0x000fea0003800000 */
[----:B------:R-:W-:Y:S01]  /*14d0*/  UMOV UR6, 0xf0000000 ;  /* 0xf000000000067882 */ /* 0x000fe20000000000 */
[----:B------:R-:W-:Y:S01]  /*14e0*/  UMOV UR7, 0x380fffff ;  /* 0x380fffff00077882 */ /* 0x000fe20000000000 */
[----:B------:R-:W0:Y:S01]  /*14f0*/  F2F.F32.F64 R16, R14 ;  /* 0x0000000e00107310 */ /* 0x000e220000301000 */
        /* <DEDUP_REMOVED lines=14> */
.L_x_1879:
[----:B------:R-:W-:Y:S05]  /*15e0*/  BSYNC B0 ;  /* 0x0000000000007941 */ /* 0x000fea0003800000 */
.L_x_1878:
[----:B------:R-:W-:Y:S01]  /*15f0*/  IADD3 R15, R3, 0x380, RZ ;  /* 0x00000380030f7810 */ /* 0x000fe20007ffe0ff */
[----:B------:R-:W-:Y:S03]  /*1600*/  BSSY B0, `(.L_x_1880) ;  /* 0x0000014000007945 */ /* 0x000fe60003800000 */
        /* <DEDUP_REMOVED lines=19> */
.L_x_1881:
[----:B------:R-:W-:Y:S05]  /*1740*/  BSYNC B0 ;  /* 0x0000000000007941 */ /* 0x000fea0003800000 */
.L_x_1880:
[----:B------:R-:W0:Y:S01]  /*1750*/  @!P0 LDC.64 R12, c[0x0][0x230] ;  /* 0x00008c00ff0c8b82 */ /* 0x000e220000000a00 */
[----:B------:R-:W-:Y:S01]  /*1760*/  @!P0 IMAD.IADD R15, R2, 0x1, R3 ;  /* 0x00000001020f8824 */ /* 0x000fe200078e0203 */
[----:B------:R-:W-:Y:S01]  /*1770*/  BSSY B0, `(.L_x_1882) ;  /* 0x0000036000007945 */ /* 0x000fe20003800000 */
[----:B------:R-:W-:-:S03]  /*1780*/  @!P0 IMAD.MOV.U32 R3, RZ, RZ, R7 ;  /* 0x000000ffff038224 */ /* 0x000fc600078e0007 */
[----:B------:R-:W-:Y:S01]  /*1790*/  BSSY B1, `(.L_x_1883) ;  /* 0x000002c000017945 */ /* 0x000fe20003800000 */
[----:B0-----:R-:W-:-:S05]  /*17a0*/  @!P0 IMAD.WIDE.U32 R12, R15, 0x8, R12 ;  /* 0x000000080f0c8825 */ /* 0x001fca00078e000c */
[----:B------:R0:W-:Y:S01]  /*17b0*/  @!P0 STG.E.64 desc[UR4][R12.64], R4 ;  /* 0x000000040c008986 */ /* 0x0001e2000c101b04 */
[----:B------:R-:W-:-:S13]  /*17c0*/  ISETP.GE.AND P0, PT, R3, R0, PT ;  /* 0x000000000300720c */ /* 0x000fda0003f06270 */
[----:B0-----:R-:W-:Y:S05]  /*17d0*/  @P0 BRA `(.L_x_1884) ;  /* 0x0000000000380947 */ /* 0x001fea0003800000 */
[----:B------:R-:W0:Y:S01]  /*17e0*/  LDC.64 R4, c[0x0][0x230] ;  /* 0x00008c00ff047b82 */ /* 0x000e220000000a00 */
[----:B------:R-:W-:Y:S01]  /*17f0*/  IMAD.IADD R7, R2, 0x1, R3 ;  /* 0x0000000102077824 */ /* 0x000fe200078e0203 */
[----:B------:R-:W-:-:S04]  /*1800*/  IADD3 R3, R3, 0x80, RZ ;  /* 0x0000008003037810 */ /* 0x000fc80007ffe0ff */
[----:B------:R-:W-:Y:S01]  /*1810*/  ISETP.GE.AND P0, PT, R3, R0, PT ;  /* 0x000000000300720c */ /* 0x000fe20003f06270 */
[----:B0-----:R-:W-:-:S04]  /*1820*/  IMAD.WIDE.U32 R4, R7, 0x8, R4 ;  /* 0x0000000807047825 */ /* 0x001fc800078e0004 */
[----:B------:R-:W-:-:S05]  /*1830*/  IMAD.MOV.U32 R7, RZ, RZ, R9 ;  /* 0x000000ffff077224 */ /* 0x000fca00078e0009 */
[----:B------:R0:W-:Y:S03]  /*1840*/  STG.E.64 desc[UR4][R4.64], R6 ;  /* 0x0000000604007986 */ /* 0x0001e6000c101b04 */
[----:B------:R-:W-:Y:S05]  /*1850*/  @P0 BRA `(.L_x_1885) ;  /* 0x0000000000380947 */ /* 0x000fea0003800000 */
[----:B0-----:R-:W0:Y:S01]  /*1860*/  LDC.64 R4, c[0x0][0x230] ;  /* 0x00008c00ff047b82 */ /* 0x001e220000000a00 */
[----:B------:R-:W-:Y:S02]  /*1870*/  IMAD.IADD R7, R2, 0x1, R3 ;  /* 0x0000000102077824 */ /* 0x000fe400078e0203 */
[----:B------:R-:W-:Y:S02]  /*1880*/  IMAD.MOV.U32 R9, RZ, RZ, R11 ;  /* 0x000000ffff097224 */ /* 0x000fe400078e000b */
[----:B------:R-:W-:Y:S02]  /*1890*/  VIADD R3, R3, 0x80 ;  /* 0x0000008003037836 */ /* 0x000fe40000000000 */
[----:B0-----:R-:W-:-:S05]  /*18a0*/  IMAD.WIDE.U32 R4, R7, 0x8, R4 ;  /* 0x0000000807047825 */ /* 0x001fca00078e0004 */
[----:B------:R0:W-:Y:S02]  /*18b0*/  STG.E.64 desc[UR4][R4.64], R8 ;  /* 0x0000000804007986 */ /* 0x0001e4000c101b04 */
.L_x_1884:
[----:B------:R-:W-:-:S13]  /*18c0*/  ISETP.GE.AND P0, PT, R3, R0, PT ;  /* 0x000000000300720c */ /* 0x000fda0003f06270 */
[----:B------:R-:W-:Y:S05]  /*18d0*/  @P0 BRA `(.L_x_1886) ;  /* 0x0000000000380947 */ /* 0x000fea0003800000 */
[----:B0-----:R-:W0:Y:S01]  /*18e0*/  LDC.64 R4, c[0x0][0x230] ;  /* 0x00008c00ff047b82 */ /* 0x001e220000000a00 */
[----:B------:R-:W-:Y:S01]  /*18f0*/  IMAD.IADD R7, R2, 0x1, R3 ;  /* 0x0000000102077824 */ /* 0x000fe200078e0203 */
[----:B------:R-:W-:Y:S01]  /*1900*/  IADD3 R3, R3, 0x80, RZ ;  /* 0x0000008003037810 */ /* 0x000fe20007ffe0ff */
[----:B------:R-:W-:Y:S02]  /*1910*/  IMAD.MOV.U32 R11, RZ, RZ, R21 ;  /* 0x000000ffff0b7224 */ /* 0x000fe400078e0015 */
[----:B0-----:R-:W-:-:S05]  /*1920*/  IMAD.WIDE.U32 R4, R7, 0x8, R4 ;  /* 0x0000000807047825 */ /* 0x001fca00078e0004 */
[----:B------:R1:W-:Y:S02]  /*1930*/  STG.E.64 desc[UR4][R4.64], R10 ;  /* 0x0000000a04007986 */ /* 0x0003e4000c101b04 */
.L_x_1885:
[----:B------:R-:W-:-:S13]  /*1940*/  ISETP.GE.AND P0, PT, R3, R0, PT ;  /* 0x000000000300720c */ /* 0x000fda0003f06270 */
[----:B------:R-:W-:Y:S05]  /*1950*/  @P0 BRA `(.L_x_1887) ;  /* 0x00000000003c0947 */ /* 0x000fea0003800000 */
[----:B01----:R-:W0:Y:S01]  /*1960*/  LDC.64 R4, c[0x0][0x230] ;  /* 0x00008c00ff047b82 */ /* 0x003e220000000a00 */
[----:B------:R-:W-:Y:S02]  /*1970*/  IMAD.IADD R7, R2, 0x1, R3 ;  /* 0x0000000102077824 */ /* 0x000fe400078e0203 */
[----:B------:R-:W-:Y:S02]  /*1980*/  IMAD.MOV.U32 R21, RZ, RZ, R23 ;  /* 0x000000ffff157224 */ /* 0x000fe400078e0017 */
[----:B------:R-:W-:Y:S02]  /*1990*/  VIADD R3, R3, 0x80 ;  /* 0x0000008003037836 */ /* 0x000fe40000000000 */
[----:B0-----:R-:W-:-:S05]  /*19a0*/  IMAD.WIDE.U32 R4, R7, 0x8, R4 ;  /* 0x0000000807047825 */ /* 0x001fca00078e0004 */
[----:B------:R1:W-:Y:S02]  /*19b0*/  STG.E.64 desc[UR4][R4.64], R20 ;  /* 0x0000001404007986 */ /* 0x0003e4000c101b04 */
.L_x_1886:
[----:B------:R-:W-:-:S13]  /*19c0*/  ISETP.GE.AND P0, PT, R3, R0, PT ;  /* 0x000000000300720c */ /* 0x000fda0003f06270 */
[----:B------:R-:W-:Y:S05]  /*19d0*/  @P0 BREAK B1 ;  /* 0x0000000000010942 */ /* 0x000fea0003800000 */
[----:B------:R-:W-:Y:S05]  /*19e0*/  @P0 BRA `(.L_x_1888) ;  /* 0x0000000000380947 */ /* 0x000fea0003800000 */
[----:B01----:R-:W0:Y:S01]  /*19f0*/  LDC.64 R4, c[0x0][0x230] ;  /* 0x00008c00ff047b82 */ /* 0x003e220000000a00 */
[----:B------:R-:W-:Y:S01]  /*1a00*/  IMAD.IADD R7, R2, 0x1, R3 ;  /* 0x0000000102077824 */ /* 0x000fe200078e0203 */
[----:B------:R-:W-:Y:S01]  /*1a10*/  IADD3 R3, R3, 0x80, RZ ;  /* 0x0000008003037810 */ /* 0x000fe20007ffe0ff */
[----:B------:R-:W-:Y:S02]  /*1a20*/  IMAD.MOV.U32 R23, RZ, RZ, R25 ;  /* 0x000000ffff177224 */ /* 0x000fe400078e0019 */
[----:B0-----:R-:W-:-:S05]  /*1a30*/  IMAD.WIDE.U32 R4, R7, 0x8, R4 ;  /* 0x0000000807047825 */ /* 0x001fca00078e0004 */
[----:B------:R2:W-:Y:S02]  /*1a40*/  STG.E.64 desc[UR4][R4.64], R22 ;  /* 0x0000001604007986 */ /* 0x0005e4000c101b04 */
.L_x_1887:
[----:B------:R-:W-:Y:S05]  /*1a50*/  BSYNC B1 ;  /* 0x0000000000017941 */ /* 0x000fea0003800000 */
.L_x_1883:
[----:B------:R-:W-:-:S13]  /*1a60*/  ISETP.GE.AND P0, PT, R3, R0, PT ;  /* 0x000000000300720c */ /* 0x000fda0003f06270 */
[----:B012---:R-:W0:Y:S01]  /*1a70*/  @!P0 LDC.64 R4, c[0x0][0x230] ;  /* 0x00008c00ff048b82 */ /* 0x007e220000000a00 */
[----:B------:R-:W-:Y:S02]  /*1a80*/  @!P0 IMAD.IADD R7, R2, 0x1, R3 ;  /* 0x0000000102078824 */ /* 0x000fe400078e0203 */
[----:B------:R-:W-:Y:S02]  /*1a90*/  @!P0 IMAD.MOV.U32 R25, RZ, RZ, R27 ;  /* 0x000000ffff198224 */ /* 0x000fe400078e001b */
[----:B------:R-:W-:Y:S02]  /*1aa0*/  @!P0 VIADD R3, R3, 0x80 ;  /* 0x0000008003038836 */ /* 0x000fe40000000000 */
[----:B0-----:R-:W-:-:S05]  /*1ab0*/  @!P0 IMAD.WIDE.U32 R4, R7, 0x8, R4 ;  /* 0x0000000807048825 */ /* 0x001fca00078e0004 */
[----:B------:R2:W-:Y:S02]  /*1ac0*/  @!P0 STG.E.64 desc[UR4][R4.64], R24 ;  /* 0x0000001804008986 */ /* 0x0005e4000c101b04 */
.L_x_1888:
[----:B------:R-:W-:Y:S05]  /*1ad0*/  BSYNC B0 ;  /* 0x0000000000007941 */ /* 0x000fea0003800000 */
.L_x_1882:
[----:B------:R-:W-:Y:S05]  /*1ae0*/  WARPSYNC.ALL ;  /* 0x0000000000007948 */ /* 0x000fea0003800000 */
[----:B------:R-:W-:-:S13]  /*1af0*/  ISETP.GE.AND P0, PT, R3, R0, PT ;  /* 0x000000000300720c */ /* 0x000fda0003f06270 */
[----:B------:R-:W-:Y:S05]  /*1b00*/  @P0 EXIT ;  /* 0x000000000000094d */ /* 0x000fea0003800000 */
[----:B012---:R-:W0:Y:S01]  /*1b10*/  LDC.64 R4, c[0x0][0x230] ;  /* 0x00008c00ff047b82 */ /* 0x007e220000000a00 */
[----:B------:R-:W-:-:S04]  /*1b20*/  IMAD.IADD R3, R2, 0x1, R3 ;  /* 0x0000000102037824 */ /* 0x000fc800078e0203 */
[----:B0-----:R-:W-:-:S05]  /*1b30*/  IMAD.WIDE.U32 R2, R3, 0x8, R4 ;  /* 0x0000000803027825 */ /* 0x001fca00078e0004 */
[----:B------:R-:W-:Y:S01]  /*1b40*/  STG.E.64 desc[UR4][R2.64], R18 ;  /* 0x0000001202007986 */ /* 0x000fe2000c101b04 */
[----:B------:R-:W-:Y:S05]  /*1b50*/  EXIT ;  /* 0x000000000000794d */ /* 0x000fea0003800000 */
.L_x_1889:
        /* <DEDUP_REMOVED lines=10> */
.L_x_1963:


//--------------------- .text._ZN2at6native29vectorized_elementwise_kernelILi4EZZZNS0_46_GLOBAL__N__5fd40885_13_AmpKernels_cu_3810c27339_amp_non_finite_check_and_unscale_cuda_ERNS_6TensorES4_RKS3_ENKUlvE_clEvENKUlvE_clEvEUldE_St5arrayIPcLm2EEEEviT0_T1_ --------------------------
	.section	.text._ZN2at6native29vectorized_elementwise_kernelILi4EZZZNS0_46_GLOBAL__N__5fd40885_13_AmpKernels_cu_3810c27339_amp_non_finite_check_and_unscale_cuda_ERNS_6TensorES4_RKS3_ENKUlvE_clEvENKUlvE_clEvEUldE_St5arrayIPcLm2EEEEviT0_T1_,"ax",@progbits
	.align	128
        .global         _ZN2at6native29vectorized_elementwise_kernelILi4EZZZNS0_46_GLOBAL__N__5fd40885_13_AmpKernels_cu_3810c27339_amp_non_finite_check_and_unscale_cuda_ERNS_6TensorES4_RKS3_ENKUlvE_clEvENKUlvE_clEvEUldE_St5arrayIPcLm2EEEEviT0_T1_
        .type           _ZN2at6native29vectorized_elementwise_kernelILi4EZZZNS0_46_GLOBAL__N__5fd40885_13_AmpKernels_cu_3810c27339_amp_non_finite_check_and_unscale_cuda_ERNS_6TensorES4_RKS3_ENKUlvE_clEvENKUlvE_clEvEUldE_St5arrayIPcLm2EEEEviT0_T1_,@function
        .size           _ZN2at6native29vectorized_elementwise_kernelILi4EZZZNS0_46_GLOBAL__N__5fd40885_13_AmpKernels_cu_3810c27339_amp_non_finite_check_and_unscale_cuda_ERNS_6TensorES4_RKS3_ENKUlvE_clEvENKUlvE_clEvEUldE_St5arrayIPcLm2EEEEviT0_T1_,(.L_x_1964 - _ZN2at6native29vectorized_elementwise_kernelILi4EZZZNS0_46_GLOBAL__N__5fd40885_13_AmpKernels_cu_3810c27339_amp_non_finite_check_and_unscale_cuda_ERNS_6TensorES4_RKS3_ENKUlvE_clEvENKUlvE_clEvEUldE_St5arrayIPcLm2EEEEviT0_T1_)
        .other          _ZN2at6native29vectorized_elementwise_kernelILi4EZZZNS0_46_GLOBAL__N__5fd40885_13_AmpKernels_cu_3810c27339_amp_non_finite_check_and_unscale_cuda_ERNS_6TensorES4_RKS3_ENKUlvE_clEvENKUlvE_clEvEUldE_St5arrayIPcLm2EEEEviT0_T1_,@"STO_CUDA_ENTRY STV_DEFAULT"
_ZN2at6native29vectorized_elementwise_kernelILi4EZZZNS0_46_GLOBAL__N__5fd40885_13_AmpKernels_cu_3810c27339_amp_non_finite_check_and_unscale_cuda_ERNS_6TensorES4_RKS3_ENKUlvE_clEvENKUlvE_clEvEUldE_St5arrayIPcLm2EEEEviT0_T1_:
.text._ZN2at6native29vectorized_elementwise_kernelILi4EZZZNS0_46_GLOBAL__N__5fd40885_13_AmpKernels_cu_3810c27339_amp_non_finite_check_and_unscale_cuda_ERNS_6TensorES4_RKS3_ENKUlvE_clEvENKUlvE_clEvEUldE_St5arrayIPcLm2EEEEviT0_T1_:
        /* <DEDUP_REMOVED lines=142> */
.L_x_1890:
        /* <DEDUP_REMOVED lines=76> */
.L_x_1892:
[----:B------:R-:W-:Y:S05]  /*0da0*/  BSYNC B0 ;  /* 0x0000000000007941 */ /* 0x000fea0003800000 */
.L_x_1891:
        /* <DEDUP_REMOVED lines=21> */
.L_x_1894:
[----:B------:R-:W-:Y:S05]  /*0f00*/  BSYNC B0 ;  /* 0x0000000000007941 */ /* 0x000fea0003800000 */
.L_x_1893:
        /* <DEDUP_REMOVED lines=21> */
.L_x_1896:
[----:B------:R-:W-:Y:S05]  /*1060*/  BSYNC B0 ;  /* 0x0000000000007941 */ /* 0x000fea0003800000 */
.L_x_1895:
        /* <DEDUP_REMOVED lines=21> */
.L_x_1898:
[----:B------:R-:W-:Y:S05]  /*11c0*/  BSYNC B0 ;  /* 0x0000000000007941 */ /* 0x000fea0003800000 */
.L_x_1897:
        /* <DEDUP_REMOVED lines=21> */
.L_x_1900:
[----:B------:R-:W-:Y:S05]  /*1320*/  BSYNC B0 ;  /* 0x0000000000007941 */ /* 0x000fea0003800000 */
.L_x_1899:
        /* <DEDUP_REMOVED lines=21> */
.L_x_1902:
[----:B------:R-:W-:Y:S05]  /*1480*/  BSYNC B0 ;  /* 0x0000000000007941 */ /* 0x000fea0003800000 */
.L_x_1901:
        /* <DEDUP_REMOVED lines=21> */
.L_x_1904:
[----:B------:R-:W-:Y:S05]  /*15e0*/  BSYNC B0 ;  /* 0x0000000000007941 */ /* 0x000fea0003800000 */
.L_x_1903:
        /* <DEDUP_REMOVED lines=21> */
.L_x_1906:
[----:B------:R-:W-:Y:S05]  /*1740*/  BSYNC B0 ;  /* 0x0000000000007941 */ /* 0x000fea0003800000 */
.L_x_1905:
        /* <DEDUP_REMOVED lines=23> */
.L_x_1909:
        /* <DEDUP_REMOVED lines=8> */
.L_x_1910:
        /* <DEDUP_REMOVED lines=8> */
.L_x_1911:
        /* <DEDUP_REMOVED lines=9> */
.L_x_1912:
[----:B------:R-:W-:Y:S05]  /*1a50*/  BSYNC B1 ;  /* 0x0000000000017941 */ /* 0x000fea0003800000 */
.L_x_1908:
[----:B------:R-:W-:-:S13]  /*1a60*/  ISETP.GE.AND P0, PT, R3, R0, PT ;  /* 0x000000000300720c */ /* 0x000fda0003f06270 */
[----:B012---:R-:W0:Y:S01]  /*1a70*/  @!P0 LDC.64 R4, c[0x0][0x230] ;  /* 0x00008c00ff048b82 */ /* 0x007e220000000a00 */
[----:B------:R-:W-:Y:S02]  /*1a80*/  @!P0 IMAD.IADD R7, R2, 0x1, R3 ;  /* 0x0000000102078824 */ /* 0x000fe400078e0203 */
[----:B------:R-:W-:Y:S02]  /*1a90*/  @!P0 IMAD.MOV.U32 R25, RZ, RZ, R27 ;  /* 0x000000ffff198224 */ /* 0x000fe400078e001b */
[----:B------:R-:W-:Y:S02]  /*1aa0*/  @!P0 VIADD R3, R3, 0x80 ;  /* 0x0000008003038836 */ /* 0x000fe40000000000 */
[----:B0-----:R-:W-:-:S05]  /*1ab0*/  @!P0 IMAD.WIDE.U32 R4, R7, 0x8, R4 ;  /* 0x0000000807048825 */ /* 0x001fca00078e0004 */
[----:B------:R2:W-:Y:S02]  /*1ac0*/  @!P0 STG.E.64 desc[UR4][R4.64], R24 ;  /* 0x0000001804008986 */ /* 0x0005e4000c101b04 */
.L_x_1913:
[----:B------:R-:W-:Y:S05]  /*1ad0*/  BSYNC B0 ;  /* 0x0000000000007941 */ /* 0x000fea0003800000 */
.L_x_1907:
        /* <DEDUP_REMOVED lines=8> */
.L_x_1914:
        /* <DEDUP_REMOVED lines=10> */
.L_x_1964:


//--------------------- .text._ZN2at6native29vectorized_elementwise_kernelILi8EZZZNS0_46_GLOBAL__N__5fd40885_13_AmpKernels_cu_3810c27339_amp_non_finite_check_and_unscale_cuda_ERNS_6TensorES4_RKS3_ENKUlvE_clEvENKUlvE_clEvEUldE_St5arrayIPcLm2EEEEviT0_T1_ --------------------------
	.section	.text._ZN2at6native29vectorized_elementwise_kernelILi8EZZZNS0_46_GLOBAL__N__5fd40885_13_AmpKernels_cu_3810c27339_amp_non_finite_check_and_unscale_cuda_ERNS_6TensorES4_RKS3_ENKUlvE_clEvENKUlvE_clEvEUldE_St5arrayIPcLm2EEEEviT0_T1_,"ax",@progbits
	.align	128
        .global         _ZN2at6native29vectorized_elementwise_kernelILi8EZZZNS0_46_GLOBAL__N__5fd40885_13_AmpKernels_cu_3810c27339_amp_non_finite_check_and_unscale_cuda_ERNS_6TensorES4_RKS3_ENKUlvE_clEvENKUlvE_clEvEUldE_St5arrayIPcLm2EEEEviT0_T1_
        .type           _ZN2at6native29vectorized_elementwise_kernelILi8EZZZNS0_46_GLOBAL__N__5fd40885_13_AmpKernels_cu_3810c27339_amp_non_finite_check_and_unscale_cuda_ERNS_6TensorES4_RKS3_ENKUlvE_clEvENKUlvE_clEvEUldE_St5arrayIPcLm2EEEEviT0_T1_,@function
        .size           _ZN2at6native29vectorized_elementwise_kernelILi8EZZZNS0_46_GLOBAL__N__5fd40885_13_AmpKernels_cu_3810c27339_amp_non_finite_check_and_unscale_cuda_ERNS_6TensorES4_RKS3_ENKUlvE_clEvENKUlvE_clEvEUldE_St5arrayIPcLm2EEEEviT0_T1_,(.L_x_1965 - _ZN2at6native29vectorized_elementwise_kernelILi8EZZZNS0_46_GLOBAL__N__5fd40885_13_AmpKernels_cu_3810c27339_amp_non_finite_check_and_unscale_cuda_ERNS_6TensorES4_RKS3_ENKUlvE_clEvENKUlvE_clEvEUldE_St5arrayIPcLm2EEEEviT0_T1_)
        .other          _ZN2at6native29vectorized_elementwise_kernelILi8EZZZNS0_46_GLOBAL__N__5fd40885_13_AmpKernels_cu_3810c27339_amp_non_finite_check_and_unscale_cuda_ERNS_6TensorES4_RKS3_ENKUlvE_clEvENKUlvE_clEvEUldE_St5arrayIPcLm2EEEEviT0_T1_,@"STO_CUDA_ENTRY STV_DEFAULT"
_ZN2at6native29vectorized_elementwise_kernelILi8EZZZNS0_46_GLOBAL__N__5fd40885_13_AmpKernels_cu_3810c27339_amp_non_finite_check_and_unscale_cuda_ERNS_6TensorES4_RKS3_ENKUlvE_clEvENKUlvE_clEvEUldE_St5arrayIPcLm2EEEEviT0_T1_:
.text._ZN2at6native29vectorized_elementwise_kernelILi8EZZZNS0_46_GLOBAL__N__5fd40885_13_AmpKernels_cu_3810c27339_amp_non_finite_check_and_unscale_cuda_ERNS_6TensorES4_RKS3_ENKUlvE_clEvENKUlvE_clEvEUldE_St5arrayIPcLm2EEEEviT0_T1_:
        /* <DEDUP_REMOVED lines=142> */
.L_x_1915:
        /* <DEDUP_REMOVED lines=76> */
.L_x_1917:
[----:B------:R-:W-:Y:S05]  /*0da0*/  BSYNC B0 ;  /* 0x0000000000007941 */ /* 0x000fea0003800000 */
.L_x_1916:
        /* <DEDUP_REMOVED lines=21> */
.L_x_1919:
[----:B------:R-:W-:Y:S05]  /*0f00*/  BSYNC B0 ;  /* 0x0000000000007941 */ /* 0x000fea0003800000 */
.L_x_1918:
        /* <DEDUP_REMOVED lines=21> */
.L_x_1921:
[----:B------:R-:W-:Y:S05]  /*1060*/  BSYNC B0 ;  /* 0x0000000000007941 */ /* 0x000fea0003800000 */
.L_x_1920:
        /* <DEDUP_REMOVED lines=21> */
.L_x_1923:
[----:B------:R-:W-:Y:S05]  /*11c0*/  BSYNC B0 ;  /* 0x0000000000007941 */ /* 0x000fea0003800000 */
.L_x_1922:
        /* <DEDUP_REMOVED lines=21> */
.L_x_1925:
[----:B------:R-:W-:Y:S05]  /*1320*/  BSYNC B0 ;  /* 0x0000000000007941 */ /* 0x000fea0003800000 */
.L_x_1924:
        /* <DEDUP_REMOVED lines=21> */
.L_x_1927:
[----:B------:R-:W-:Y:S05]  /*1480*/  BSYNC B0 ;  /* 0x0000000000007941 */ /* 0x000fea0003800000 */
.L_x_1926:
        /* <DEDUP_REMOVED lines=21> */
.L_x_1929:
[----:B------:R-:W-:Y:S05]  /*15e0*/  BSYNC B0 ;  /* 0x0000000000007941 */ /* 0x000fea0003800000 */
.L_x_1928:
        /* <DEDUP_REMOVED lines=21> */
.L_x_1931:
[----:B------:R-:W-:Y:S05]  /*1740*/  BSYNC B0 ;  /* 0x0000000000007941 */ /* 0x000fea0003800000 */
.L_x_1930:
        /* <DEDUP_REMOVED lines=23> */
.L_x_1934:
        /* <DEDUP_REMOVED lines=8> */
.L_x_1935:
        /* <DEDUP_REMOVED lines=8> */
.L_x_1936:
        /* <DEDUP_REMOVED lines=9> */
.L_x_1937:
[----:B------:R-:W-:Y:S05]  /*1a50*/  BSYNC B1 ;  /* 0x0000000000017941 */ /* 0x000fea0003800000 */
.L_x_1933:
[----:B------:R-:W-:-:S13]  /*1a60*/  ISETP.GE.AND P0, PT, R3, R0, PT ;  /* 0x000000000300720c */ /* 0x000fda0003f06270 */
[----:B012---:R-:W0:Y:S01]  /*1a70*/  @!P0 LDC.64 R4, c[0x0][0x230] ;  /* 0x00008c00ff048b82 */ /* 0x007e220000000a00 */
[----:B------:R-:W-:Y:S02]  /*1a80*/  @!P0 IMAD.IADD R7, R2, 0x1, R3 ;  /* 0x0000000102078824 */ /* 0x000fe400078e0203 */
[----:B------:R-:W-:Y:S02]  /*1a90*/  @!P0 IMAD.MOV.U32 R25, RZ, RZ, R27 ;  /* 0x000000ffff198224 */ /* 0x000fe400078e001b */
[----:B------:R-:W-:Y:S02]  /*1aa0*/  @!P0 VIADD R3, R3, 0x80 ;  /* 0x0000008003038836 */ /* 0x000fe40000000000 */
[----:B0-----:R-:W-:-:S05]  /*1ab0*/  @!P0 IMAD.WIDE.U32 R4, R7, 0x8, R4 ;  /* 0x0000000807048825 */ /* 0x001fca00078e0004 */
[----:B------:R2:W-:Y:S02]  /*1ac0*/  @!P0 STG.E.64 desc[UR4][R4.64], R24 ;  /* 0x0000001804008986 */ /* 0x0005e4000c101b04 */
.L_x_1938:
[----:B------:R-:W-:Y:S05]  /*1ad0*/  BSYNC B0 ;  /* 0x0000000000007941 */ /* 0x000fea0003800000 */
.L_x_1932:
        /* <DEDUP_REMOVED lines=8> */
.L_x_1939:
        /* <DEDUP_REMOVED lines=10> */
.L_x_1965:


//--------------------- .text._ZN2at6native28amp_update_scale_cuda_kernelEPfPiPKfddi --------------------------
	.section	.text._ZN2at6native28amp_update_scale_cuda_kernelEPfPiPKfddi,"ax",@progbits
	.align	128
        .global         _ZN2at6native28amp_update_scale_cuda_kernelEPfPiPKfddi
        .type           _ZN2at6native28amp_update_scale_cuda_kernelEPfPiPKfddi,@function
        .size           _ZN2at6native28amp_update_scale_cuda_kernelEPfPiPKfddi,(.L_x_1966 - _ZN2at6native28amp_update_scale_cuda_kernelEPfPiPKfddi)
        .other          _ZN2at6native28amp_update_scale_cuda_kernelEPfPiPKfddi,@"STO_CUDA_ENTRY STV_DEFAULT"
_ZN2at6native28amp_update_scale_cuda_kernelEPfPiPKfddi:
.text._ZN2at6native28amp_update_scale_cuda_kernelEPfPiPKfddi:
[----:B------:R-:W-:Y:S08]  /*0000*/  LDC R1, c[0x0][0x28] ;  /* 0x00000a00ff017b82 */ /* 0x000ff00000000800 */
[----:B------:R-:W0:Y:S01]  /*0010*/  LDC.64 R2, c[0x0][0x220] ;  /* 0x00008800ff027b82 */ /* 0x000e220000000a00 */
[----:B------:R-:W-:Y:S02]  /*0020*/  ULDC.64 UR4, c[0x0][0x208] ;  /* 0x0000820000047ab9 */ /* 0x000fe40000000a00 */
[----:B0-----:R-:W2:Y:S02]  /*0030*/  LDG.E R2, desc[UR4][R2.64] ;  /* 0x0000000402027981 */ /* 0x001ea4000c1e1900 */
[----:B--2---:R-:W-:-:S13]  /*0040*/  FSETP.NEU.FTZ.AND P0, PT, R2, RZ, PT ;  /* 0x000000ff0200720b */ /* 0x004fda0003f1d000 */
[----:B------:R-:W-:Y:S05]  /*0050*/  @P0 BRA `(.L_x_1940) ;  /* 0x0000000000580947 */ /* 0x000fea0003800000 */
[----:B------:R-:W0:Y:S01]  /*0060*/  LDC.64 R2, c[0x0][0x218] ;  /* 0x00008600ff027b82 */ /* 0x000e220000000a00 */
[----:B------:R-:W-:Y:S01]  /*0070*/  ULDC UR6, c[0x0][0x238] ;  /* 0x00008e0000067ab9 */ /* 0x000fe20000000800 */
[----:B0-----:R-:W2:Y:S02]  /*0080*/  LDG.E R0, desc[UR4][R2.64] ;  /* 0x0000000402007981 */ /* 0x001ea4000c1e1900 */
[----:B--2---:R-:W-:-:S04]  /*0090*/  IADD3 R5, R0, 0x1, RZ ;  /* 0x0000000100057810 */ /* 0x004fc80007ffe0ff */
[----:B------:R-:W-:-:S13]  /*00a0*/  ISETP.NE.AND P0, PT, R5, UR6, PT ;  /* 0x0000000605007c0c */ /* 0x000fda000bf05270 */
[----:B------:R0:W-:Y:S01]  /*00b0*/  @P0 STG.E desc[UR4][R2.64], R5 ;  /* 0x0000000502000986 */ /* 0x0001e2000c101904 */
[----:B------:R-:W-:Y:S05]  /*00c0*/  @P0 EXIT ;  /* 0x000000000000094d */ /* 0x000fea0003800000 */
[----:B0-----:R-:W0:Y:S01]  /*00d0*/  LDC.64 R4, c[0x0][0x210] ;  /* 0x00008400ff047b82 */ /* 0x001e220000000a00 */
[----:B------:R-:W-:Y:S01]  /*00e0*/  ULDC.64 UR6, c[0x0][0x228] ;  /* 0x00008a0000067ab9 */ /* 0x000fe20000000a00 */
[----:B0-----:R-:W2:Y:S02]  /*00f0*/  LDG.E R0, desc[UR4][R4.64] ;  /* 0x0000000404007981 */ /* 0x001ea4000c1e1900 */
[----:B--2---:R-:W-:-:S04]  /*0100*/  FMUL.FTZ R0, R0, 1 ;  /* 0x3f80000000007820 */ /* 0x004fc80000410000 */
[----:B------:R-:W0:Y:S02]  /*0110*/  F2F.F64.F32 R6, R0 ;  /* 0x0000000000067310 */ /* 0x000e240000201800 */
[----:B0-----:R-:W-:Y:S01]  /*0120*/  DMUL R6, R6, UR6 ;  /* 0x0000000606067c28 */ /* 0x001fe20008000000 */
[----:B------:R-:W-:Y:S01]  /*0130*/  UMOV UR6, 0xf0000000 ;  /* 0xf000000000067882 */ /* 0x000fe20000000000 */
[----:B------:R-:W-:-:S04]  /*0140*/  UMOV UR7, 0x380fffff ;  /* 0x380fffff00077882 */ /* 0x000fc80000000000 */
[----:B------:R-:W0:Y:S02]  /*0150*/  F2F.F32.F64 R9, R6 ;  /* 0x0000000600097310 */ /* 0x000e240000301000 */
[----:B------:R-:W-:-:S14]  /*0160*/  DSETP.GEU.AND P0, PT, |R6|, UR6, PT ;  /* 0x0000000606007e2a */ /* 0x000fdc000bf0e200 */
[----:B0-----:R-:W-:-:S05]  /*0170*/  @!P0 FMUL R9, R9, 1.175494350822287508e-38 ;  /* 0x0080000009098820 */ /* 0x001fca0000400000 */
[----:B------:R-:W-:-:S13]  /*0180*/  FSETP.GEU.FTZ.AND P0, PT, |R9|, +INF , PT ;  /* 0x7f8000000900780b */ /* 0x000fda0003f1e200 */
[----:B------:R-:W-:Y:S04]  /*0190*/  @!P0 STG.E desc[UR4][R4.64], R9 ;  /* 0x0000000904008986 */ /* 0x000fe8000c101904 */
[----:B------:R-:W-:Y:S01]  /*01a0*/  STG.E desc[UR4][R2.64], RZ ;  /* 0x000000ff02007986 */ /* 0x000fe2000c101904 */
[----:B------:R-:W-:Y:S05]  /*01b0*/  EXIT ;  /* 0x000000000000794d */ /* 0x000fea0003800000 */
.L_x_1940:
[----:B------:R-:W0:Y:S01]  /*01c0*/  LDC.64 R4, c[0x0][0x210] ;  /* 0x00008400ff047b82 */ /* 0x000e220000000a00 */
[----:B------:R-:W-:Y:S01]  /*01d0*/  ULDC.64 UR6, c[0x0][0x230] ;  /* 0x00008c0000067ab9 */ /* 0x000fe20000000a00 */
[----:B0-----:R-:W2:Y:S06]  /*01e0*/  LDG.E R0, desc[UR4][R4.64] ;  /* 0x0000000404007981 */ /* 0x001eac000c1e1900 */
[----:B------:R-:W0:Y:S01]  /*01f0*/  LDC.64 R6, c[0x0][0x218] ;  /* 0x00008600ff067b82 */ /* 0x000e220000000a00 */
[----:B--2---:R-:W-:-:S04]  /*0200*/  FMUL.FTZ R0, R0, 1 ;  /* 0x3f80000000007820 */ /* 0x004fc80000410000 */
[----:B------:R-:W1:Y:S02]  /*0210*/  F2F.F64.F32 R2, R0 ;  /* 0x0000000000027310 */ /* 0x000e640000201800 */
[----:B-1----:R-:W-:Y:S01]  /*0220*/  DMUL R2, R2, UR6 ;  /* 0x0000000602027c28 */ /* 0x002fe20008000000 */
[----:B------:R-:W-:Y:S01]  /*0230*/  UMOV UR6, 0xf0000000 ;  /* 0xf000000000067882 */ /* 0x000fe20000000000 */
[----:B------:R-:W-:-:S04]  /*0240*/  UMOV UR7, 0x380fffff ;  /* 0x380fffff00077882 */ /* 0x000fc80000000000 */
[----:B------:R-:W1:Y:S02]  /*0250*/  F2F.F32.F64 R9, R2 ;  /* 0x0000000200097310 */ /* 0x000e640000301000 */
[----:B------:R-:W-:-:S14]  /*0260*/  DSETP.GEU.AND P0, PT, |R2|, UR6, PT ;  /* 0x0000000602007e2a */ /* 0x000fdc000bf0e200 */
[----:B-1----:R-:W-:-:S05]  /*0270*/  @!P0 FMUL R9, R9, 1.175494350822287508e-38 ;  /* 0x0080000009098820 */ /* 0x002fca0000400000 */
[----:B------:R-:W-:Y:S04]  /*0280*/  STG.E desc[UR4][R4.64], R9 ;  /* 0x0000000904007986 */ /* 0x000fe8000c101904 */
[----:B0-----:R-:W-:Y:S01]  /*0290*/  STG.E desc[UR4][R6.64], RZ ;  /* 0x000000ff06007986 */ /* 0x001fe2000c101904 */
[----:B------:R-:W-:Y:S05]  /*02a0*/  EXIT ;  /* 0x000000000000794d */ /* 0x000fea0003800000 */
.L_x_1941:
        /* <DEDUP_REMOVED lines=13> */
.L_x_1966:


//--------------------- .nv.global.init           --------------------------
	.section	.nv.global.init,"aw",@progbits
.nv.global.init:
	.type		$str$6,@object
	.size		$str$6,(__unnamed_3 - $str$6)
$str$6:
        /*0000*/ 	.byte	0x66, 0x61, 0x6c, 0x73, 0x65, 0x00
	.type		__unnamed_3,@object
	.size		__unnamed_3,(__unnamed_1 - __unnamed_3)
__unnamed_3:
        /*0006*/ 	.byte	0x66, 0x65, 0x74, 0x63, 0x68, 0x5f, 0x61, 0x6e, 0x64, 0x5f, 0x63, 0x61, 0x73, 0x74, 0x00
	.type		__unnamed_1,@object
	.size		__unnamed_1,(__unnamed_5 - __unnamed_1)
__unnamed_1:
        /*0015*/ 	.byte	0x66, 0x65, 0x74, 0x63, 0x68, 0x5f, 0x61, 0x6e, 0x64, 0x5f, 0x63, 0x61, 0x73, 0x74, 0x00
	.type		__unnamed_5,@object
	.size		__unnamed_5,(__unnamed_4 - __unnamed_5)
__unnamed_5:
        /*0024*/ 	.byte	0x66, 0x65, 0x74, 0x63, 0x68, 0x5f, 0x61, 0x6e, 0x64, 0x5f, 0x63, 0x61, 0x73, 0x74, 0x00
	.type		__unnamed_4,@object
	.size		__unnamed_4,(__unnamed_2 - __unnamed_4)
__unnamed_4:
        /*0033*/ 	.byte	0x63, 0x61, 0x73, 0x74, 0x5f, 0x61, 0x6e, 0x64, 0x5f, 0x73, 0x74, 0x6f, 0x72, 0x65, 0x00
	.type		__unnamed_2,@object
	.size		__unnamed_2,(__unnamed_6 - __unnamed_2)
__unnamed_2:
        /*0042*/ 	.byte	0x63, 0x61, 0x73, 0x74, 0x5f, 0x61, 0x6e, 0x64, 0x5f, 0x73, 0x74, 0x6f, 0x72, 0x65, 0x00
	.type		__unnamed_6,@object
	.size		__unnamed_6,($str$7 - __unnamed_6)
__unnamed_6:
        /*0051*/ 	.byte	0x63, 0x61, 0x73, 0x74, 0x5f, 0x61, 0x6e, 0x64, 0x5f, 0x73, 0x74, 0x6f, 0x72, 0x65, 0x00
	.type		$str$7,@object
	.size		$str$7,(.L_35 - $str$7)
$str$7:
        /*0060*/ 	.byte	0x2f, 0x72, 0x6f, 0x6f, 0x74, 0x2f, 0x2e, 0x70, 0x79, 0x65, 0x6e, 0x76, 0x2f, 0x76, 0x65, 0x72
        /*0070*/ 	.byte	0x73, 0x69, 0x6f, 0x6e, 0x73, 0x2f, 0x33, 0x2e, 0x31, 0x33, 0x2e, 0x31, 0x32, 0x2f, 0x6c, 0x69
        /*0080*/ 	.byte	0x62, 0x2f, 0x70, 0x79, 0x74, 0x68, 0x6f, 0x6e, 0x33, 0x2e, 0x31, 0x33, 0x2f, 0x73, 0x69, 0x74
        /*0090*/ 	.byte	0x65, 0x2d, 0x70, 0x61, 0x63, 0x6b, 0x61, 0x67, 0x65, 0x73, 0x2f, 0x74, 0x6f, 0x72, 0x63, 0x68
        /*00a0*/ 	.byte	0x2f, 0x69, 0x6e, 0x63, 0x6c, 0x75, 0x64, 0x65, 0x2f, 0x63, 0x31, 0x30, 0x2f, 0x63, 0x6f, 0x72
        /*00b0*/ 	.byte	0x65, 0x2f, 0x44, 0x79, 0x6e, 0x61, 0x6d, 0x69, 0x63, 0x43, 0x61, 0x73, 0x74, 0x2e, 0x68, 0x00
.L_35:


//--------------------- .nv.shared.reserved.0     --------------------------
	.section	.nv.shared.reserved.0,"aw",@nobits
	.weak		__nv_reservedSMEM_offset_0_alias
	.size		__nv_reservedSMEM_offset_0_alias, 0, 0
	.other		__nv_reservedSMEM_offset_0_alias,@"STO_CUDA_RESERVED_SHARED STV_DEFAULT"
__nv_reservedSMEM_offset_0_alias:
	.zero		0


//--------------------- .nv.global                --------------------------
	.section	.nv.global,"aw",@nobits
.nv.global:
	.type		_ZN44_INTERNAL_5fd40885_13_AmpKernels_cu_3810c2734cuda3std3__48in_placeE,@object
	.size		_ZN44_INTERNAL_5fd40885_13_AmpKernels_cu_3810c2734cuda3std3__48in_placeE,(_ZN44_INTERNAL_5fd40885_13_AmpKernels_cu_3810c2734cuda3std6ranges3__45__cpo8distanceE - _ZN44_INTERNAL_5fd40885_13_AmpKernels_cu_3810c2734cuda3std3__48in_placeE)
_ZN44_INTERNAL_5fd40885_13_AmpKernels_cu_3810c2734cuda3std3__48in_placeE:
	.zero		1
	.type		_ZN44_INTERNAL_5fd40885_13_AmpKernels_cu_3810c2734cuda3std6ranges3__45__cpo8distanceE,@object
	.size		_ZN44_INTERNAL_5fd40885_13_AmpKernels_cu_3810c2734cuda3std6ranges3__45__cpo8distanceE,(_ZN44_INTERNAL_5fd40885_13_AmpKernels_cu_3810c2734cuda3std3__45__cpo6cbeginE - _ZN44_INTERNAL_5fd40885_13_AmpKernels_cu_3810c2734cuda3std6ranges3__45__cpo8distanceE)
_ZN44_INTERNAL_5fd40885_13_AmpKernels_cu_3810c2734cuda3std6ranges3__45__cpo8distanceE:
	.zero		1
	.type		_ZN44_INTERNAL_5fd40885_13_AmpKernels_cu_3810c2734cuda3std3__45__cpo6cbeginE,@object
	.size		_ZN44_INTERNAL_5fd40885_13_AmpKernels_cu_3810c2734cuda3std3__45__cpo6cbeginE,(_ZN44_INTERNAL_5fd40885_13_AmpKernels_cu_3810c2734cuda3std6ranges3__45__cpo7advanceE - _ZN44_INTERNAL_5fd40885_13_AmpKernels_cu_3810c2734cuda3std3__45__cpo6cbeginE)
_ZN44_INTERNAL_5fd40885_13_AmpKernels_cu_3810c2734cuda3std3__45__cpo6cbeginE:
	.zero		1
	.type		_ZN44_INTERNAL_5fd40885_13_AmpKernels_cu_3810c2734cuda3std6ranges3__45__cpo7advanceE,@object
	.size		_ZN44_INTERNAL_5fd40885_13_AmpKernels_cu_3810c2734cuda3std6ranges3__45__cpo7advanceE,(_ZN44_INTERNAL_5fd40885_13_AmpKernels_cu_3810c2734cuda3std3__45__cpo7crbeginE - _ZN44_INTERNAL_5fd40885_13_AmpKernels_cu_3810c2734cuda3std6ranges3__45__cpo7advanceE)
_ZN44_INTERNAL_5fd40885_13_AmpKernels_cu_3810c2734cuda3std6ranges3__45__cpo7advanceE:
	.zero		1
	.type		_ZN44_INTERNAL_5fd40885_13_AmpKernels_cu_3810c2734cuda3std3__45__cpo7crbeginE,@object
	.size		_ZN44_INTERNAL_5fd40885_13_AmpKernels_cu_3810c2734cuda3std3__45__cpo7crbeginE,(_ZN44_INTERNAL_5fd40885_13_AmpKernels_cu_3810c2734cuda3std6ranges3__45__cpo4dataE - _ZN44_INTERNAL_5fd40885_13_AmpKernels_cu_3810c2734cuda3std3__45__cpo7crbeginE)
_ZN44_INTERNAL_5fd40885_13_AmpKernels_cu_3810c2734cuda3std3__45__cpo7crbeginE:
	.zero		1
	.type		_ZN44_INTERNAL_5fd40885_13_AmpKernels_cu_3810c2734cuda3std6ranges3__45__cpo4dataE,@object
	.size		_ZN44_INTERNAL_5fd40885_13_AmpKernels_cu_3810c2734cuda3std6ranges3__45__cpo4dataE,(_ZN44_INTERNAL_5fd40885_13_AmpKernels_cu_3810c2734cuda3std6ranges3__45__cpo5beginE - _ZN44_INTERNAL_5fd40885_13_AmpKernels_cu_3810c2734cuda3std6ranges3__45__cpo4dataE)
_ZN44_INTERNAL_5fd40885_13_AmpKernels_cu_3810c2734cuda3std6ranges3__45__cpo4dataE:
	.zero		1
	.type		_ZN44_INTERNAL_5fd40885_13_AmpKernels_cu_3810c2734cuda3std6ranges3__45__cpo5beginE,@object
	.size		_ZN44_INTERNAL_5fd40885_13_AmpKernels_cu_3810c2734cuda3std6ranges3__45__cpo5beginE,(_ZN44_INTERNAL_5fd40885_13_AmpKernels_cu_3810c2734cuda3std3__446_GLOBAL__N__5fd40885_13_AmpKernels_cu_3810c2736ignoreE - _ZN44_INTERNAL_5fd40885_13_AmpKernels_cu_3810c2734cuda3std6ranges3__45__cpo5beginE)
_ZN44_INTERNAL_5fd40885_13_AmpKernels_cu_3810c2734cuda3std6ranges3__45__cpo5beginE:
	.zero		1
	.type		_ZN44_INTERNAL_5fd40885_13_AmpKernels_cu_3810c2734cuda3std3__446_GLOBAL__N__5fd40885_13_AmpKernels_cu_3810c2736ignoreE,@object
	.size		_ZN44_INTERNAL_5fd40885_13_AmpKernels_cu_3810c2734cuda3std3__446_GLOBAL__N__5fd40885_13_AmpKernels_cu_3810c2736ignoreE,(_ZN44_INTERNAL_5fd40885_13_AmpKernels_cu_3810c2734cuda3std6ranges3__45__cpo4sizeE - _ZN44_INTERNAL_5fd40885_13_AmpKernels_cu_3810c2734cuda3std3__446_GLOBAL__N__5fd40885_13_AmpKernels_cu_3810c2736ignoreE)
_ZN44_INTERNAL_5fd40885_13_AmpKernels_cu_3810c2734cuda3std3__446_GLOBAL__N__5fd40885_13_AmpKernels_cu_3810c2736ignoreE:
	.zero		1
	.type		_ZN44_INTERNAL_5fd40885_13_AmpKernels_cu_3810c2734cuda3std6ranges3__45__cpo4sizeE,@object
	.size		_ZN44_INTERNAL_5fd40885_13_AmpKernels_cu_3810c2734cuda3std6ranges3__45__cpo4sizeE,(_ZN44_INTERNAL_5fd40885_13_AmpKernels_cu_3810c2734cuda3std3__45__cpo5beginE - _ZN44_INTERNAL_5fd40885_13_AmpKernels_cu_3810c2734cuda3std6ranges3__45__cpo4sizeE)
_ZN44_INTERNAL_5fd40885_13_AmpKernels_cu_3810c2734cuda3std6ranges3__45__cpo4sizeE:
	.zero		1
	.type		_ZN44_INTERNAL_5fd40885_13_AmpKernels_cu_3810c2734cuda3std3__45__cpo5beginE,@object
	.size		_ZN44_INTERNAL_5fd40885_13_AmpKernels_cu_3810c2734cuda3std3__45__cpo5beginE,(_ZN44_INTERNAL_5fd40885_13_AmpKernels_cu_3810c2734cuda3std6ranges3__45__cpo6cbeginE - _ZN44_INTERNAL_5fd40885_13_AmpKernels_cu_3810c2734cuda3std3__45__cpo5beginE)
_ZN44_INTERNAL_5fd40885_13_AmpKernels_cu_3810c2734cuda3std3__45__cpo5beginE:
	.zero		1
	.type		_ZN44_INTERNAL_5fd40885_13_AmpKernels_cu_3810c2734cuda3std6ranges3__45__cpo6cbeginE,@object
	.size		_ZN44_INTERNAL_5fd40885_13_AmpKernels_cu_3810c2734cuda3std6ranges3__45__cpo6cbeginE,(_ZN44_INTERNAL_5fd40885_13_AmpKernels_cu_3810c2734cuda3std3__45__cpo6rbeginE - _ZN44_INTERNAL_5fd40885_13_AmpKernels_cu_3810c2734cuda3std6ranges3__45__cpo6cbeginE)
_ZN44_INTERNAL_5fd40885_13_AmpKernels_cu_3810c2734cuda3std6ranges3__45__cpo6cbeginE:
	.zero		1
	.type		_ZN44_INTERNAL_5fd40885_13_AmpKernels_cu_3810c2734cuda3std3__45__cpo6rbeginE,@object
	.size		_ZN44_INTERNAL_5fd40885_13_AmpKernels_cu_3810c2734cuda3std3__45__cpo6rbeginE,(_ZN44_INTERNAL_5fd40885_13_AmpKernels_cu_3810c2734cuda3std6ranges3__45__cpo4nextE - _ZN44_INTERNAL_5fd40885_13_AmpKernels_cu_3810c2734cuda3std3__45__cpo6rbeginE)
_ZN44_INTERNAL_5fd40885_13_AmpKernels_cu_3810c2734cuda3std3__45__cpo6rbeginE:
	.zero		1
	.type		_ZN44_INTERNAL_5fd40885_13_AmpKernels_cu_3810c2734cuda3std6ranges3__45__cpo4nextE,@object
	.size		_ZN44_INTERNAL_5fd40885_13_AmpKernels_cu_3810c2734cuda3std6ranges3__45__cpo4nextE,(_ZN44_INTERNAL_5fd40885_13_AmpKernels_cu_3810c2734cuda3std6ranges3__45__cpo4swapE - _ZN44_INTERNAL_5fd40885_13_AmpKernels_cu_3810c2734cuda3std6ranges3__45__cpo4nextE)
_ZN44_INTERNAL_5fd40885_13_AmpKernels_cu_3810c2734cuda3std6ranges3__45__cpo4nextE:
	.zero		1
	.type		_ZN44_INTERNAL_5fd40885_13_AmpKernels_cu_3810c2734cuda3std6ranges3__45__cpo4swapE,@object
	.size		_ZN44_INTERNAL_5fd40885_13_AmpKernels_cu_3810c2734cuda3std6ranges3__45__cpo4swapE,(_ZN44_INTERNAL_5fd40885_13_AmpKernels_cu_3810c2734cuda3std3__420unreachable_sentinelE - _ZN44_INTERNAL_5fd40885_13_AmpKernels_cu_3810c2734cuda3std6ranges3__45__cpo4swapE)
_ZN44_INTERNAL_5fd40885_13_AmpKernels_cu_3810c2734cuda3std6ranges3__45__cpo4swapE:
	.zero		1
	.type		_ZN44_INTERNAL_5fd40885_13_AmpKernels_cu_3810c2734cuda3std3__420unreachable_sentinelE,@object
	.size		_ZN44_INTERNAL_5fd40885_13_AmpKernels_cu_3810c2734cuda3std3__420unreachable_sentinelE,(_ZN44_INTERNAL_5fd40885_13_AmpKernels_cu_3810c2736thrust23THRUST_300001_SM_900_NS6system6detail10sequential3seqE - _ZN44_INTERNAL_5fd40885_13_AmpKernels_cu_3810c2734cuda3std3__420unreachable_sentinelE)
_ZN44_INTERNAL_5fd40885_13_AmpKernels_cu_3810c2734cuda3std3__420unreachable_sentinelE:
	.zero		1
	.type		_ZN44_INTERNAL_5fd40885_13_AmpKernels_cu_3810c2736thrust23THRUST_300001_SM_900_NS6system6detail10sequential3seqE,@object
	.size		_ZN44_INTERNAL_5fd40885_13_AmpKernels_cu_3810c2736thrust23THRUST_300001_SM_900_NS6system6detail10sequential3seqE,(_ZN44_INTERNAL_5fd40885_13_AmpKernels_cu_3810c2734cuda3std3__45__cpo4cendE - _ZN44_INTERNAL_5fd40885_13_AmpKernels_cu_3810c2736thrust23THRUST_300001_SM_900_NS6system6detail10sequential3seqE)
_ZN44_INTERNAL_5fd40885_13_AmpKernels_cu_3810c2736thrust23THRUST_300001_SM_900_NS6system6detail10sequential3seqE:
	.zero		1
	.type		_ZN44_INTERNAL_5fd40885_13_AmpKernels_cu_3810c2734cuda3std3__45__cpo4cendE,@object
	.size		_ZN44_INTERNAL_5fd40885_13_AmpKernels_cu_3810c2734cuda3std3__45__cpo4cendE,(_ZN44_INTERNAL_5fd40885_13_AmpKernels_cu_3810c2734cuda3std6ranges3__45__cpo9iter_swapE - _ZN44_INTERNAL_5fd40885_13_AmpKernels_cu_3810c2734cuda3std3__45__cpo4cendE)
_ZN44_INTERNAL_5fd40885_13_AmpKernels_cu_3810c2734cuda3std3__45__cpo4cendE:
	.zero		1
	.type		_ZN44_INTERNAL_5fd40885_13_AmpKernels_cu_3810c2734cuda3std6ranges3__45__cpo9iter_swapE,@object
	.size		_ZN44_INTERNAL_5fd40885_13_AmpKernels_cu_3810c2734cuda3std6ranges3__45__cpo9iter_swapE,(_ZN44_INTERNAL_5fd40885_13_AmpKernels_cu_3810c2734cuda3std3__45__cpo5crendE - _ZN44_INTERNAL_5fd40885_13_AmpKernels_cu_3810c2734cuda3std6ranges3__45__cpo9iter_swapE)
_ZN44_INTERNAL_5fd40885_13_AmpKernels_cu_3810c2734cuda3std6ranges3__45__cpo9iter_swapE:
	.zero		1
	.type		_ZN44_INTERNAL_5fd40885_13_AmpKernels_cu_3810c2734cuda3std3__45__cpo5crendE,@object
	.size		_ZN44_INTERNAL_5fd40885_13_AmpKernels_cu_3810c2734cuda3std3__45__cpo5crendE,(_ZN44_INTERNAL_5fd40885_13_AmpKernels_cu_3810c2734cuda3std6ranges3__45__cpo5cdataE - _ZN44_INTERNAL_5fd40885_13_AmpKernels_cu_3810c2734cuda3std3__45__cpo5crendE)
_ZN44_INTERNAL_5fd40885_13_AmpKernels_cu_3810c2734cuda3std3__45__cpo5crendE:
	.zero		1
	.type		_ZN44_INTERNAL_5fd40885_13_AmpKernels_cu_3810c2734cuda3std6ranges3__45__cpo5cdataE,@object
	.size		_ZN44_INTERNAL_5fd40885_13_AmpKernels_cu_3810c2734cuda3std6ranges3__45__cpo5cdataE,(_ZN44_INTERNAL_5fd40885_13_AmpKernels_cu_3810c2734cuda3std6ranges3__45__cpo3endE - _ZN44_INTERNAL_5fd40885_13_AmpKernels_cu_3810c2734cuda3std6ranges3__45__cpo5cdataE)
_ZN44_INTERNAL_5fd40885_13_AmpKernels_cu_3810c2734cuda3std6ranges3__45__cpo5cdataE:
	.zero		1
	.type		_ZN44_INTERNAL_5fd40885_13_AmpKernels_cu_3810c2734cuda3std6ranges3__45__cpo3endE,@object
	.size		_ZN44_INTERNAL_5fd40885_13_AmpKernels_cu_3810c2734cuda3std6ranges3__45__cpo3endE,(_ZN44_INTERNAL_5fd40885_13_AmpKernels_cu_3810c2734cuda3std3__419piecewise_constructE - _ZN44_INTERNAL_5fd40885_13_AmpKernels_cu_3810c2734cuda3std6ranges3__45__cpo3endE)
_ZN44_INTERNAL_5fd40885_13_AmpKernels_cu_3810c2734cuda3std6ranges3__45__cpo3endE:
	.zero		1
	.type		_ZN44_INTERNAL_5fd40885_13_AmpKernels_cu_3810c2734cuda3std3__419piecewise_constructE,@object
	.size		_ZN44_INTERNAL_5fd40885_13_AmpKernels_cu_3810c2734cuda3std3__419piecewise_constructE,(_ZN44_INTERNAL_5fd40885_13_AmpKernels_cu_3810c2734cuda3std6ranges3__45__cpo5ssizeE - _ZN44_INTERNAL_5fd40885_13_AmpKernels_cu_3810c2734cuda3std3__419piecewise_constructE)
_ZN44_INTERNAL_5fd40885_13_AmpKernels_cu_3810c2734cuda3std3__419piecewise_constructE:
	.zero		1
	.type		_ZN44_INTERNAL_5fd40885_13_AmpKernels_cu_3810c2734cuda3std6ranges3__45__cpo5ssizeE,@object
	.size		_ZN44_INTERNAL_5fd40885_13_AmpKernels_cu_3810c2734cuda3std6ranges3__45__cpo5ssizeE,(_ZN44_INTERNAL_5fd40885_13_AmpKernels_cu_3810c2734cuda3std3__45__cpo3endE - _ZN44_INTERNAL_5fd40885_13_AmpKernels_cu_3810c2734cuda3std6ranges3__45__cpo5ssizeE)
_ZN44_INTERNAL_5fd40885_13_AmpKernels_cu_3810c2734cuda3std6ranges3__45__cpo5ssizeE:
	.zero		1
	.type		_ZN44_INTERNAL_5fd40885_13_AmpKernels_cu_3810c2734cuda3std3__45__cpo3endE,@object
	.size		_ZN44_INTERNAL_5fd40885_13_AmpKernels_cu_3810c2734cuda3std3__45__cpo3endE,(_ZN44_INTERNAL_5fd40885_13_AmpKernels_cu_3810c2734cuda3std6ranges3__45__cpo4cendE - _ZN44_INTERNAL_5fd40885_13_AmpKernels_cu_3810c2734cuda3std3__45__cpo3endE)
_ZN44_INTERNAL_5fd40885_13_AmpKernels_cu_3810c2734cuda3std3__45__cpo3endE:
	.zero		1
	.type		_ZN44_INTERNAL_5fd40885_13_AmpKernels_cu_3810c2734cuda3std6ranges3__45__cpo4cendE,@object
	.size		_ZN44_INTERNAL_5fd40885_13_AmpKernels_cu_3810c2734cuda3std6ranges3__45__cpo4cendE,(_ZN44_INTERNAL_5fd40885_13_AmpKernels_cu_3810c2734cuda3std3__45__cpo4rendE - _ZN44_INTERNAL_5fd40885_13_AmpKernels_cu_3810c2734cuda3std6ranges3__45__cpo4cendE)
_ZN44_INTERNAL_5fd40885_13_AmpKernels_cu_3810c2734cuda3std6ranges3__45__cpo4cendE:
	.zero		1
	.type		_ZN44_INTERNAL_5fd40885_13_AmpKernels_cu_3810c2734cuda3std3__45__cpo4rendE,@object
	.size		_ZN44_INTERNAL_5fd40885_13_AmpKernels_cu_3810c2734cuda3std3__45__cpo4rendE,(_ZN44_INTERNAL_5fd40885_13_AmpKernels_cu_3810c2734cuda3std6ranges3__45__cpo4prevE - _ZN44_INTERNAL_5fd40885_13_AmpKernels_cu_3810c2734cuda3std3__45__cpo4rendE)
_ZN44_INTERNAL_5fd40885_13_AmpKernels_cu_3810c2734cuda3std3__45__cpo4rendE:
	.zero		1
	.type		_ZN44_INTERNAL_5fd40885_13_AmpKernels_cu_3810c2734cuda3std6ranges3__45__cpo4prevE,@object
	.size		_ZN44_INTERNAL_5fd40885_13_AmpKernels_cu_3810c2734cuda3std6ranges3__45__cpo4prevE,(_ZN44_INTERNAL_5fd40885_13_AmpKernels_cu_3810c2734cuda3std6ranges3__45__cpo9iter_moveE - _ZN44_INTERNAL_5fd40885_13_AmpKernels_cu_3810c2734cuda3std6ranges3__45__cpo4prevE)
_ZN44_INTERNAL_5fd40885_13_AmpKernels_cu_3810c2734cuda3std6ranges3__45__cpo4prevE:
	.zero		1
	.type		_ZN44_INTERNAL_5fd40885_13_AmpKernels_cu_3810c2734cuda3std6ranges3__45__cpo9iter_moveE,@object
	.size		_ZN44_INTERNAL_5fd40885_13_AmpKernels_cu_3810c2734cuda3std6ranges3__45__cpo9iter_moveE,(.L_19 - _ZN44_INTERNAL_5fd40885_13_AmpKernels_cu_3810c2734cuda3std6ranges3__45__cpo9iter_moveE)
_ZN44_INTERNAL_5fd40885_13_AmpKernels_cu_3810c2734cuda3std6ranges3__45__cpo9iter_moveE:
	.zero		1
.L_19:


//--------------------- .nv.constant0._ZN2at6native46_GLOBAL__N__5fd40885_13_AmpKernels_cu_3810c27325multi_tensor_apply_kernelINS1_18TensorListMetadataILi1EEENS1_14UnaryOpFunctorIN3c104HalfELi1ELi1ELi0EEEJZZZNS0_47_amp_foreach_non_finite_check_and_unscale_cuda_ENS6_8ArrayRefINS_6TensorEEERSA_RKSA_ENKUlvE_clEvENKUlvE1_clEvEUlfE_EEEvT_T0_DpT1_ --------------------------
	.section	.nv.constant0._ZN2at6native46_GLOBAL__N__5fd40885_13_AmpKernels_cu_3810c27325multi_tensor_apply_kernelINS1_18TensorListMetadataILi1EEENS1_14UnaryOpFunctorIN3c104HalfELi1ELi1ELi0EEEJZZZNS0_47_amp_foreach_non_finite_check_and_unscale_cuda_ENS6_8ArrayRefINS_6TensorEEERSA_RKSA_ENKUlvE_clEvENKUlvE1_clEvEUlfE_EEEvT_T0_DpT1_,"a",@progbits
	.sectionflags	@""
	.align	4
.nv.constant0._ZN2at6native46_GLOBAL__N__5fd40885_13_AmpKernels_cu_3810c27325multi_tensor_apply_kernelINS1_18TensorListMetadataILi1EEENS1_14UnaryOpFunctorIN3c104HalfELi1ELi1ELi0EEEJZZZNS0_47_amp_foreach_non_finite_check_and_unscale_cuda_ENS6_8ArrayRefINS_6TensorEEERSA_RKSA_ENKUlvE_clEvENKUlvE1_clEvEUlfE_EEEvT_T0_DpT1_:
	.zero		3928


//--------------------- .nv.constant0._ZN2at6native46_GLOBAL__N__5fd40885_13_AmpKernels_cu_3810c27325multi_tensor_apply_kernelINS1_18TensorListMetadataILi1EEENS1_14UnaryOpFunctorIfLi1ELi1ELi0EEEJZZZNS0_47_amp_foreach_non_finite_check_and_unscale_cuda_EN3c108ArrayRefINS_6TensorEEERS9_RKS9_ENKUlvE_clEvENKUlvE0_clEvEUlfE_EEEvT_T0_DpT1_ --------------------------
	.section	.nv.constant0._ZN2at6native46_GLOBAL__N__5fd40885_13_AmpKernels_cu_3810c27325multi_tensor_apply_kernelINS1_18TensorListMetadataILi1EEENS1_14UnaryOpFunctorIfLi1ELi1ELi0EEEJZZZNS0_47_amp_foreach_non_finite_check_and_unscale_cuda_EN3c108ArrayRefINS_6TensorEEERS9_RKS9_ENKUlvE_clEvENKUlvE0_clEvEUlfE_EEEvT_T0_DpT1_,"a",@progbits
	.sectionflags	@""
	.align	4
.nv.constant0._ZN2at6native46_GLOBAL__N__5fd40885_13_AmpKernels_cu_3810c27325multi_tensor_apply_kernelINS1_18TensorListMetadataILi1EEENS1_14UnaryOpFunctorIfLi1ELi1ELi0EEEJZZZNS0_47_amp_foreach_non_finite_check_and_unscale_cuda_EN3c108ArrayRefINS_6TensorEEERS9_RKS9_ENKUlvE_clEvENKUlvE0_clEvEUlfE_EEEvT_T0_DpT1_:
	.zero		3928


//--------------------- .nv.constant0._ZN2at6native46_GLOBAL__N__5fd40885_13_AmpKernels_cu_3810c27325multi_tensor_apply_kernelINS1_18TensorListMetadataILi1EEENS1_14UnaryOpFunctorIdLi1ELi1ELi0EEEJZZZNS0_47_amp_foreach_non_finite_check_and_unscale_cuda_EN3c108ArrayRefINS_6TensorEEERS9_RKS9_ENKUlvE_clEvENKUlvE_clEvEUldE_EEEvT_T0_DpT1_ --------------------------
	.section	.nv.constant0._ZN2at6native46_GLOBAL__N__5fd40885_13_AmpKernels_cu_3810c27325multi_tensor_apply_kernelINS1_18TensorListMetadataILi1EEENS1_14UnaryOpFunctorIdLi1ELi1ELi0EEEJZZZNS0_47_amp_foreach_non_finite_check_and_unscale_cuda_EN3c108ArrayRefINS_6TensorEEERS9_RKS9_ENKUlvE_clEvENKUlvE_clEvEUldE_EEEvT_T0_DpT1_,"a",@progbits
	.sectionflags	@""
	.align	4
.nv.constant0._ZN2at6native46_GLOBAL__N__5fd40885_13_AmpKernels_cu_3810c27325multi_tensor_apply_kernelINS1_18TensorListMetadataILi1EEENS1_14UnaryOpFunctorIdLi1ELi1ELi0EEEJZZZNS0_47_amp_foreach_non_finite_check_and_unscale_cuda_EN3c108ArrayRefINS_6TensorEEERS9_RKS9_ENKUlvE_clEvENKUlvE_clEvEUldE_EEEvT_T0_DpT1_:
	.zero		3928


//--------------------- .nv.constant0._ZN2at6native18elementwise_kernelILi128ELi4EZNS0_15gpu_kernel_implIZZZNS0_46_GLOBAL__N__5fd40885_13_AmpKernels_cu_3810c27339_amp_non_finite_check_and_unscale_cuda_ERNS_6TensorES5_RKS4_ENKUlvE_clEvENKUlvE1_clEvEUlN3c104HalfEE_EEvRNS_18TensorIteratorBaseERKT_EUliE_EEviT1_ --------------------------
	.section	.nv.constant0._ZN2at6native18elementwise_kernelILi128ELi4EZNS0_15gpu_kernel_implIZZZNS0_46_GLOBAL__N__5fd40885_13_AmpKernels_cu_3810c27339_amp_non_finite_check_and_unscale_cuda_ERNS_6TensorES5_RKS4_ENKUlvE_clEvENKUlvE1_clEvEUlN3c104HalfEE_EEvRNS_18TensorIteratorBaseERKT_EUliE_EEviT1_,"a",@progbits
	.sectionflags	@""
	.align	4
.nv.constant0._ZN2at6native18elementwise_kernelILi128ELi4EZNS0_15gpu_kernel_implIZZZNS0_46_GLOBAL__N__5fd40885_13_AmpKernels_cu_3810c27339_amp_non_finite_check_and_unscale_cuda_ERNS_6TensorES5_RKS4_ENKUlvE_clEvENKUlvE1_clEvEUlN3c104HalfEE_EEvRNS_18TensorIteratorBaseERKT_EUliE_EEviT1_:
	.zero		1096


//--------------------- .nv.constant0._ZN2at6native27unrolled_elementwise_kernelIZZZNS0_46_GLOBAL__N__5fd40885_13_AmpKernels_cu_3810c27339_amp_non_finite_check_and_unscale_cuda_ERNS_6TensorES4_RKS3_ENKUlvE_clEvENKUlvE1_clEvEUlN3c104HalfEE_St5arrayIPcLm2EELi4E23TrivialOffsetCalculatorILi1EjESG_NS0_6memory12LoadWithCastILi1EEENSH_13StoreWithCastILi1EEEEEviT_T0_T2_T3_T4_T5_ --------------------------
	.section	.nv.constant0._ZN2at6native27unrolled_elementwise_kernelIZZZNS0_46_GLOBAL__N__5fd40885_13_AmpKernels_cu_3810c27339_amp_non_finite_check_and_unscale_cuda_ERNS_6TensorES4_RKS3_ENKUlvE_clEvENKUlvE1_clEvEUlN3c104HalfEE_St5arrayIPcLm2EELi4E23TrivialOffsetCalculatorILi1EjESG_NS0_6memory12LoadWithCastILi1EEENSH_13StoreWithCastILi1EEEEEviT_T0_T2_T3_T4_T5_,"a",@progbits
	.sectionflags	@""
	.align	4
.nv.constant0._ZN2at6native27unrolled_elementwise_kernelIZZZNS0_46_GLOBAL__N__5fd40885_13_AmpKernels_cu_3810c27339_amp_non_finite_check_and_unscale_cuda_ERNS_6TensorES4_RKS3_ENKUlvE_clEvENKUlvE1_clEvEUlN3c104HalfEE_St5arrayIPcLm2EELi4E23TrivialOffsetCalculatorILi1EjESG_NS0_6memory12LoadWithCastILi1EEENSH_13StoreWithCastILi1EEEEEviT_T0_T2_T3_T4_T5_:
	.zero		596


//--------------------- .nv.constant0._ZN2at6native18elementwise_kernelILi128ELi4EZNS0_22gpu_kernel_impl_nocastIZZZNS0_46_GLOBAL__N__5fd40885_13_AmpKernels_cu_3810c27339_amp_non_finite_check_and_unscale_cuda_ERNS_6TensorES5_RKS4_ENKUlvE_clEvENKUlvE1_clEvEUlN3c104HalfEE_EEvRNS_18TensorIteratorBaseERKT_EUliE_EEviT1_ --------------------------
	.section	.nv.constant0._ZN2at6native18elementwise_kernelILi128ELi4EZNS0_22gpu_kernel_impl_nocastIZZZNS0_46_GLOBAL__N__5fd40885_13_AmpKernels_cu_3810c27339_amp_non_finite_check_and_unscale_cuda_ERNS_6TensorES5_RKS4_ENKUlvE_clEvENKUlvE1_clEvEUlN3c104HalfEE_EEvRNS_18TensorIteratorBaseERKT_EUliE_EEviT1_,"a",@progbits
	.sectionflags	@""
	.align	4
.nv.constant0._ZN2at6native18elementwise_kernelILi128ELi4EZNS0_22gpu_kernel_impl_nocastIZZZNS0_46_GLOBAL__N__5fd40885_13_AmpKernels_cu_3810c27339_amp_non_finite_check_and_unscale_cuda_ERNS_6TensorES5_RKS4_ENKUlvE_clEvENKUlvE1_clEvEUlN3c104HalfEE_EEvRNS_18TensorIteratorBaseERKT_EUliE_EEviT1_:
	.zero		1088


//--------------------- .nv.constant0._ZN2at6native27unrolled_elementwise_kernelIZZZNS0_46_GLOBAL__N__5fd40885_13_AmpKernels_cu_3810c27339_amp_non_finite_check_and_unscale_cuda_ERNS_6TensorES4_RKS3_ENKUlvE_clEvENKUlvE1_clEvEUlN3c104HalfEE_St5arrayIPcLm2EELi4E23TrivialOffsetCalculatorILi1EjESG_NS0_6memory15LoadWithoutCastENSH_16StoreWithoutCastEEEviT_T0_T2_T3_T4_T5_ --------------------------
	.section	.nv.constant0._ZN2at6native27unrolled_elementwise_kernelIZZZNS0_46_GLOBAL__N__5fd40885_13_AmpKernels_cu_3810c27339_amp_non_finite_check_and_unscale_cuda_ERNS_6TensorES4_RKS3_ENKUlvE_clEvENKUlvE1_clEvEUlN3c104HalfEE_St5arrayIPcLm2EELi4E23TrivialOffsetCalculatorILi1EjESG_NS0_6memory15LoadWithoutCastENSH_16StoreWithoutCastEEEviT_T0_T2_T3_T4_T5_,"a",@progbits
	.sectionflags	@""
	.align	4
.nv.constant0._ZN2at6native27unrolled_elementwise_kernelIZZZNS0_46_GLOBAL__N__5fd40885_13_AmpKernels_cu_3810c27339_amp_non_finite_check_and_unscale_cuda_ERNS_6TensorES4_RKS3_ENKUlvE_clEvENKUlvE1_clEvEUlN3c104HalfEE_St5arrayIPcLm2EELi4E23TrivialOffsetCalculatorILi1EjESG_NS0_6memory15LoadWithoutCastENSH_16StoreWithoutCastEEEviT_T0_T2_T3_T4_T5_:
	.zero		580


//--------------------- .nv.constant0._ZN2at6native29vectorized_elementwise_kernelILi2EZZZNS0_46_GLOBAL__N__5fd40885_13_AmpKernels_cu_3810c27339_amp_non_finite_check_and_unscale_cuda_ERNS_6TensorES4_RKS3_ENKUlvE_clEvENKUlvE1_clEvEUlN3c104HalfEE_St5arrayIPcLm2EEEEviT0_T1_ --------------------------
	.section	.nv.constant0._ZN2at6native29vectorized_elementwise_kernelILi2EZZZNS0_46_GLOBAL__N__5fd40885_13_AmpKernels_cu_3810c27339_amp_non_finite_check_and_unscale_cuda_ERNS_6TensorES4_RKS3_ENKUlvE_clEvENKUlvE1_clEvEUlN3c104HalfEE_St5arrayIPcLm2EEEEviT0_T1_,"a",@progbits
	.sectionflags	@""
	.align	4
.nv.constant0._ZN2at6native29vectorized_elementwise_kernelILi2EZZZNS0_46_GLOBAL__N__5fd40885_13_AmpKernels_cu_3810c27339_amp_non_finite_check_and_unscale_cuda_ERNS_6TensorES4_RKS3_ENKUlvE_clEvENKUlvE1_clEvEUlN3c104HalfEE_St5arrayIPcLm2EEEEviT0_T1_:
	.zero		576


//--------------------- .nv.constant0._ZN2at6native29vectorized_elementwise_kernelILi4EZZZNS0_46_GLOBAL__N__5fd40885_13_AmpKernels_cu_3810c27339_amp_non_finite_check_and_unscale_cuda_ERNS_6TensorES4_RKS3_ENKUlvE_clEvENKUlvE1_clEvEUlN3c104HalfEE_St5arrayIPcLm2EEEEviT0_T1_ --------------------------
	.section	.nv.constant0._ZN2at6native29vectorized_elementwise_kernelILi4EZZZNS0_46_GLOBAL__N__5fd40885_13_AmpKernels_cu_3810c27339_amp_non_finite_check_and_unscale_cuda_ERNS_6TensorES4_RKS3_ENKUlvE_clEvENKUlvE1_clEvEUlN3c104HalfEE_St5arrayIPcLm2EEEEviT0_T1_,"a",@progbits
	.sectionflags	@""
	.align	4
.nv.constant0._ZN2at6native29vectorized_elementwise_kernelILi4EZZZNS0_46_GLOBAL__N__5fd40885_13_AmpKernels_cu_3810c27339_amp_non_finite_check_and_unscale_cuda_ERNS_6TensorES4_RKS3_ENKUlvE_clEvENKUlvE1_clEvEUlN3c104HalfEE_St5arrayIPcLm2EEEEviT0_T1_:
	.zero		576


//--------------------- .nv.constant0._ZN2at6native29vectorized_elementwise_kernelILi8EZZZNS0_46_GLOBAL__N__5fd40885_13_AmpKernels_cu_3810c27339_amp_non_finite_check_and_unscale_cuda_ERNS_6TensorES4_RKS3_ENKUlvE_clEvENKUlvE1_clEvEUlN3c104HalfEE_St5arrayIPcLm2EEEEviT0_T1_ --------------------------
	.section	.nv.constant0._ZN2at6native29vectorized_elementwise_kernelILi8EZZZNS0_46_GLOBAL__N__5fd40885_13_AmpKernels_cu_3810c27339_amp_non_finite_check_and_unscale_cuda_ERNS_6TensorES4_RKS3_ENKUlvE_clEvENKUlvE1_clEvEUlN3c104HalfEE_St5arrayIPcLm2EEEEviT0_T1_,"a",@progbits
	.sectionflags	@""
	.align	4
.nv.constant0._ZN2at6native29vectorized_elementwise_kernelILi8EZZZNS0_46_GLOBAL__N__5fd40885_13_AmpKernels_cu_3810c27339_amp_non_finite_check_and_unscale_cuda_ERNS_6TensorES4_RKS3_ENKUlvE_clEvENKUlvE1_clEvEUlN3c104HalfEE_St5arrayIPcLm2EEEEviT0_T1_:
	.zero		576


//--------------------- .nv.constant0._ZN2at6native18elementwise_kernelILi128ELi4EZNS0_15gpu_kernel_implIZZZNS0_46_GLOBAL__N__5fd40885_13_AmpKernels_cu_3810c27339_amp_non_finite_check_and_unscale_cuda_ERNS_6TensorES5_RKS4_ENKUlvE_clEvENKUlvE0_clEvEUlfE_EEvRNS_18TensorIteratorBaseERKT_EUliE_EEviT1_ --------------------------
	.section	.nv.constant0._ZN2at6native18elementwise_kernelILi128ELi4EZNS0_15gpu_kernel_implIZZZNS0_46_GLOBAL__N__5fd40885_13_AmpKernels_cu_3810c27339_amp_non_finite_check_and_unscale_cuda_ERNS_6TensorES5_RKS4_ENKUlvE_clEvENKUlvE0_clEvEUlfE_EEvRNS_18TensorIteratorBaseERKT_EUliE_EEviT1_,"a",@progbits
	.sectionflags	@""
	.align	4
.nv.constant0._ZN2at6native18elementwise_kernelILi128ELi4EZNS0_15gpu_kernel_implIZZZNS0_46_GLOBAL__N__5fd40885_13_AmpKernels_cu_3810c27339_amp_non_finite_check_and_unscale_cuda_ERNS_6TensorES5_RKS4_ENKUlvE_clEvENKUlvE0_clEvEUlfE_EEvRNS_18TensorIteratorBaseERKT_EUliE_EEviT1_:
	.zero		1096


//--------------------- .nv.constant0._ZN2at6native27unrolled_elementwise_kernelIZZZNS0_46_GLOBAL__N__5fd40885_13_AmpKernels_cu_3810c27339_amp_non_finite_check_and_unscale_cuda_ERNS_6TensorES4_RKS3_ENKUlvE_clEvENKUlvE0_clEvEUlfE_St5arrayIPcLm2EELi4E23TrivialOffsetCalculatorILi1EjESE_NS0_6memory12LoadWithCastILi1EEENSF_13StoreWithCastILi1EEEEEviT_T0_T2_T3_T4_T5_ --------------------------
	.section	.nv.constant0._ZN2at6native27unrolled_elementwise_kernelIZZZNS0_46_GLOBAL__N__5fd40885_13_AmpKernels_cu_3810c27339_amp_non_finite_check_and_unscale_cuda_ERNS_6TensorES4_RKS3_ENKUlvE_clEvENKUlvE0_clEvEUlfE_St5arrayIPcLm2EELi4E23TrivialOffsetCalculatorILi1EjESE_NS0_6memory12LoadWithCastILi1EEENSF_13StoreWithCastILi1EEEEEviT_T0_T2_T3_T4_T5_,"a",@progbits
	.sectionflags	@""
	.align	4
.nv.constant0._ZN2at6native27unrolled_elementwise_kernelIZZZNS0_46_GLOBAL__N__5fd40885_13_AmpKernels_cu_3810c27339_amp_non_finite_check_and_unscale_cuda_ERNS_6TensorES4_RKS3_ENKUlvE_clEvENKUlvE0_clEvEUlfE_St5arrayIPcLm2EELi4E23TrivialOffsetCalculatorILi1EjESE_NS0_6memory12LoadWithCastILi1EEENSF_13StoreWithCastILi1EEEEEviT_T0_T2_T3_T4_T5_:
	.zero		596


//--------------------- .nv.constant0._ZN2at6native18elementwise_kernelILi128ELi2EZNS0_22gpu_kernel_impl_nocastIZZZNS0_46_GLOBAL__N__5fd40885_13_AmpKernels_cu_3810c27339_amp_non_finite_check_and_unscale_cuda_ERNS_6TensorES5_RKS4_ENKUlvE_clEvENKUlvE0_clEvEUlfE_EEvRNS_18TensorIteratorBaseERKT_EUliE_EEviT1_ --------------------------
	.section	.nv.constant0._ZN2at6native18elementwise_kernelILi128ELi2EZNS0_22gpu_kernel_impl_nocastIZZZNS0_46_GLOBAL__N__5fd40885_13_AmpKernels_cu_3810c27339_amp_non_finite_check_and_unscale_cuda_ERNS_6TensorES5_RKS4_ENKUlvE_clEvENKUlvE0_clEvEUlfE_EEvRNS_18TensorIteratorBaseERKT_EUliE_EEviT1_,"a",@progbits
	.sectionflags	@""
	.align	4
.nv.constant0._ZN2at6native18elementwise_kernelILi128ELi2EZNS0_22gpu_kernel_impl_nocastIZZZNS0_46_GLOBAL__N__5fd40885_13_AmpKernels_cu_3810c27339_amp_non_finite_check_and_unscale_cuda_ERNS_6TensorES5_RKS4_ENKUlvE_clEvENKUlvE0_clEvEUlfE_EEvRNS_18TensorIteratorBaseERKT_EUliE_EEviT1_:
	.zero		1088


//--------------------- .nv.constant0._ZN2at6native27unrolled_elementwise_kernelIZZZNS0_46_GLOBAL__N__5fd40885_13_AmpKernels_cu_3810c27339_amp_non_finite_check_and_unscale_cuda_ERNS_6TensorES4_RKS3_ENKUlvE_clEvENKUlvE0_clEvEUlfE_St5arrayIPcLm2EELi4E23TrivialOffsetCalculatorILi1EjESE_NS0_6memory15LoadWithoutCastENSF_16StoreWithoutCastEEEviT_T0_T2_T3_T4_T5_ --------------------------
	.section	.nv.constant0._ZN2at6native27unrolled_elementwise_kernelIZZZNS0_46_GLOBAL__N__5fd40885_13_AmpKernels_cu_3810c27339_amp_non_finite_check_and_unscale_cuda_ERNS_6TensorES4_RKS3_ENKUlvE_clEvENKUlvE0_clEvEUlfE_St5arrayIPcLm2EELi4E23TrivialOffsetCalculatorILi1EjESE_NS0_6memory15LoadWithoutCastENSF_16StoreWithoutCastEEEviT_T0_T2_T3_T4_T5_,"a",@progbits
	.sectionflags	@""
	.align	4
.nv.constant0._ZN2at6native27unrolled_elementwise_kernelIZZZNS0_46_GLOBAL__N__5fd40885_13_AmpKernels_cu_3810c27339_amp_non_finite_check_and_unscale_cuda_ERNS_6TensorES4_RKS3_ENKUlvE_clEvENKUlvE0_clEvEUlfE_St5arrayIPcLm2EELi4E23TrivialOffsetCalculatorILi1EjESE_NS0_6memory15LoadWithoutCastENSF_16StoreWithoutCastEEEviT_T0_T2_T3_T4_T5_:
	.zero		580


//--------------------- .nv.constant0._ZN2at6native29vectorized_elementwise_kernelILi2EZZZNS0_46_GLOBAL__N__5fd40885_13_AmpKernels_cu_3810c27339_amp_non_finite_check_and_unscale_cuda_ERNS_6TensorES4_RKS3_ENKUlvE_clEvENKUlvE0_clEvEUlfE_St5arrayIPcLm2EEEEviT0_T1_ --------------------------
	.section	.nv.constant0._ZN2at6native29vectorized_elementwise_kernelILi2EZZZNS0_46_GLOBAL__N__5fd40885_13_AmpKernels_cu_3810c27339_amp_non_finite_check_and_unscale_cuda_ERNS_6TensorES4_RKS3_ENKUlvE_clEvENKUlvE0_clEvEUlfE_St5arrayIPcLm2EEEEviT0_T1_,"a",@progbits
	.sectionflags	@""
	.align	4
.nv.constant0._ZN2at6native29vectorized_elementwise_kernelILi2EZZZNS0_46_GLOBAL__N__5fd40885_13_AmpKernels_cu_3810c27339_amp_non_finite_check_and_unscale_cuda_ERNS_6TensorES4_RKS3_ENKUlvE_clEvENKUlvE0_clEvEUlfE_St5arrayIPcLm2EEEEviT0_T1_:
	.zero		576


//--------------------- .nv.constant0._ZN2at6native29vectorized_elementwise_kernelILi4EZZZNS0_46_GLOBAL__N__5fd40885_13_AmpKernels_cu_3810c27339_amp_non_finite_check_and_unscale_cuda_ERNS_6TensorES4_RKS3_ENKUlvE_clEvENKUlvE0_clEvEUlfE_St5arrayIPcLm2EEEEviT0_T1_ --------------------------
	.section	.nv.constant0._ZN2at6native29vectorized_elementwise_kernelILi4EZZZNS0_46_GLOBAL__N__5fd40885_13_AmpKernels_cu_3810c27339_amp_non_finite_check_and_unscale_cuda_ERNS_6TensorES4_RKS3_ENKUlvE_clEvENKUlvE0_clEvEUlfE_St5arrayIPcLm2EEEEviT0_T1_,"a",@progbits
	.sectionflags	@""
	.align	4
.nv.constant0._ZN2at6native29vectorized_elementwise_kernelILi4EZZZNS0_46_GLOBAL__N__5fd40885_13_AmpKernels_cu_3810c27339_amp_non_finite_check_and_unscale_cuda_ERNS_6TensorES4_RKS3_ENKUlvE_clEvENKUlvE0_clEvEUlfE_St5arrayIPcLm2EEEEviT0_T1_:
	.zero		576


//--------------------- .nv.constant0._ZN2at6native29vectorized_elementwise_kernelILi8EZZZNS0_46_GLOBAL__N__5fd40885_13_AmpKernels_cu_3810c27339_amp_non_finite_check_and_unscale_cuda_ERNS_6TensorES4_RKS3_ENKUlvE_clEvENKUlvE0_clEvEUlfE_St5arrayIPcLm2EEEEviT0_T1_ --------------------------
	.section	.nv.constant0._ZN2at6native29vectorized_elementwise_kernelILi8EZZZNS0_46_GLOBAL__N__5fd40885_13_AmpKernels_cu_3810c27339_amp_non_finite_check_and_unscale_cuda_ERNS_6TensorES4_RKS3_ENKUlvE_clEvENKUlvE0_clEvEUlfE_St5arrayIPcLm2EEEEviT0_T1_,"a",@progbits
	.sectionflags	@""
	.align	4
.nv.constant0._ZN2at6native29vectorized_elementwise_kernelILi8EZZZNS0_46_GLOBAL__N__5fd40885_13_AmpKernels_cu_3810c27339_amp_non_finite_check_and_unscale_cuda_ERNS_6TensorES4_RKS3_ENKUlvE_clEvENKUlvE0_clEvEUlfE_St5arrayIPcLm2EEEEviT0_T1_:
	.zero		576


//--------------------- .nv.constant0._ZN2at6native18elementwise_kernelILi128ELi4EZNS0_15gpu_kernel_implIZZZNS0_46_GLOBAL__N__5fd40885_13_AmpKernels_cu_3810c27339_amp_non_finite_check_and_unscale_cuda_ERNS_6TensorES5_RKS4_ENKUlvE_clEvENKUlvE_clEvEUldE_EEvRNS_18TensorIteratorBaseERKT_EUliE_EEviT1_ --------------------------
	.section	.nv.constant0._ZN2at6native18elementwise_kernelILi128ELi4EZNS0_15gpu_kernel_implIZZZNS0_46_GLOBAL__N__5fd40885_13_AmpKernels_cu_3810c27339_amp_non_finite_check_and_unscale_cuda_ERNS_6TensorES5_RKS4_ENKUlvE_clEvENKUlvE_clEvEUldE_EEvRNS_18TensorIteratorBaseERKT_EUliE_EEviT1_,"a",@progbits
	.sectionflags	@""
	.align	4
.nv.constant0._ZN2at6native18elementwise_kernelILi128ELi4EZNS0_15gpu_kernel_implIZZZNS0_46_GLOBAL__N__5fd40885_13_AmpKernels_cu_3810c27339_amp_non_finite_check_and_unscale_cuda_ERNS_6TensorES5_RKS4_ENKUlvE_clEvENKUlvE_clEvEUldE_EEvRNS_18TensorIteratorBaseERKT_EUliE_EEviT1_:
	.zero		1096


//--------------------- .nv.constant0._ZN2at6native27unrolled_elementwise_kernelIZZZNS0_46_GLOBAL__N__5fd40885_13_AmpKernels_cu_3810c27339_amp_non_finite_check_and_unscale_cuda_ERNS_6TensorES4_RKS3_ENKUlvE_clEvENKUlvE_clEvEUldE_St5arrayIPcLm2EELi4E23TrivialOffsetCalculatorILi1EjESE_NS0_6memory12LoadWithCastILi1EEENSF_13StoreWithCastILi1EEEEEviT_T0_T2_T3_T4_T5_ --------------------------
	.section	.nv.constant0._ZN2at6native27unrolled_elementwise_kernelIZZZNS0_46_GLOBAL__N__5fd40885_13_AmpKernels_cu_3810c27339_amp_non_finite_check_and_unscale_cuda_ERNS_6TensorES4_RKS3_ENKUlvE_clEvENKUlvE_clEvEUldE_St5arrayIPcLm2EELi4E23TrivialOffsetCalculatorILi1EjESE_NS0_6memory12LoadWithCastILi1EEENSF_13StoreWithCastILi1EEEEEviT_T0_T2_T3_T4_T5_,"a",@progbits
	.sectionflags	@""
	.align	4
.nv.constant0._ZN2at6native27unrolled_elementwise_kernelIZZZNS0_46_GLOBAL__N__5fd40885_13_AmpKernels_cu_3810c27339_amp_non_finite_check_and_unscale_cuda_ERNS_6TensorES4_RKS3_ENKUlvE_clEvENKUlvE_clEvEUldE_St5arrayIPcLm2EELi4E23TrivialOffsetCalculatorILi1EjESE_NS0_6memory12LoadWithCastILi1EEENSF_13StoreWithCastILi1EEEEEviT_T0_T2_T3_T4_T5_:
	.zero		596


//--------------------- .nv.constant0._ZN2at6native18elementwise_kernelILi128ELi2EZNS0_22gpu_kernel_impl_nocastIZZZNS0_46_GLOBAL__N__5fd40885_13_AmpKernels_cu_3810c27339_amp_non_finite_check_and_unscale_cuda_ERNS_6TensorES5_RKS4_ENKUlvE_clEvENKUlvE_clEvEUldE_EEvRNS_18TensorIteratorBaseERKT_EUliE_EEviT1_ --------------------------
	.section	.nv.constant0._ZN2at6native18elementwise_kernelILi128ELi2EZNS0_22gpu_kernel_impl_nocastIZZZNS0_46_GLOBAL__N__5fd40885_13_AmpKernels_cu_3810c27339_amp_non_finite_check_and_unscale_cuda_ERNS_6TensorES5_RKS4_ENKUlvE_clEvENKUlvE_clEvEUldE_EEvRNS_18TensorIteratorBaseERKT_EUliE_EEviT1_,"a",@progbits
	.sectionflags	@""
	.align	4
.nv.constant0._ZN2at6native18elementwise_kernelILi128ELi2EZNS0_22gpu_kernel_impl_nocastIZZZNS0_46_GLOBAL__N__5fd40885_13_AmpKernels_cu_3810c27339_amp_non_finite_check_and_unscale_cuda_ERNS_6TensorES5_RKS4_ENKUlvE_clEvENKUlvE_clEvEUldE_EEvRNS_18TensorIteratorBaseERKT_EUliE_EEviT1_:
	.zero		1088


//--------------------- .nv.constant0._ZN2at6native27unrolled_elementwise_kernelIZZZNS0_46_GLOBAL__N__5fd40885_13_AmpKernels_cu_3810c27339_amp_non_finite_check_and_unscale_cuda_ERNS_6TensorES4_RKS3_ENKUlvE_clEvENKUlvE_clEvEUldE_St5arrayIPcLm2EELi4E23TrivialOffsetCalculatorILi1EjESE_NS0_6memory15LoadWithoutCastENSF_16StoreWithoutCastEEEviT_T0_T2_T3_T4_T5_ --------------------------
	.section	.nv.constant0._ZN2at6native27unrolled_elementwise_kernelIZZZNS0_46_GLOBAL__N__5fd40885_13_AmpKernels_cu_3810c27339_amp_non_finite_check_and_unscale_cuda_ERNS_6TensorES4_RKS3_ENKUlvE_clEvENKUlvE_clEvEUldE_St5arrayIPcLm2EELi4E23TrivialOffsetCalculatorILi1EjESE_NS0_6memory15LoadWithoutCastENSF_16StoreWithoutCastEEEviT_T0_T2_T3_T4_T5_,"a",@progbits
	.sectionflags	@""
	.align	4
.nv.constant0._ZN2at6native27unrolled_elementwise_kernelIZZZNS0_46_GLOBAL__N__5fd40885_13_AmpKernels_cu_3810c27339_amp_non_finite_check_and_unscale_cuda_ERNS_6TensorES4_RKS3_ENKUlvE_clEvENKUlvE_clEvEUldE_St5arrayIPcLm2EELi4E23TrivialOffsetCalculatorILi1EjESE_NS0_6memory15LoadWithoutCastENSF_16StoreWithoutCastEEEviT_T0_T2_T3_T4_T5_:
	.zero		580


//--------------------- .nv.constant0._ZN2at6native29vectorized_elementwise_kernelILi2EZZZNS0_46_GLOBAL__N__5fd40885_13_AmpKernels_cu_3810c27339_amp_non_finite_check_and_unscale_cuda_ERNS_6TensorES4_RKS3_ENKUlvE_clEvENKUlvE_clEvEUldE_St5arrayIPcLm2EEEEviT0_T1_ --------------------------
	.section	.nv.constant0._ZN2at6native29vectorized_elementwise_kernelILi2EZZZNS0_46_GLOBAL__N__5fd40885_13_AmpKernels_cu_3810c27339_amp_non_finite_check_and_unscale_cuda_ERNS_6TensorES4_RKS3_ENKUlvE_clEvENKUlvE_clEvEUldE_St5arrayIPcLm2EEEEviT0_T1_,"a",@progbits
	.sectionflags	@""
	.align	4
.nv.constant0._ZN2at6native29vectorized_elementwise_kernelILi2EZZZNS0_46_GLOBAL__N__5fd40885_13_AmpKernels_cu_3810c27339_amp_non_finite_check_and_unscale_cuda_ERNS_6TensorES4_RKS3_ENKUlvE_clEvENKUlvE_clEvEUldE_St5arrayIPcLm2EEEEviT0_T1_:
	.zero		576


//--------------------- .nv.constant0._ZN2at6native29vectorized_elementwise_kernelILi4EZZZNS0_46_GLOBAL__N__5fd40885_13_AmpKernels_cu_3810c27339_amp_non_finite_check_and_unscale_cuda_ERNS_6TensorES4_RKS3_ENKUlvE_clEvENKUlvE_clEvEUldE_St5arrayIPcLm2EEEEviT0_T1_ --------------------------
	.section	.nv.constant0._ZN2at6native29vectorized_elementwise_kernelILi4EZZZNS0_46_GLOBAL__N__5fd40885_13_AmpKernels_cu_3810c27339_amp_non_finite_check_and_unscale_cuda_ERNS_6TensorES4_RKS3_ENKUlvE_clEvENKUlvE_clEvEUldE_St5arrayIPcLm2EEEEviT0_T1_,"a",@progbits
	.sectionflags	@""
	.align	4
.nv.constant0._ZN2at6native29vectorized_elementwise_kernelILi4EZZZNS0_46_GLOBAL__N__5fd40885_13_AmpKernels_cu_3810c27339_amp_non_finite_check_and_unscale_cuda_ERNS_6TensorES4_RKS3_ENKUlvE_clEvENKUlvE_clEvEUldE_St5arrayIPcLm2EEEEviT0_T1_:
	.zero		576


//--------------------- .nv.constant0._ZN2at6native29vectorized_elementwise_kernelILi8EZZZNS0_46_GLOBAL__N__5fd40885_13_AmpKernels_cu_3810c27339_amp_non_finite_check_and_unscale_cuda_ERNS_6TensorES4_RKS3_ENKUlvE_clEvENKUlvE_clEvEUldE_St5arrayIPcLm2EEEEviT0_T1_ --------------------------
	.section	.nv.constant0._ZN2at6native29vectorized_elementwise_kernelILi8EZZZNS0_46_GLOBAL__N__5fd40885_13_AmpKernels_cu_3810c27339_amp_non_finite_check_and_unscale_cuda_ERNS_6TensorES4_RKS3_ENKUlvE_clEvENKUlvE_clEvEUldE_St5arrayIPcLm2EEEEviT0_T1_,"a",@progbits
	.sectionflags	@""
	.align	4
.nv.constant0._ZN2at6native29vectorized_elementwise_kernelILi8EZZZNS0_46_GLOBAL__N__5fd40885_13_AmpKernels_cu_3810c27339_amp_non_finite_check_and_unscale_cuda_ERNS_6TensorES4_RKS3_ENKUlvE_clEvENKUlvE_clEvEUldE_St5arrayIPcLm2EEEEviT0_T1_:
	.zero		576


//--------------------- .nv.constant0._ZN2at6native28amp_update_scale_cuda_kernelEPfPiPKfddi --------------------------
	.section	.nv.constant0._ZN2at6native28amp_update_scale_cuda_kernelEPfPiPKfddi,"a",@progbits
	.sectionflags	@""
	.align	4
.nv.constant0._ZN2at6native28amp_update_scale_cuda_kernelEPfPiPKfddi:
	.zero		572


//--------------------- SYMBOLS --------------------------

	.type		.nv.reservedSmem.offset0,@object
	.size		.nv.reservedSmem.offset0,0x4
	.type		__assertfail,@function
